def attn_fwd(
    Q,
    K,
    V,
    Out,
    Lse,
    sm_scale,
    stride_qz,
    stride_qh,
    stride_qm,
    stride_qk,
    stride_kz,
    stride_kh,
    stride_kn,
    stride_kk,
    stride_vz,
    stride_vh,
    stride_vn,
    stride_vk,
    stride_oz,
    stride_oh,
    stride_om,
    stride_ok,
    seqlen_q,
    seqlen_k,
    BLOCK_M: tl.constexpr,
    BLOCK_N: tl.constexpr,
    HEAD_DIM: tl.constexpr,
    CAUSAL: tl.constexpr,
):
    start_m = tl.program_id(0)
    off_hz = tl.program_id(1)
    q_off = off_hz * stride_qh
    k_off = off_hz * stride_kh
    v_off = off_hz * stride_vh
    offs_m = start_m * BLOCK_M + tl.arange(0, BLOCK_M)
    offs_d = tl.arange(0, HEAD_DIM)
    offs_n = tl.arange(0, BLOCK_N)
    q_ptrs = Q + q_off + offs_m[:, None] * stride_qm + offs_d[None, :] * stride_qk
    k_ptrs = K + k_off + offs_d[:, None] * stride_kk + offs_n[None, :] * stride_kn
    v_ptrs = V + v_off + offs_n[:, None] * stride_vn + offs_d[None, :] * stride_vk
    m_i = tl.full([BLOCK_M], float("-inf"), dtype=tl.float32)
    l_i = tl.zeros([BLOCK_M], dtype=tl.float32) + 1.0
    acc = tl.zeros([BLOCK_M, HEAD_DIM], dtype=tl.float32)
    q = tl.load(q_ptrs)
    acc, l_i, m_i = _attn_fwd_inner(
        acc,
        l_i,
        m_i,
        q,
        k_ptrs,
        v_ptrs,
        sm_scale,
        stride_kn,
        stride_vn,
        start_m,
        seqlen_k,
        BLOCK_M,
        BLOCK_N,
        HEAD_DIM,
        CAUSAL,
    )
    acc = acc / l_i[:, None]
    lse = m_i + tl.math.log2(l_i) / 1.4426950408889634
    o_ptrs = (
        Out
        + off_hz * stride_oh
        + offs_m[:, None] * stride_om
        + offs_d[None, :] * stride_ok
    )
    tl.store(o_ptrs, acc.to(Out.dtype.element_ty))
    tl.store(Lse + off_hz * seqlen_q + offs_m, lse)

# config = {"BLOCK_M": 128, "BLOCK_N": 64, "HEAD_DIM": 512, "arch": "sm_90", "causal": true, "dtype": "bf16", "num_stages": 2, "num_warps": 8}
# arch = sm_90


// ===== COMPILED SASS (sm_90a) =====

	.target	sm_90a

	.elftype	@"ET_EXEC"


//--------------------- .note.nv.tkinfo           --------------------------
	.section	.note.nv.tkinfo,"",@"SHT_NOTE"
	.sectionflags	@"SHF_NOTE_NV_TKINFO"
	.tkinfo
        /*0018*/ 	.word	0x00000002
        /*0030*/ 	.string	""
        /*0030*/ 	.string	"ptxas"
        /*0030*/ 	.string	"Cuda compilation tools, release 13.0, V13.0.88"
        /*0030*/ 	.string	"Build cuda_13.0.r13.0/compiler.36424714_0"
        /*0030*/ 	.string	"-v  -suppress-debug-info  -lineinfo  -arch sm_90a "



//--------------------- .note.nv.cuinfo           --------------------------
	.section	.note.nv.cuinfo,"",@"SHT_NOTE"
	.sectionflags	@"SHF_NOTE_NV_CUINFO"
        /*0018*/ 	.short	0x0002
        /*001a*/ 	.short	0x005a
        /*001c*/ 	.short	0x0082
	.zero		2


//--------------------- .nv.info                  --------------------------
	.section	.nv.info,"",@"SHT_CUDA_INFO"
	.align	4


	//----- nvinfo : EIATTR_REGCOUNT
	.align		4
        /*0000*/ 	.byte	0x04, 0x2f
        /*0002*/ 	.short	(.L_2 - .L_1)
	.align		4
.L_1:
        /*0004*/ 	.word	index@(attn_fwd)
        /*0008*/ 	.word	0x000000ff


	//----- nvinfo : EIATTR_FRAME_SIZE
	.align		4
.L_2:
        /*000c*/ 	.byte	0x04, 0x11
        /*000e*/ 	.short	(.L_4 - .L_3)
	.align		4
.L_3:
        /*0010*/ 	.word	index@(attn_fwd)
        /*0014*/ 	.word	0x00000c30


	//----- nvinfo : EIATTR_MIN_STACK_SIZE
	.align		4
.L_4:
        /*0018*/ 	.byte	0x04, 0x12
        /*001a*/ 	.short	(.L_6 - .L_5)
	.align		4
.L_5:
        /*001c*/ 	.word	index@(attn_fwd)
        /*0020*/ 	.word	0x00000c30
.L_6:


//--------------------- .nv.compat                --------------------------
	.section	.nv.compat,"",@"SHT_CUDA_COMPAT_INFO"
	.align	4
        /*0000*/ 	.byte	0x02, 0x09, 0x01, 0x00, 0x02, 0x02, 0x04, 0x00, 0x02, 0x05, 0x05, 0x00, 0x03, 0x07, 0x01, 0x01
        /*0010*/ 	.byte	0x02, 0x03, 0x00, 0x00, 0x02, 0x06, 0x01, 0x00, 0x04, 0x0b, 0x08, 0x00, 0x00, 0x00, 0x00, 0x00
        /*0020*/ 	.byte	0x00, 0x00, 0x00, 0x00


//--------------------- .nv.info.attn_fwd         --------------------------
	.section	.nv.info.attn_fwd,"",@"SHT_CUDA_INFO"
	.sectionflags	@""
	.align	4


	//----- nvinfo : EIATTR_CUDA_API_VERSION
	.align		4
        /*0000*/ 	.byte	0x04, 0x37
        /*0002*/ 	.short	(.L_8 - .L_7)
.L_7:
        /*0004*/ 	.word	0x00000082


	//----- nvinfo : EIATTR_KPARAM_INFO
	.align		4
.L_8:
        /*0008*/ 	.byte	0x04, 0x17
        /*000a*/ 	.short	(.L_10 - .L_9)
.L_9:
        /*000c*/ 	.word	0x00000000
        /*0010*/ 	.short	0x0019
        /*0012*/ 	.short	0x0080
        /*0014*/ 	.byte	0x00, 0xf4, 0x21, 0x00


	//----- nvinfo : EIATTR_KPARAM_INFO
	.align		4
.L_10:
        /*0018*/ 	.byte	0x04, 0x17
        /*001a*/ 	.short	(.L_12 - .L_11)
.L_11:
        /*001c*/ 	.word	0x00000000
        /*0020*/ 	.short	0x0018
        /*0022*/ 	.short	0x0078
        /*0024*/ 	.byte	0x00, 0xf4, 0x21, 0x00


	//----- nvinfo : EIATTR_KPARAM_INFO
	.align		4
.L_12:
        /*0028*/ 	.byte	0x04, 0x17
        /*002a*/ 	.short	(.L_14 - .L_13)
.L_13:
        /*002c*/ 	.word	0x00000000
        /*0030*/ 	.short	0x0017
        /*0032*/ 	.short	0x0070
        /*0034*/ 	.byte	0x00, 0xf0, 0x11, 0x00


	//----- nvinfo : EIATTR_KPARAM_INFO
	.align		4
.L_14:
        /*0038*/ 	.byte	0x04, 0x17
        /*003a*/ 	.short	(.L_16 - .L_15)
.L_15:
        /*003c*/ 	.word	0x00000000
        /*0040*/ 	.short	0x0016
        /*0042*/ 	.short	0x006c
        /*0044*/ 	.byte	0x00, 0xf0, 0x11, 0x00


	//----- nvinfo : EIATTR_KPARAM_INFO
	.align		4
.L_16:
        /*0048*/ 	.byte	0x04, 0x17
        /*004a*/ 	.short	(.L_18 - .L_17)
.L_17:
        /*004c*/ 	.word	0x00000000
        /*0050*/ 	.short	0x0015
        /*0052*/ 	.short	0x0068
        /*0054*/ 	.byte	0x00, 0xf0, 0x11, 0x00


	//----- nvinfo : EIATTR_KPARAM_INFO
	.align		4
.L_18:
        /*0058*/ 	.byte	0x04, 0x17
        /*005a*/ 	.short	(.L_20 - .L_19)
.L_19:
        /*005c*/ 	.word	0x00000000
        /*0060*/ 	.short	0x0014
        /*0062*/ 	.short	0x0064
        /*0064*/ 	.byte	0x00, 0xf0, 0x11, 0x00


	//----- nvinfo : EIATTR_KPARAM_INFO
	.align		4
.L_20:
        /*0068*/ 	.byte	0x04, 0x17
        /*006a*/ 	.short	(.L_22 - .L_21)
.L_21:
        /*006c*/ 	.word	0x00000000
        /*0070*/ 	.short	0x0013
        /*0072*/ 	.short	0x0060
        /*0074*/ 	.byte	0x00, 0xf0, 0x11, 0x00


	//----- nvinfo : EIATTR_KPARAM_INFO
	.align		4
.L_22:
        /*0078*/ 	.byte	0x04, 0x17
        /*007a*/ 	.short	(.L_24 - .L_23)
.L_23:
        /*007c*/ 	.word	0x00000000
        /*0080*/ 	.short	0x0012
        /*0082*/ 	.short	0x005c
        /*0084*/ 	.byte	0x00, 0xf0, 0x11, 0x00


	//----- nvinfo : EIATTR_KPARAM_INFO
	.align		4
.L_24:
        /*0088*/ 	.byte	0x04, 0x17
        /*008a*/ 	.short	(.L_26 - .L_25)
.L_25:
        /*008c*/ 	.word	0x00000000
        /*0090*/ 	.short	0x0011
        /*0092*/ 	.short	0x0058
        /*0094*/ 	.byte	0x00, 0xf0, 0x11, 0x00


	//----- nvinfo : EIATTR_KPARAM_INFO
	.align		4
.L_26:
        /*0098*/ 	.byte	0x04, 0x17
        /*009a*/ 	.short	(.L_28 - .L_27)
.L_27:
        /*009c*/ 	.word	0x00000000
        /*00a0*/ 	.short	0x0010
        /*00a2*/ 	.short	0x0054
        /*00a4*/ 	.byte	0x00, 0xf0, 0x11, 0x00


	//----- nvinfo : EIATTR_KPARAM_INFO
	.align		4
.L_28:
        /*00a8*/ 	.byte	0x04, 0x17
        /*00aa*/ 	.short	(.L_30 - .L_29)
.L_29:
        /*00ac*/ 	.word	0x00000000
        /*00b0*/ 	.short	0x000f
        /*00b2*/ 	.short	0x0050
        /*00b4*/ 	.byte	0x00, 0xf0, 0x11, 0x00


	//----- nvinfo : EIATTR_KPARAM_INFO
	.align		4
.L_30:
        /*00b8*/ 	.byte	0x04, 0x17
        /*00ba*/ 	.short	(.L_32 - .L_31)
.L_31:
        /*00bc*/ 	.word	0x00000000
        /*00c0*/ 	.short	0x000e
        /*00c2*/ 	.short	0x004c
        /*00c4*/ 	.byte	0x00, 0xf0, 0x11, 0x00


	//----- nvinfo : EIATTR_KPARAM_INFO
	.align		4
.L_32:
        /*00c8*/ 	.byte	0x04, 0x17
        /*00ca*/ 	.short	(.L_34 - .L_33)
.L_33:
        /*00cc*/ 	.word	0x00000000
        /*00d0*/ 	.short	0x000d
        /*00d2*/ 	.short	0x0048
        /*00d4*/ 	.byte	0x00, 0xf0, 0x11, 0x00


	//----- nvinfo : EIATTR_KPARAM_INFO
	.align		4
.L_34:
        /*00d8*/ 	.byte	0x04, 0x17
        /*00da*/ 	.short	(.L_36 - .L_35)
.L_35:
        /*00dc*/ 	.word	0x00000000
        /*00e0*/ 	.short	0x000c
        /*00e2*/ 	.short	0x0044
        /*00e4*/ 	.byte	0x00, 0xf0, 0x11, 0x00


	//----- nvinfo : EIATTR_KPARAM_INFO
	.align		4
.L_36:
        /*00e8*/ 	.byte	0x04, 0x17
        /*00ea*/ 	.short	(.L_38 - .L_37)
.L_37:
        /*00ec*/ 	.word	0x00000000
        /*00f0*/ 	.short	0x000b
        /*00f2*/ 	.short	0x0040
        /*00f4*/ 	.byte	0x00, 0xf0, 0x11, 0x00


	//----- nvinfo : EIATTR_KPARAM_INFO
	.align		4
.L_38:
        /*00f8*/ 	.byte	0x04, 0x17
        /*00fa*/ 	.short	(.L_40 - .L_39)
.L_39:
        /*00fc*/ 	.word	0x00000000
        /*0100*/ 	.short	0x000a
        /*0102*/ 	.short	0x003c
        /*0104*/ 	.byte	0x00, 0xf0, 0x11, 0x00


	//----- nvinfo : EIATTR_KPARAM_INFO
	.align		4
.L_40:
        /*0108*/ 	.byte	0x04, 0x17
        /*010a*/ 	.short	(.L_42 - .L_41)
.L_41:
        /*010c*/ 	.word	0x00000000
        /*0110*/ 	.short	0x0009
        /*0112*/ 	.short	0x0038
        /*0114*/ 	.byte	0x00, 0xf0, 0x11, 0x00


	//----- nvinfo : EIATTR_KPARAM_INFO
	.align		4
.L_42:
        /*0118*/ 	.byte	0x04, 0x17
        /*011a*/ 	.short	(.L_44 - .L_43)
.L_43:
        /*011c*/ 	.word	0x00000000
        /*0120*/ 	.short	0x0008
        /*0122*/ 	.short	0x0034
        /*0124*/ 	.byte	0x00, 0xf0, 0x11, 0x00


	//----- nvinfo : EIATTR_KPARAM_INFO
	.align		4
.L_44:
        /*0128*/ 	.byte	0x04, 0x17
        /*012a*/ 	.short	(.L_46 - .L_45)
.L_45:
        /*012c*/ 	.word	0x00000000
        /*0130*/ 	.short	0x0007
        /*0132*/ 	.short	0x0030
        /*0134*/ 	.byte	0x00, 0xf0, 0x11, 0x00


	//----- nvinfo : EIATTR_KPARAM_INFO
	.align		4
.L_46:
        /*0138*/ 	.byte	0x04, 0x17
        /*013a*/ 	.short	(.L_48 - .L_47)
.L_47:
        /*013c*/ 	.word	0x00000000
        /*0140*/ 	.short	0x0006
        /*0142*/ 	.short	0x002c
        /*0144*/ 	.byte	0x00, 0xf0, 0x11, 0x00


	//----- nvinfo : EIATTR_KPARAM_INFO
	.align		4
.L_48:
        /*0148*/ 	.byte	0x04, 0x17
        /*014a*/ 	.short	(.L_50 - .L_49)
.L_49:
        /*014c*/ 	.word	0x00000000
        /*0150*/ 	.short	0x0005
        /*0152*/ 	.short	0x0028
        /*0154*/ 	.byte	0x00, 0xf0, 0x11, 0x00


	//----- nvinfo : EIATTR_KPARAM_INFO
	.align		4
.L_50:
        /*0158*/ 	.byte	0x04, 0x17
        /*015a*/ 	.short	(.L_52 - .L_51)
.L_51:
        /*015c*/ 	.word	0x00000000
        /*0160*/ 	.short	0x0004
        /*0162*/ 	.short	0x0020
        /*0164*/ 	.byte	0x00, 0xf4, 0x21, 0x00


	//----- nvinfo : EIATTR_KPARAM_INFO
	.align		4
.L_52:
        /*0168*/ 	.byte	0x04, 0x17
        /*016a*/ 	.short	(.L_54 - .L_53)
.L_53:
        /*016c*/ 	.word	0x00000000
        /*0170*/ 	.short	0x0003
        /*0172*/ 	.short	0x0018
        /*0174*/ 	.byte	0x00, 0xf4, 0x21, 0x00


	//----- nvinfo : EIATTR_KPARAM_INFO
	.align		4
.L_54:
        /*0178*/ 	.byte	0x04, 0x17
        /*017a*/ 	.short	(.L_56 - .L_55)
.L_55:
        /*017c*/ 	.word	0x00000000
        /*0180*/ 	.short	0x0002
        /*0182*/ 	.short	0x0010
        /*0184*/ 	.byte	0x00, 0xf4, 0x21, 0x00


	//----- nvinfo : EIATTR_KPARAM_INFO
	.align		4
.L_56:
        /*0188*/ 	.byte	0x04, 0x17
        /*018a*/ 	.short	(.L_58 - .L_57)
.L_57:
        /*018c*/ 	.word	0x00000000
        /*0190*/ 	.short	0x0001
        /*0192*/ 	.short	0x0008
        /*0194*/ 	.byte	0x00, 0xf4, 0x21, 0x00


	//----- nvinfo : EIATTR_KPARAM_INFO
	.align		4
.L_58:
        /*0198*/ 	.byte	0x04, 0x17
        /*019a*/ 	.short	(.L_60 - .L_59)
.L_59:
        /*019c*/ 	.word	0x00000000
        /*01a0*/ 	.short	0x0000
        /*01a2*/ 	.short	0x0000
        /*01a4*/ 	.byte	0x00, 0xf4, 0x21, 0x00


	//----- nvinfo : EIATTR_SPARSE_MMA_MASK
	.align		4
.L_60:
        /*01a8*/ 	.byte	0x03, 0x50
        /*01aa*/ 	.short	0x0000


	//----- nvinfo : EIATTR_MAXREG_COUNT
	.align		4
        /*01ac*/ 	.byte	0x03, 0x1b
        /*01ae*/ 	.short	0x00ff


	//----- nvinfo : EIATTR_NUM_BARRIERS
	.align		4
        /*01b0*/ 	.byte	0x02, 0x4c
        /*01b2*/ 	.byte	0x01
	.zero		1


	//----- nvinfo : EIATTR_ANNOTATIONS
	.align		4
        /*01b4*/ 	.byte	0x04, 0x55
        /*01b6*/ 	.short	(.L_62 - .L_61)


	//   ....[0]....
.L_61:
        /*01b8*/ 	.word	0x00000001
        /*01bc*/ 	.byte	0x20, 0x05, 0x00, 0x00, 0x01, 0x00, 0x00, 0x00, 0xa0, 0x05, 0x00, 0x00, 0x01, 0x00, 0x00, 0x00
        /* <DEDUP_REMOVED lines=614> */
        /*282c*/ 	.byte	0xc0, 0x99, 0x01, 0x00, 0x01, 0x00, 0x00, 0x00, 0x50, 0xf1, 0x01, 0x00


	//----- nvinfo : EIATTR_MERCURY_ISA_VERSION
	.align		4
.L_62:
        /*2838*/ 	.byte	0x03, 0x5f
        /*283a*/ 	.short	0x0101


	//----- nvinfo : EIATTR_COOP_GROUP_MASK_REGIDS
	.align		4
        /*283c*/ 	.byte	0x04, 0x29
        /*283e*/ 	.short	(.L_64 - .L_63)


	//   ....[0]....
.L_63:
        /*2840*/ 	.word	0xffffffff


	//   ....[1]....
        /*2844*/ 	.word	0xffffffff


	//   ....[2]....
        /*2848*/ 	.word	0xffffffff


	//   ....[3]....
        /*284c*/ 	.word	0xffffffff


	//   ....[4]....
        /*2850*/ 	.word	0xffffffff


	//   ....[5]....
        /*2854*/ 	.word	0xffffffff


	//   ....[6]....
        /*2858*/ 	.word	0xffffffff


	//   ....[7]....
        /*285c*/ 	.word	0xffffffff


	//----- nvinfo : EIATTR_COOP_GROUP_INSTR_OFFSETS
	.align		4
.L_64:
        /*2860*/ 	.byte	0x04, 0x28
        /*2862*/ 	.short	(.L_66 - .L_65)


	//   ....[0]....
.L_65:
        /*2864*/ 	.word	0x0000fa40


	//   ....[1]....
        /*2868*/ 	.word	0x0000fb80


	//   ....[2]....
        /*286c*/ 	.word	0x0000fb90


	//   ....[3]....
        /*2870*/ 	.word	0x0000fbd0


	//   ....[4]....
        /*2874*/ 	.word	0x00012b60


	//   ....[5]....
        /*2878*/ 	.word	0x00012b70


	//   ....[6]....
        /*287c*/ 	.word	0x00012ba0


	//   ....[7]....
        /*2880*/ 	.word	0x00012bb0


	//----- nvinfo : EIATTR_EXIT_INSTR_OFFSETS
	.align		4
.L_66:
        /*2884*/ 	.byte	0x04, 0x1c
        /*2886*/ 	.short	(.L_68 - .L_67)


	//   ....[0]....
.L_67:
        /*2888*/ 	.word	0x0001f140


	//   ....[1]....
        /*288c*/ 	.word	0x0001f200


	//----- nvinfo : EIATTR_REQNTID
	.align		4
.L_68:
        /*2890*/ 	.byte	0x04, 0x10
        /*2892*/ 	.short	(.L_70 - .L_69)
.L_69:
        /*2894*/ 	.word	0x00000100
        /*2898*/ 	.word	0x00000001
        /*289c*/ 	.word	0x00000001


	//----- nvinfo : EIATTR_CBANK_PARAM_SIZE
	.align		4
.L_70:
        /*28a0*/ 	.byte	0x03, 0x19
        /*28a2*/ 	.short	0x0088


	//----- nvinfo : EIATTR_PARAM_CBANK
	.align		4
        /*28a4*/ 	.byte	0x04, 0x0a
        /*28a6*/ 	.short	(.L_72 - .L_71)
	.align		4
.L_71:
        /*28a8*/ 	.word	index@(.nv.constant0.attn_fwd)
        /*28ac*/ 	.short	0x0210
        /*28ae*/ 	.short	0x0088


	//----- nvinfo : EIATTR_SW_WAR
	.align		4
.L_72:
        /*28b0*/ 	.byte	0x04, 0x36
        /*28b2*/ 	.short	(.L_74 - .L_73)
.L_73:
        /*28b4*/ 	.word	0x00000008
.L_74:


//--------------------- .nv.callgraph             --------------------------
	.section	.nv.callgraph,"",@"SHT_CUDA_CALLGRAPH"
	.align	4
	.sectionentsize	8
	.align		4
        /*0000*/ 	.word	0x00000000
	.align		4
        /*0004*/ 	.word	0xffffffff
	.align		4
        /*0008*/ 	.word	0x00000000
	.align		4
        /*000c*/ 	.word	0xfffffffe
	.align		4
        /*0010*/ 	.word	0x00000000
	.align		4
        /*0014*/ 	.word	0xfffffffd
	.align		4
        /*0018*/ 	.word	0x00000000
	.align		4
        /*001c*/ 	.word	0xfffffffc


//--------------------- .nv.constant4             --------------------------
	.section	.nv.constant4,"a",@progbits
	.align	8
	.align		8
.nv.constant4:
        /*0000*/ 	.dword	_$_str


//--------------------- .text.attn_fwd            --------------------------
	.section	.text.attn_fwd,"ax",@progbits
	.align	128
        .global         attn_fwd
        .type           attn_fwd,@function
        .size           attn_fwd,(.L_x_3 - attn_fwd)
        .other          attn_fwd,@"STO_CUDA_ENTRY STV_DEFAULT"
attn_fwd:
.text.attn_fwd:
[----:B------:R-:W0:Y:S01]  /*0000*/  LDC R1, c[0x0][0x28] ;  /* 0x00000a00ff017b82 */ /* 0x000e220000000800 */
[----:B------:R-:W1:Y:S07]  /*0010*/  S2R R177, SR_TID.X ;  /* 0x0000000000b17919 */ /* 0x000e6e0000002100 */
[----:B------:R-:W2:Y:S01]  /*0020*/  LDC R64, c[0x0][0x248] ;  /* 0x00009200ff407b82 */ /* 0x000ea20000000800 */
[----:B------:R-:W-:Y:S01]  /*0030*/  ULDC.64 UR60, c[0x0][0x208] ;  /* 0x00008200003c7ab9 */ /* 0x000fe20000000a00 */
[----:B0-----:R-:W-:Y:S01]  /*0040*/  VIADD R1, R1, 0xfffff3d0 ;  /* 0xfffff3d001017836 */ /* 0x001fe20000000000 */
[----:B------:R-:W0:Y:S01]  /*0050*/  S2R R0, SR_CTAID.X ;  /* 0x0000000000007919 */ /* 0x000e220000002500 */
[----:B------:R-:W3:Y:S04]  /*0060*/  S2R R6, SR_CTAID.Y ;  /* 0x0000000000067919 */ /* 0x000ee80000002600 */
[----:B------:R-:W4:Y:S01]  /*0070*/  LDC.64 R22, c[0x0][0x210] ;  /* 0x00008400ff167b82 */ /* 0x000f220000000a00 */
[----:B-1----:R-:W-:-:S04]  /*0080*/  SHF.R.U32.HI R3, RZ, 0x7, R177 ;  /* 0x00000007ff037819 */ /* 0x002fc800000116b1 */
[----:B------:R-:W-:Y:S01]  /*0090*/  SGXT.U32 R3, R3, 0x1 ;  /* 0x000000010303781a */ /* 0x000fe20000000000 */
[----:B0-----:R-:W-:-:S04]  /*00a0*/  IMAD.SHL.U32 R4, R0, 0x80, RZ ;  /* 0x0000008000047824 */ /* 0x001fc800078e00ff */
[----:B--2---:R-:W-:Y:S01]  /*00b0*/  IMAD R5, R3, R64, RZ ;  /* 0x0000004003057224 */ /* 0x004fe200078e02ff */
[----:B------:R-:W-:Y:S01]  /*00c0*/  LOP3.LUT R4, R4, 0x7f, R177, 0xf8, !PT ;  /* 0x0000007f04047812 */ /* 0x000fe200078ef8b1 */
[----:B------:R-:W3:Y:S02]  /*00d0*/  LDC.64 R2, c[0x0][0x240] ;  /* 0x00009000ff027b82 */ /* 0x000ee40000000a00 */
[----:B------:R-:W-:-:S04]  /*00e0*/  IMAD R7, R64, 0x2, R5 ;  /* 0x0000000240077824 */ /* 0x000fc800078e0205 */
[----:B------:R-:W-:-:S04]  /*00f0*/  IMAD R172, R64, 0x2, R7 ;  /* 0x0000000240ac7824 */ /* 0x000fc800078e0207 */
[----:B------:R-:W-:-:S05]  /*0100*/  IMAD R63, R64, 0x2, R172 ;  /* 0x00000002403f7824 */ /* 0x000fca00078e02ac */
[----:B------:R-:W-:-:S05]  /*0110*/  LEA R9, R64, R63, 0x1 ;  /* 0x0000003f40097211 */ /* 0x000fca00078e08ff */
[----:B------:R-:W-:Y:S02]  /*0120*/  IMAD R11, R64, 0x2, R9 ;  /* 0x00000002400b7824 */ /* 0x000fe400078e0209 */
[----:B---3--:R-:W-:Y:S02]  /*0130*/  IMAD R0, R6, R2, RZ ;  /* 0x0000000206007224 */ /* 0x008fe400078e02ff */
[----:B------:R-:W-:Y:S02]  /*0140*/  IMAD R2, R4, R3, RZ ;  /* 0x0000000304027224 */ /* 0x000fe400078e02ff */
[----:B------:R-:W-:Y:S02]  /*0150*/  IMAD.SHL.U32 R3, R0, 0x2, RZ ;  /* 0x0000000200037824 */ /* 0x000fe400078e00ff */
[----:B------:R-:W-:Y:S02]  /*0160*/  IMAD.SHL.U32 R4, R2, 0x2, RZ ;  /* 0x0000000202047824 */ /* 0x000fe400078e00ff */
[----:B------:R-:W-:-:S03]  /*0170*/  IMAD.HI R74, R0, 0x2, RZ ;  /* 0x00000002004a7827 */ /* 0x000fc600078e02ff */
[----:B----4-:R-:W-:Y:S01]  /*0180*/  IADD3 R3, P0, P1, R4, R22, R3 ;  /* 0x0000001604037210 */ /* 0x010fe2000791e003 */
[----:B------:R-:W-:-:S04]  /*0190*/  IMAD.HI R2, R2, 0x2, RZ ;  /* 0x0000000202027827 */ /* 0x000fc800078e02ff */
[----:B------:R-:W-:Y:S01]  /*01a0*/  IMAD R171, R64, 0x2, R11 ;  /* 0x0000000240ab7824 */ /* 0x000fe200078e020b */
[----:B------:R-:W-:Y:S02]  /*01b0*/  IADD3.X R74, R2, R23, R74, P0, P1 ;  /* 0x00000017024a7210 */ /* 0x000fe400007e244a */
[-C--:B------:R-:W-:Y:S01]  /*01c0*/  LEA R124, P0, R5, R3.reuse, 0x1 ;  /* 0x00000003057c7211 */ /* 0x080fe200078008ff */
[C---:B------:R-:W-:Y:S01]  /*01d0*/  IMAD R62, R64.reuse, 0x2, R171 ;  /* 0x00000002403e7824 */ /* 0x040fe200078e02ab */
[-C--:B------:R-:W-:Y:S02]  /*01e0*/  LEA R4, P1, R7, R3.reuse, 0x1 ;  /* 0x0000000307047211 */ /* 0x080fe400078208ff */
[-C--:B------:R-:W-:Y:S01]  /*01f0*/  LEA.HI.X.SX32 R125, R5, R74.reuse, 0x1, P0 ;  /* 0x0000004a057d7211 */ /* 0x080fe200000f0eff */
[C---:B------:R-:W-:Y:S01]  /*0200*/  IMAD R13, R64.reuse, 0x2, R62 ;  /* 0x00000002400d7824 */ /* 0x040fe200078e023e */
[----:B------:R-:W-:Y:S02]  /*0210*/  LEA.HI.X.SX32 R5, R7, R74, 0x1, P1 ;  /* 0x0000004a07057211 */ /* 0x000fe400008f0eff */
[----:B------:R-:W-:Y:S01]  /*0220*/  LEA R6, P0, R9, R3, 0x1 ;  /* 0x0000000309067211 */ /* 0x000fe200078008ff */
[----:B------:R-:W2:Y:S01]  /*0230*/  LDG.E.U16 R124, desc[UR60][R124.64] ;  /* 0x0000003c7c7c7981 */ /* 0x000ea2000c1e1500 */
[----:B------:R-:W-:-:S03]  /*0240*/  LEA R15, R64, R13, 0x1 ;  /* 0x0000000d400f7211 */ /* 0x000fc600078e08ff */
[----:B------:R0:W3:Y:S01]  /*0250*/  LDG.E.U16 R0, desc[UR60][R4.64] ;  /* 0x0000003c04007981 */ /* 0x0000e2000c1e1500 */
[-C--:B------:R-:W-:Y:S01]  /*0260*/  LEA.HI.X.SX32 R7, R9, R74.reuse, 0x1, P0 ;  /* 0x0000004a09077211 */ /* 0x080fe200000f0eff */
[C---:B------:R-:W-:Y:S01]  /*0270*/  IMAD R170, R64.reuse, 0x2, R15 ;  /* 0x0000000240aa7824 */ /* 0x040fe200078e020f */
[-C--:B------:R-:W-:Y:S02]  /*0280*/  LEA R8, P0, R11, R3.reuse, 0x1 ;  /* 0x000000030b087211 */ /* 0x080fe400078008ff */
[-C--:B------:R-:W-:Y:S01]  /*0290*/  LEA R10, P1, R13, R3.reuse, 0x1 ;  /* 0x000000030d0a7211 */ /* 0x080fe200078208ff */
[C---:B------:R-:W-:Y:S01]  /*02a0*/  IMAD R61, R64.reuse, 0x2, R170 ;  /* 0x00000002403d7824 */ /* 0x040fe200078e02aa */
[-C--:B------:R-:W-:Y:S01]  /*02b0*/  LEA.HI.X.SX32 R9, R11, R74.reuse, 0x1, P0 ;  /* 0x0000004a0b097211 */ /* 0x080fe200000f0eff */
[----:B------:R1:W4:Y:S01]  /*02c0*/  LDG.E.U16 R211, desc[UR60][R6.64] ;  /* 0x0000003c06d37981 */ /* 0x000322000c1e1500 */
[----:B------:R-:W-:Y:S01]  /*02d0*/  LEA R12, P0, R15, R3, 0x1 ;  /* 0x000000030f0c7211 */ /* 0x000fe200078008ff */
[C---:B------:R-:W-:Y:S01]  /*02e0*/  IMAD R17, R64.reuse, 0x2, R61 ;  /* 0x0000000240117824 */ /* 0x040fe200078e023d */
[-C--:B------:R-:W-:Y:S01]  /*02f0*/  LEA.HI.X.SX32 R11, R13, R74.reuse, 0x1, P1 ;  /* 0x0000004a0d0b7211 */ /* 0x080fe200008f0eff */
[----:B------:R5:W2:Y:S01]  /*0300*/  LDG.E.U16 R18, desc[UR60][R8.64] ;  /* 0x0000003c08127981 */ /* 0x000aa2000c1e1500 */
[----:B------:R-:W-:Y:S01]  /*0310*/  LEA.HI.X.SX32 R13, R15, R74, 0x1, P0 ;  /* 0x0000004a0f0d7211 */ /* 0x000fe200000f0eff */
[----:B------:R-:W-:-:S02]  /*0320*/  IMAD R25, R64, 0x2, R17 ;  /* 0x0000000240197824 */ /* 0x000fc400078e0211 */
[----:B------:R5:W4:Y:S03]  /*0330*/  LDG.E.U16 R210, desc[UR60][R10.64] ;  /* 0x0000003c0ad27981 */ /* 0x000b26000c1e1500 */
[C---:B------:R-:W-:Y:S01]  /*0340*/  LEA R169, R64.reuse, R25, 0x1 ;  /* 0x0000001940a97211 */ /* 0x040fe200078e08ff */
[----:B------:R-:W4:Y:S04]  /*0350*/  LDG.E.U16 R16, desc[UR60][R12.64] ;  /* 0x0000003c0c107981 */ /* 0x000f28000c1e1500 */
[----:B------:R-:W-:Y:S01]  /*0360*/  IMAD R60, R64, 0x2, R169 ;  /* 0x00000002403c7824 */ /* 0x000fe200078e02a9 */
[----:B0-----:R-:W-:-:S03]  /*0370*/  LEA R4, P0, R17, R3, 0x1 ;  /* 0x0000000311047211 */ /* 0x001fc600078008ff */
[----:B------:R-:W-:Y:S01]  /*0380*/  IMAD R27, R64, 0x2, R60 ;  /* 0x00000002401b7824 */ /* 0x000fe200078e023c */
[----:B------:R-:W-:-:S03]  /*0390*/  LEA.HI.X.SX32 R5, R17, R74, 0x1, P0 ;  /* 0x0000004a11057211 */ /* 0x000fc600000f0eff */
[C---:B------:R-:W-:Y:S01]  /*03a0*/  IMAD R31, R64.reuse, 0x2, R27 ;  /* 0x00000002401f7824 */ /* 0x040fe200078e021b */
[-C--:B-1----:R-:W-:Y:S01]  /*03b0*/  LEA R6, P0, R27, R3.reuse, 0x1 ;  /* 0x000000031b067211 */ /* 0x082fe200078008ff */
[----:B------:R0:W4:Y:S01]  /*03c0*/  LDG.E.U16 R209, desc[UR60][R4.64] ;  /* 0x0000003c04d17981 */ /* 0x000122000c1e1500 */
[-C--:B------:R-:W-:Y:S01]  /*03d0*/  LEA R14, P1, R25, R3.reuse, 0x1 ;  /* 0x00000003190e7211 */ /* 0x080fe200078208ff */
[----:B------:R-:W-:Y:S01]  /*03e0*/  IMAD R168, R64, 0x2, R31 ;  /* 0x0000000240a87824 */ /* 0x000fe200078e021f */
[-C--:B------:R-:W-:Y:S02]  /*03f0*/  LEA.HI.X.SX32 R7, R27, R74.reuse, 0x1, P0 ;  /* 0x0000004a1b077211 */ /* 0x080fe400000f0eff */
[----:B-----5:R-:W-:Y:S02]  /*0400*/  LEA R8, P0, R31, R3, 0x1 ;  /* 0x000000031f087211 */ /* 0x020fe400078008ff */
[-C--:B------:R-:W-:Y:S01]  /*0410*/  LEA.HI.X.SX32 R15, R25, R74.reuse, 0x1, P1 ;  /* 0x0000004a190f7211 */ /* 0x080fe200008f0eff */
[----:B------:R-:W5:Y:S01]  /*0420*/  LDG.E.U16 R207, desc[UR60][R6.64] ;  /* 0x0000003c06cf7981 */ /* 0x000f62000c1e1500 */
[----:B------:R-:W-:-:S02]  /*0430*/  LEA.HI.X.SX32 R9, R31, R74, 0x1, P0 ;  /* 0x0000004a1f097211 */ /* 0x000fc400000f0eff */
[C---:B------:R-:W-:Y:S01]  /*0440*/  LEA R59, R64.reuse, R168, 0x1 ;  /* 0x000000a8403b7211 */ /* 0x040fe200078e08ff */
[----:B------:R1:W5:Y:S04]  /*0450*/  LDG.E.U16 R2, desc[UR60][R14.64] ;  /* 0x0000003c0e027981 */ /* 0x000368000c1e1500 */
[----:B------:R-:W-:-:S04]  /*0460*/  IMAD R33, R64, 0x2, R59 ;  /* 0x0000000240217824 */ /* 0x000fc800078e023b */
[----:B------:R-:W-:-:S04]  /*0470*/  IMAD R37, R64, 0x2, R33 ;  /* 0x0000000240257824 */ /* 0x000fc800078e0221 */
[----:B------:R-:W-:-:S04]  /*0480*/  IMAD R167, R64, 0x2, R37 ;  /* 0x0000000240a77824 */ /* 0x000fc800078e0225 */
[----:B------:R-:W-:-:S05]  /*0490*/  IMAD R58, R64, 0x2, R167 ;  /* 0x00000002403a7824 */ /* 0x000fca00078e02a7 */
[----:B------:R-:W-:Y:S02]  /*04a0*/  LEA R39, R64, R58, 0x1 ;  /* 0x0000003a40277211 */ /* 0x000fe400078e08ff */
[----:B------:R-:W-:-:S03]  /*04b0*/  LEA R10, P1, R33, R3, 0x1 ;  /* 0x00000003210a7211 */ /* 0x000fc600078208ff */
[C---:B------:R-:W-:Y:S01]  /*04c0*/  IMAD R43, R64.reuse, 0x2, R39 ;  /* 0x00000002402b7824 */ /* 0x040fe200078e0227 */
[-C--:B------:R-:W-:Y:S02]  /*04d0*/  LEA.HI.X.SX32 R11, R33, R74.reuse, 0x1, P1 ;  /* 0x0000004a210b7211 */ /* 0x080fe400008f0eff */
[-C--:B0-----:R-:W-:Y:S01]  /*04e0*/  LEA R4, P0, R37, R3.reuse, 0x1 ;  /* 0x0000000325047211 */ /* 0x081fe200078008ff */
[C---:B------:R-:W-:Y:S01]  /*04f0*/  IMAD R166, R64.reuse, 0x2, R43 ;  /* 0x0000000240a67824 */ /* 0x040fe200078e022b */
[----:B-1----:R-:W-:Y:S01]  /*0500*/  LEA R14, P1, R43, R3, 0x1 ;  /* 0x000000032b0e7211 */ /* 0x002fe200078208ff */
[----:B------:R-:W5:Y:S04]  /*0510*/  LDG.E.U16 R205, desc[UR60][R10.64] ;  /* 0x0000003c0acd7981 */ /* 0x000f68000c1e1500 */
[----:B---3--:R0:W-:Y:S01]  /*0520*/  STL [R1+0x50], R0 ;  /* 0x0000500001007387 */ /* 0x0081e20000100800 */
[-C--:B------:R-:W-:Y:S01]  /*0530*/  LEA.HI.X.SX32 R5, R37, R74.reuse, 0x1, P0 ;  /* 0x0000004a25057211 */ /* 0x080fe200000f0eff */
[----:B------:R-:W-:Y:S01]  /*0540*/  IMAD R57, R64, 0x2, R166 ;  /* 0x0000000240397824 */ /* 0x000fe200078e02a6 */
[----:B------:R-:W-:-:S03]  /*0550*/  LEA.HI.X.SX32 R15, R43, R74, 0x1, P1 ;  /* 0x0000004a2b0f7211 */ /* 0x000fc600008f0eff */
[----:B------:R-:W3:Y:S01]  /*0560*/  LDG.E.U16 R4, desc[UR60][R4.64] ;  /* 0x0000003c04047981 */ /* 0x000ee2000c1e1500 */
[----:B------:R-:W-:-:S03]  /*0570*/  IMAD R65, R64, 0x2, R57 ;  /* 0x0000000240417824 */ /* 0x000fc600078e0239 */
[----:B0-----:R0:W3:Y:S02]  /*0580*/  LDG.E.U16 R0, desc[UR60][R8.64] ;  /* 0x0000003c08007981 */ /* 0x0010e4000c1e1500 */
[C---:B------:R-:W-:Y:S02]  /*0590*/  LEA R67, R64.reuse, R65, 0x1 ;  /* 0x0000004140437211 */ /* 0x040fe400078e08ff */
[----:B--2---:R-:W-:Y:S01]  /*05a0*/  STL [R1+0x4c], R18 ;  /* 0x00004c1201007387 */ /* 0x004fe20000100800 */
[CC--:B------:R-:W-:Y:S02]  /*05b0*/  LEA R12, P0, R39.reuse, R3.reuse, 0x1 ;  /* 0x00000003270c7211 */ /* 0x0c0fe400078008ff */
[C---:B------:R-:W-:Y:S01]  /*05c0*/  IMAD R165, R64.reuse, 0x2, R67 ;  /* 0x0000000240a57824 */ /* 0x040fe200078e0243 */
[----:B----4-:R1:W-:Y:S03]  /*05d0*/  STL [R1+0x48], R16 ;  /* 0x0000481001007387 */ /* 0x0103e60000100800 */
[C---:B------:R-:W-:Y:S01]  /*05e0*/  IMAD R56, R64.reuse, 0x2, R165 ;  /* 0x0000000240387824 */ /* 0x040fe200078e02a5 */
[----:B------:R-:W-:Y:S01]  /*05f0*/  LEA.HI.X.SX32 R13, R39, R74, 0x1, P0 ;  /* 0x0000004a270d7211 */ /* 0x000fe200000f0eff */
[----:B-1----:R-:W2:Y:S01]  /*0600*/  LDG.E.U16 R16, desc[UR60][R14.64] ;  /* 0x0000003c0e107981 */ /* 0x002ea2000c1e1500 */
[----:B------:R-:W-:Y:S01]  /*0610*/  LEA R6, P0, R65, R3, 0x1 ;  /* 0x0000000341067211 */ /* 0x000fe200078008ff */
[----:B------:R-:W-:-:S02]  /*0620*/  IMAD R77, R64, 0x2, R56 ;  /* 0x00000002404d7824 */ /* 0x000fc400078e0238 */
[----:B------:R1:W4:Y:S01]  /*0630*/  LDG.E.U16 R204, desc[UR60][R12.64] ;  /* 0x0000003c0ccc7981 */ /* 0x000322000c1e1500 */
[-C--:B------:R-:W-:Y:S01]  /*0640*/  LEA.HI.X.SX32 R7, R65, R74.reuse, 0x1, P0 ;  /* 0x0000004a41077211 */ /* 0x080fe200000f0eff */
[C---:B------:R-:W-:Y:S01]  /*0650*/  IMAD R87, R64.reuse, 0x2, R77 ;  /* 0x0000000240577824 */ /* 0x040fe200078e024d */
[CC--:B0-----:R-:W-:Y:S01]  /*0660*/  LEA R8, P0, R67.reuse, R3.reuse, 0x1 ;  /* 0x0000000343087211 */ /* 0x0c1fe200078008ff */
[----:B-----5:R0:W-:Y:S03]  /*0670*/  STL [R1+0x44], R2 ;  /* 0x0000440201007387 */ /* 0x0201e60000100800 */
[----:B------:R-:W-:Y:S02]  /*0680*/  LEA.HI.X.SX32 R9, R67, R74, 0x1, P0 ;  /* 0x0000004a43097211 */ /* 0x000fe400000f0eff */
[----:B------:R-:W-:Y:S01]  /*0690*/  LEA R10, P0, R87, R3, 0x1 ;  /* 0x00000003570a7211 */ /* 0x000fe200078008ff */
[----:B------:R5:W4:Y:S01]  /*06a0*/  LDG.E.U16 R203, desc[UR60][R6.64] ;  /* 0x0000003c06cb7981 */ /* 0x000b22000c1e1500 */
[----:B------:R-:W-:-:S02]  /*06b0*/  LEA R164, R64, R87, 0x1 ;  /* 0x0000005740a47211 */ /* 0x000fc400078e08ff */
[----:B------:R-:W-:Y:S01]  /*06c0*/  LEA.HI.X.SX32 R11, R87, R74, 0x1, P0 ;  /* 0x0000004a570b7211 */ /* 0x000fe200000f0eff */
[----:B0-----:R0:W4:Y:S02]  /*06d0*/  LDG.E.U16 R2, desc[UR60][R8.64] ;  /* 0x0000003c08027981 */ /* 0x001124000c1e1500 */
[----:B------:R-:W-:-:S04]  /*06e0*/  IMAD R72, R64, 0x2, R164 ;  /* 0x0000000240487824 */ /* 0x000fc800078e02a4 */
[----:B------:R-:W-:-:S04]  /*06f0*/  IMAD R89, R64, 0x2, R72 ;  /* 0x0000000240597824 */ /* 0x000fc800078e0248 */
[----:B------:R-:W-:-:S04]  /*0700*/  IMAD R93, R64, 0x2, R89 ;  /* 0x00000002405d7824 */ /* 0x000fc800078e0259 */
[----:B------:R-:W-:Y:S01]  /*0710*/  IMAD R163, R64, 0x2, R93 ;  /* 0x0000000240a37824 */ /* 0x000fe200078e025d */
[----:B------:R-:W-:-:S04]  /*0720*/  LEA R200, P1, R77, R3, 0x1 ;  /* 0x000000034dc87211 */ /* 0x000fc800078208ff */
[C---:B------:R-:W-:Y:S02]  /*0730*/  LEA R75, R64.reuse, R163, 0x1 ;  /* 0x000000a3404b7211 */ /* 0x040fe400078e08ff */
[-C--:B------:R-:W-:Y:S02]  /*0740*/  LEA.HI.X.SX32 R201, R77, R74.reuse, 0x1, P1 ;  /* 0x0000004a4dc97211 */ /* 0x080fe400008f0eff */
[-C--:B-1----:R-:W-:Y:S01]  /*0750*/  LEA R12, P0, R89, R3.reuse, 0x1 ;  /* 0x00000003590c7211 */ /* 0x082fe200078008ff */
[C---:B------:R-:W-:Y:S01]  /*0760*/  IMAD R95, R64.reuse, 0x2, R75 ;  /* 0x00000002405f7824 */ /* 0x040fe200078e024b */
[----:B------:R-:W-:Y:S01]  /*0770*/  LEA R14, P1, R93, R3, 0x1 ;  /* 0x000000035d0e7211 */ /* 0x000fe200078208ff */
[----:B------:R-:W4:Y:S01]  /*0780*/  LDG.E.U16 R200, desc[UR60][R200.64] ;  /* 0x0000003cc8c87981 */ /* 0x000f22000c1e1500 */
[-C--:B------:R-:W-:Y:S01]  /*0790*/  LEA.HI.X.SX32 R13, R89, R74.reuse, 0x1, P0 ;  /* 0x0000004a590d7211 */ /* 0x080fe200000f0eff */
[----:B------:R-:W-:Y:S01]  /*07a0*/  IMAD R97, R64, 0x2, R95 ;  /* 0x0000000240617824 */ /* 0x000fe200078e025f */
[----:B------:R-:W-:-:S02]  /*07b0*/  LEA.HI.X.SX32 R15, R93, R74, 0x1, P1 ;  /* 0x0000004a5d0f7211 */ /* 0x000fc400008f0eff */
[CC--:B-----5:R-:W-:Y:S01]  /*07c0*/  LEA R6, P0, R95.reuse, R3.reuse, 0x1 ;  /* 0x000000035f067211 */ /* 0x0e0fe200078008ff */
[C---:B------:R-:W-:Y:S01]  /*07d0*/  IMAD R162, R64.reuse, 0x2, R97 ;  /* 0x0000000240a27824 */ /* 0x040fe200078e0261 */
[----:B------:R1:W5:Y:S02]  /*07e0*/  LDG.E.U16 R199, desc[UR60][R12.64] ;  /* 0x0000003c0cc77981 */ /* 0x000364000c1e1500 */
[----:B------:R-:W-:Y:S01]  /*07f0*/  LEA.HI.X.SX32 R7, R95, R74, 0x1, P0 ;  /* 0x0000004a5f077211 */ /* 0x000fe200000f0eff */
[----:B------:R-:W-:Y:S01]  /*0800*/  IMAD R52, R64, 0x2, R162 ;  /* 0x0000000240347824 */ /* 0x000fe200078e02a2 */
[----:B------:R-:W5:Y:S04]  /*0810*/  LDG.E.U16 R14, desc[UR60][R14.64] ;  /* 0x0000003c0e0e7981 */ /* 0x000f68000c1e1500 */
[----:B---3--:R3:W-:Y:S01]  /*0820*/  STL [R1+0x40], R0 ;  /* 0x0000400001007387 */ /* 0x0087e20000100800 */
[----:B0-----:R-:W-:-:S02]  /*0830*/  LEA R8, P0, R97, R3, 0x1 ;  /* 0x0000000361087211 */ /* 0x001fc400078008ff */
[C---:B------:R-:W-:Y:S01]  /*0840*/  LEA R109, R64.reuse, R52, 0x1 ;  /* 0x00000034406d7211 */ /* 0x040fe200078e08ff */
[----:B------:R-:W5:Y:S04]  /*0850*/  LDG.E.U16 R198, desc[UR60][R6.64] ;  /* 0x0000003c06c67981 */ /* 0x000f68000c1e1500 */
[----:B---3--:R0:W3:Y:S01]  /*0860*/  LDG.E.U16 R0, desc[UR60][R10.64] ;  /* 0x0000003c0a007981 */ /* 0x0080e2000c1e1500 */
[----:B------:R-:W-:Y:S01]  /*0870*/  LEA.HI.X.SX32 R9, R97, R74, 0x1, P0 ;  /* 0x0000004a61097211 */ /* 0x000fe200000f0eff */
[C---:B------:R-:W-:Y:S02]  /*0880*/  IMAD R111, R64.reuse, 0x2, R109 ;  /* 0x00000002406f7824 */ /* 0x040fe400078e026d */
[----:B------:R-:W-:Y:S02]  /*0890*/  STL [R1+0x3c], R4 ;  /* 0x00003c0401007387 */ /* 0x000fe40000100800 */
[----:B------:R-:W-:-:S02]  /*08a0*/  IMAD R130, R64, 0x2, R111 ;  /* 0x0000000240827824 */ /* 0x000fc400078e026f */
[----:B--2---:R2:W-:Y:S02]  /*08b0*/  STL [R1+0x38], R16 ;  /* 0x0000381001007387 */ /* 0x0045e40000100800 */
[----:B------:R-:W-:-:S04]  /*08c0*/  IMAD R53, R64, 0x2, R130 ;  /* 0x0000000240357824 */ /* 0x000fc800078e0282 */
[----:B------:R-:W-:Y:S01]  /*08d0*/  IMAD R113, R64, 0x2, R53 ;  /* 0x0000000240717824 */ /* 0x000fe200078e0235 */
[----:B--2---:R2:W5:Y:S01]  /*08e0*/  LDG.E.U16 R16, desc[UR60][R8.64] ;  /* 0x0000003c08107981 */ /* 0x004562000c1e1500 */
[----:B------:R-:W-:-:S03]  /*08f0*/  LEA R4, P1, R109, R3, 0x1 ;  /* 0x000000036d047211 */ /* 0x000fc600078208ff */
[C---:B------:R-:W-:Y:S02]  /*0900*/  LEA R115, R64.reuse, R113, 0x1 ;  /* 0x0000007140737211 */ /* 0x040fe400078e08ff */
[-C--:B------:R-:W-:Y:S02]  /*0910*/  LEA.HI.X.SX32 R5, R109, R74.reuse, 0x1, P1 ;  /* 0x0000004a6d057211 */ /* 0x080fe400008f0eff */
[-C--:B-1----:R-:W-:Y:S01]  /*0920*/  LEA R12, P0, R111, R3.reuse, 0x1 ;  /* 0x000000036f0c7211 */ /* 0x082fe200078008ff */
[C---:B------:R-:W-:Y:S01]  /*0930*/  IMAD R131, R64.reuse, 0x2, R115 ;  /* 0x0000000240837824 */ /* 0x040fe200078e0273 */
[----:B0-----:R-:W-:Y:S01]  /*0940*/  LEA R10, P1, R115, R3, 0x1 ;  /* 0x00000003730a7211 */ /* 0x001fe200078208ff */
[----:B------:R0:W5:Y:S01]  /*0950*/  LDG.E.U16 R197, desc[UR60][R4.64] ;  /* 0x0000003c04c57981 */ /* 0x000162000c1e1500 */
[-C--:B------:R-:W-:Y:S01]  /*0960*/  LEA.HI.X.SX32 R13, R111, R74.reuse, 0x1, P0 ;  /* 0x0000004a6f0d7211 */ /* 0x080fe200000f0eff */
[C---:B------:R-:W-:Y:S01]  /*0970*/  IMAD R54, R64.reuse, 0x2, R131 ;  /* 0x0000000240367824 */ /* 0x040fe200078e0283 */
[----:B------:R-:W-:Y:S01]  /*0980*/  LEA.HI.X.SX32 R11, R115, R74, 0x1, P1 ;  /* 0x0000004a730b7211 */ /* 0x000fe200008f0eff */
[----:B----4-:R1:W-:Y:S02]  /*0990*/  STL [R1+0x34], R2 ;  /* 0x0000340201007387 */ /* 0x0103e40000100800 */
[----:B------:R-:W-:-:S04]  /*09a0*/  IMAD R117, R64, 0x2, R54 ;  /* 0x0000000240757824 */ /* 0x000fc800078e0236 */
[C---:B------:R-:W-:Y:S01]  /*09b0*/  IMAD R119, R64.reuse, 0x2, R117 ;  /* 0x0000000240777824 */ /* 0x040fe200078e0275 */
[----:B-1----:R-:W4:Y:S04]  /*09c0*/  LDG.E.U16 R2, desc[UR60][R12.64] ;  /* 0x0000003c0c027981 */ /* 0x002f28000c1e1500 */
[----:B------:R-:W-:Y:S02]  /*09d0*/  LEA R132, R64, R119, 0x1 ;  /* 0x0000007740847211 */ /* 0x000fe400078e08ff */
[----:B------:R-:W-:-:S03]  /*09e0*/  LEA R194, P0, R113, R3, 0x1 ;  /* 0x0000000371c27211 */ /* 0x000fc600078008ff */
[C---:B------:R-:W-:Y:S01]  /*09f0*/  IMAD R55, R64.reuse, 0x2, R132 ;  /* 0x0000000240377824 */ /* 0x040fe200078e0284 */
[-C--:B------:R-:W-:Y:S02]  /*0a00*/  LEA.HI.X.SX32 R195, R113, R74.reuse, 0x1, P0 ;  /* 0x0000004a71c37211 */ /* 0x080fe400000f0eff */
[-C--:B------:R-:W-:Y:S01]  /*0a10*/  LEA R6, P0, R117, R3.reuse, 0x1 ;  /* 0x0000000375067211 */ /* 0x080fe200078008ff */
[C---:B------:R-:W-:Y:S01]  /*0a20*/  IMAD R121, R64.reuse, 0x2, R55 ;  /* 0x0000000240797824 */ /* 0x040fe200078e0237 */
[----:B------:R-:W-:Y:S01]  /*0a30*/  LOP3.LUT R125, R177, 0x3f, RZ, 0xc0, !PT ;  /* 0x0000003fb17d7812 */ /* 0x000fe200078ec0ff */
[----:B------:R-:W4:Y:S01]  /*0a40*/  LDG.E.U16 R194, desc[UR60][R194.64] ;  /* 0x0000003cc2c27981 */ /* 0x000f22000c1e1500 */
[----:B------:R-:W-:Y:S01]  /*0a50*/  LEA.HI.X.SX32 R7, R117, R74, 0x1, P0 ;  /* 0x0000004a75077211 */ /* 0x000fe200000f0eff */
[----:B------:R-:W-:Y:S01]  /*0a60*/  IMAD R123, R64, 0x2, R121 ;  /* 0x00000002407b7824 */ /* 0x000fe200078e0279 */
[----:B--2---:R-:W-:-:S03]  /*0a70*/  LEA R8, P0, R119, R3, 0x1 ;  /* 0x0000000377087211 */ /* 0x004fc600078008ff */
[C---:B------:R-:W-:Y:S01]  /*0a80*/  IMAD R133, R64.reuse, 0x2, R123 ;  /* 0x0000000240857824 */ /* 0x040fe200078e027b */
[----:B------:R-:W-:Y:S01]  /*0a90*/  LEA.HI.X.SX32 R9, R119, R74, 0x1, P0 ;  /* 0x0000004a77097211 */ /* 0x000fe200000f0eff */
[----:B------:R-:W2:Y:S03]  /*0aa0*/  LDG.E.U16 R193, desc[UR60][R6.64] ;  /* 0x0000003c06c17981 */ /* 0x000ea6000c1e1500 */
[C---:B------:R-:W-:Y:S01]  /*0ab0*/  LEA R48, R64.reuse, R133, 0x1 ;  /* 0x0000008540307211 */ /* 0x040fe200078e08ff */
[----:B------:R-:W2:Y:S04]  /*0ac0*/  LDG.E.U16 R18, desc[UR60][R8.64] ;  /* 0x0000003c08127981 */ /* 0x000ea8000c1e1500 */
[----:B------:R-:W-:-:S04]  /*0ad0*/  IMAD R127, R64, 0x2, R48 ;  /* 0x00000002407f7824 */ /* 0x000fc800078e0230 */
[----:B------:R-:W-:-:S04]  /*0ae0*/  IMAD R129, R64, 0x2, R127 ;  /* 0x0000000240817824 */ /* 0x000fc800078e027f */
[----:B------:R-:W-:-:S04]  /*0af0*/  IMAD R134, R64, 0x2, R129 ;  /* 0x0000000240867824 */ /* 0x000fc800078e0281 */
[C---:B------:R-:W-:Y:S01]  /*0b00*/  IMAD R49, R64.reuse, 0x2, R134 ;  /* 0x0000000240317824 */ /* 0x040fe200078e0286 */
[----:B---3--:R1:W-:Y:S04]  /*0b10*/  STL [R1+0x30], R0 ;  /* 0x0000300001007387 */ /* 0x0083e80000100800 */
[----:B------:R-:W-:Y:S01]  /*0b20*/  LEA R151, R64, R49, 0x1 ;  /* 0x0000003140977211 */ /* 0x000fe200078e08ff */
[----:B-1----:R1:W3:Y:S01]  /*0b30*/  LDG.E.U16 R0, desc[UR60][R10.64] ;  /* 0x0000003c0a007981 */ /* 0x0022e2000c1e1500 */
[----:B0-----:R-:W-:-:S03]  /*0b40*/  LEA R4, P1, R121, R3, 0x1 ;  /* 0x0000000379047211 */ /* 0x001fc600078208ff */
[C---:B------:R-:W-:Y:S01]  /*0b50*/  IMAD R153, R64.reuse, 0x2, R151 ;  /* 0x0000000240997824 */ /* 0x040fe200078e0297 */
[----:B-----5:R0:W-:Y:S01]  /*0b60*/  STL [R1+0x2c], R14 ;  /* 0x00002c0e01007387 */ /* 0x0201e20000100800 */
[-C--:B------:R-:W-:Y:S02]  /*0b70*/  LEA.HI.X.SX32 R5, R121, R74.reuse, 0x1, P1 ;  /* 0x0000004a79057211 */ /* 0x080fe400008f0eff */
[C---:B------:R-:W-:Y:S01]  /*0b80*/  IMAD R135, R64.reuse, 0x2, R153 ;  /* 0x0000000240877824 */ /* 0x040fe200078e0299 */
[-C--:B0-----:R-:W-:Y:S01]  /*0b90*/  LEA R14, P0, R123, R3.reuse, 0x1 ;  /* 0x000000037b0e7211 */ /* 0x081fe200078008ff */
[----:B------:R0:W-:Y:S01]  /*0ba0*/  STL [R1+0x28], R16 ;  /* 0x0000281001007387 */ /* 0x0001e20000100800 */
[----:B-1----:R-:W-:Y:S01]  /*0bb0*/  LEA R10, P1, R129, R3, 0x1 ;  /* 0x00000003810a7211 */ /* 0x002fe200078208ff */
[C---:B------:R-:W-:Y:S01]  /*0bc0*/  IMAD R50, R64.reuse, 0x2, R135 ;  /* 0x0000000240327824 */ /* 0x040fe200078e0287 */
[-C--:B------:R-:W-:Y:S01]  /*0bd0*/  LEA.HI.X.SX32 R15, R123, R74.reuse, 0x1, P0 ;  /* 0x0000004a7b0f7211 */ /* 0x080fe200000f0eff */
[----:B------:R1:W5:Y:S01]  /*0be0*/  LDG.E.U16 R192, desc[UR60][R4.64] ;  /* 0x0000003c04c07981 */ /* 0x000362000c1e1500 */
[----:B------:R-:W-:Y:S01]  /*0bf0*/  LEA.HI.X.SX32 R11, R129, R74, 0x1, P1 ;  /* 0x0000004a810b7211 */ /* 0x000fe200008f0eff */
[----:B------:R-:W-:-:S02]  /*0c00*/  IMAD R155, R64, 0x2, R50 ;  /* 0x00000002409b7824 */ /* 0x000fc400078e0232 */
[----:B0-----:R0:W5:Y:S01]  /*0c10*/  LDG.E.U16 R16, desc[UR60][R14.64] ;  /* 0x0000003c0e107981 */ /* 0x001162000c1e1500 */
[C---:B------:R-:W-:Y:S02]  /*0c20*/  LEA R12, P0, R127.reuse, R3, 0x1 ;  /* 0x000000037f0c7211 */ /* 0x040fe400078008ff */
[C---:B------:R-:W-:Y:S02]  /*0c30*/  LEA R73, R64.reuse, R155, 0x1 ;  /* 0x0000009b40497211 */ /* 0x040fe400078e08ff */
[-C--:B------:R-:W-:Y:S02]  /*0c40*/  LEA.HI.X.SX32 R13, R127, R74.reuse, 0x1, P0 ;  /* 0x0000004a7f0d7211 */ /* 0x080fe400000f0eff */
[CC--:B------:R-:W-:Y:S01]  /*0c50*/  LEA R8, P0, R151.reuse, R3.reuse, 0x1 ;  /* 0x0000000397087211 */ /* 0x0c0fe200078008ff */
[C---:B------:R-:W-:Y:S01]  /*0c60*/  IMAD R136, R64.reuse, 0x2, R73 ;  /* 0x0000000240887824 */ /* 0x040fe200078e0249 */
[----:B----4-:R4:W-:Y:S02]  /*0c70*/  STL [R1+0x24], R2 ;  /* 0x0000240201007387 */ /* 0x0109e40000100800 */
[-C--:B------:R-:W-:Y:S01]  /*0c80*/  LEA.HI.X.SX32 R9, R151, R74.reuse, 0x1, P0 ;  /* 0x0000004a97097211 */ /* 0x080fe200000f0eff */
[C---:B------:R-:W-:Y:S01]  /*0c90*/  IMAD R51, R64.reuse, 0x2, R136 ;  /* 0x0000000240337824 */ /* 0x040fe200078e0288 */
[C---:B------:R-:W-:Y:S01]  /*0ca0*/  LEA R6, P0, R153.reuse, R3, 0x1 ;  /* 0x0000000399067211 */ /* 0x040fe200078008ff */
[----:B------:R-:W5:Y:S02]  /*0cb0*/  LDG.E.U16 R185, desc[UR60][R12.64] ;  /* 0x0000003c0cb97981 */ /* 0x000f64000c1e1500 */
[C---:B------:R-:W-:Y:S01]  /*0cc0*/  IMAD R91, R64.reuse, 0x2, R51 ;  /* 0x00000002405b7824 */ /* 0x040fe200078e0233 */
[----:B------:R-:W-:Y:S01]  /*0cd0*/  LEA.HI.X.SX32 R7, R153, R74, 0x1, P0 ;  /* 0x0000004a99077211 */ /* 0x000fe200000f0eff */
[----:B------:R-:W5:Y:S02]  /*0ce0*/  LDG.E.U16 R184, desc[UR60][R8.64] ;  /* 0x0000003c08b87981 */ /* 0x000f64000c1e1500 */
[----:B------:R-:W-:-:S02]  /*0cf0*/  IMAD R19, R64, 0x2, R91 ;  /* 0x0000000240137824 */ /* 0x000fc400078e025b */
[----:B----4-:R4:W5:Y:S03]  /*0d00*/  LDG.E.U16 R2, desc[UR60][R10.64] ;  /* 0x0000003c0a027981 */ /* 0x010966000c1e1500 */
[----:B------:R-:W-:-:S05]  /*0d10*/  LEA R137, R64, R19, 0x1 ;  /* 0x0000001340897211 */ /* 0x000fca00078e08ff */
[----:B------:R-:W-:-:S04]  /*0d20*/  IMAD R44, R64, 0x2, R137 ;  /* 0x00000002402c7824 */ /* 0x000fc800078e0289 */
[----:B------:R-:W-:-:S04]  /*0d30*/  IMAD R85, R64, 0x2, R44 ;  /* 0x0000000240557824 */ /* 0x000fc800078e022c */
[----:B------:R-:W-:-:S05]  /*0d40*/  IMAD R35, R64, 0x2, R85 ;  /* 0x0000000240237824 */ /* 0x000fca00078e0255 */
[----:B------:R-:W-:-:S05]  /*0d50*/  LEA R138, R64, R35, 0x1 ;  /* 0x00000023408a7211 */ /* 0x000fca00078e08ff */
[----:B------:R-:W-:-:S04]  /*0d60*/  IMAD R45, R64, 0x2, R138 ;  /* 0x00000002402d7824 */ /* 0x000fc800078e028a */
[----:B------:R-:W-:-:S05]  /*0d70*/  IMAD R71, R64, 0x2, R45 ;  /* 0x0000000240477824 */ /* 0x000fca00078e022d */
[----:B------:R-:W-:-:S05]  /*0d80*/  LEA R21, R64, R71, 0x1 ;  /* 0x0000004740157211 */ /* 0x000fca00078e08ff */
[----:B------:R-:W-:-:S04]  /*0d90*/  IMAD R139, R64, 0x2, R21 ;  /* 0x00000002408b7824 */ /* 0x000fc800078e0215 */
[----:B------:R-:W-:-:S04]  /*0da0*/  IMAD R46, R64, 0x2, R139 ;  /* 0x00000002402e7824 */ /* 0x000fc800078e028b */
        /* <DEDUP_REMOVED lines=14> */
[C---:B------:R-:W-:Y:S01]  /*0e90*/  IMAD R143, R64.reuse, 0x2, R83 ;  /* 0x00000002408f7824 */ /* 0x040fe200078e0253 */
[----:B---3--:R3:W-:Y:S04]  /*0ea0*/  STL [R1+0x20], R0 ;  /* 0x0000200001007387 */ /* 0x0087e80000100800 */
[----:B---3--:R3:W3:Y:S01]  /*0eb0*/  LDG.E.U16 R0, desc[UR60][R6.64] ;  /* 0x0000003c06007981 */ /* 0x0086e2000c1e1500 */
        /* <DEDUP_REMOVED lines=15> */
[----:B------:R-:W-:Y:S01]  /*0fb0*/  IMAD R147, R64, 0x2, R25 ;  /* 0x0000000240937824 */ /* 0x000fe200078e0219 */
[----:B-1----:R-:W-:-:S03]  /*0fc0*/  LEA R4, P1, R155, R3, 0x1 ;  /* 0x000000039b047211 */ /* 0x002fc600078208ff */
[C---:B------:R-:W-:Y:S01]  /*0fd0*/  IMAD R38, R64.reuse, 0x2, R147 ;  /* 0x0000000240267824 */ /* 0x040fe200078e0293 */
[----:B------:R-:W-:Y:S02]  /*0fe0*/  LEA.HI.X.SX32 R5, R155, R74, 0x1, P1 ;  /* 0x0000004a9b057211 */ /* 0x000fe400008f0eff */
[-C--:B0-----:R-:W-:Y:S02]  /*0ff0*/  LEA R14, P0, R73, R3.reuse, 0x1 ;  /* 0x00000003490e7211 */ /* 0x081fe400078008ff */
[C---:B------:R-:W-:Y:S01]  /*1000*/  LEA R89, R64.reuse, R38, 0x1 ;  /* 0x0000002640597211 */ /* 0x040fe200078e08ff */
[----:B--2---:R0:W-:Y:S01]  /*1010*/  STL [R1+0x1c], R18 ;  /* 0x00001c1201007387 */ /* 0x0041e20000100800 */
[----:B----4-:R-:W-:Y:S02]  /*1020*/  LEA R10, P1, R19, R3, 0x1 ;  /* 0x00000003130a7211 */ /* 0x010fe400078208ff */
[-C--:B------:R-:W-:Y:S01]  /*1030*/  LEA.HI.X.SX32 R15, R73, R74.reuse, 0x1, P0 ;  /* 0x0000004a490f7211 */ /* 0x080fe200000f0eff */
[C---:B------:R-:W-:Y:S01]  /*1040*/  IMAD R97, R64.reuse, 0x2, R89 ;  /* 0x0000000240617824 */ /* 0x040fe200078e0259 */
[----:B------:R-:W-:Y:S01]  /*1050*/  LEA.HI.X.SX32 R11, R19, R74, 0x1, P1 ;  /* 0x0000004a130b7211 */ /* 0x000fe200008f0eff */
[----:B-----5:R1:W-:Y:S02]  /*1060*/  STL [R1+0x18], R16 ;  /* 0x0000181001007387 */ /* 0x0203e40000100800 */
[----:B------:R-:W-:-:S02]  /*1070*/  IMAD R148, R64, 0x2, R97 ;  /* 0x0000000240947824 */ /* 0x000fc400078e0261 */
[----:B0-----:R-:W2:Y:S02]  /*1080*/  LDG.E.U16 R18, desc[UR60][R14.64] ;  /* 0x0000003c0e127981 */ /* 0x001ea4000c1e1500 */
[C---:B------:R-:W-:Y:S02]  /*1090*/  IMAD R39, R64.reuse, 0x2, R148 ;  /* 0x0000000240277824 */ /* 0x040fe400078e0294 */
[----:B------:R0:W4:Y:S04]  /*10a0*/  LDG.E.U16 R183, desc[UR60][R4.64] ;  /* 0x0000003c04b77981 */ /* 0x000128000c1e1500 */
[----:B-1----:R1:W5:Y:S01]  /*10b0*/  LDG.E.U16 R16, desc[UR60][R10.64] ;  /* 0x0000003c0a107981 */ /* 0x002362000c1e1500 */
        /* <DEDUP_REMOVED lines=10> */
[----:B------:R-:W-:-:S03]  /*1160*/  LEA R12, P0, R91, R3, 0x1 ;  /* 0x000000035b0c7211 */ /* 0x000fc600078008ff */
[C---:B------:R-:W-:Y:S01]  /*1170*/  IMAD R151, R64.reuse, 0x2, R73 ;  /* 0x0000000240977824 */ /* 0x040fe200078e0249 */
[-C--:B------:R-:W-:Y:S02]  /*1180*/  LEA.HI.X.SX32 R13, R91, R74.reuse, 0x1, P0 ;  /* 0x0000004a5b0d7211 */ /* 0x080fe400000f0eff */
[C---:B------:R-:W-:Y:S02]  /*1190*/  LEA R8, P0, R85.reuse, R3, 0x1 ;  /* 0x0000000355087211 */ /* 0x040fe400078008ff */
[C---:B------:R-:W-:Y:S01]  /*11a0*/  LEA R34, R64.reuse, R151, 0x1 ;  /* 0x0000009740227211 */ /* 0x040fe200078e08ff */
[----:B------:R1:W-:Y:S01]  /*11b0*/  STL [R1+0x14], R2 ;  /* 0x0000140201007387 */ /* 0x0003e20000100800 */
[-C--:B------:R-:W-:Y:S02]  /*11c0*/  LEA.HI.X.SX32 R9, R85, R74.reuse, 0x1, P0 ;  /* 0x0000004a55097211 */ /* 0x080fe400000f0eff */
[-C--:B---3--:R-:W-:Y:S01]  /*11d0*/  LEA R6, P0, R35, R3.reuse, 0x1 ;  /* 0x0000000323067211 */ /* 0x088fe200078008ff */
[C---:B------:R-:W-:Y:S01]  /*11e0*/  IMAD R19, R64.reuse, 0x2, R34 ;  /* 0x0000000240137824 */ /* 0x040fe200078e0222 */
[-C--:B0-----:R-:W-:Y:S01]  /*11f0*/  LEA R4, P1, R71, R3.reuse, 0x1 ;  /* 0x0000000347047211 */ /* 0x081fe200078208ff */
[----:B------:R0:W3:Y:S01]  /*1200*/  LDG.E.U16 R182, desc[UR60][R12.64] ;  /* 0x0000003c0cb67981 */ /* 0x0000e2000c1e1500 */
[-C--:B------:R-:W-:Y:S01]  /*1210*/  LEA.HI.X.SX32 R7, R35, R74.reuse, 0x1, P0 ;  /* 0x0000004a23077211 */ /* 0x080fe200000f0eff */
[C---:B------:R-:W-:Y:S01]  /*1220*/  IMAD R85, R64.reuse, 0x2, R19 ;  /* 0x0000000240557824 */ /* 0x040fe200078e0213 */
[C---:B------:R-:W-:Y:S01]  /*1230*/  LEA R14, P0, R21.reuse, R3, 0x1 ;  /* 0x00000003150e7211 */ /* 0x040fe200078008ff */
[----:B------:R-:W3:Y:S02]  /*1240*/  LDG.E.U16 R181, desc[UR60][R8.64] ;  /* 0x0000003c08b57981 */ /* 0x000ee4000c1e1500 */
[C---:B------:R-:W-:Y:S01]  /*1250*/  IMAD R152, R64.reuse, 0x2, R85 ;  /* 0x0000000240987824 */ /* 0x040fe200078e0255 */
[----:B------:R-:W-:Y:S01]  /*1260*/  LEA.HI.X.SX32 R15, R21, R74, 0x1, P0 ;  /* 0x0000004a150f7211 */ /* 0x000fe200000f0eff */
[----:B-1----:R1:W4:Y:S02]  /*1270*/  LDG.E.U16 R2, desc[UR60][R6.64] ;  /* 0x0000003c06027981 */ /* 0x002324000c1e1500 */
[----:B------:R-:W-:-:S05]  /*1280*/  IMAD R35, R64, 0x2, R152 ;  /* 0x0000000240237824 */ /* 0x000fca00078e0298 */
[----:B------:R-:W-:-:S05]  /*1290*/  LEA R91, R64, R35, 0x1 ;  /* 0x00000023405b7211 */ /* 0x000fca00078e08ff */
[----:B------:R-:W-:-:S04]  /*12a0*/  IMAD R21, R64, 0x2, R91 ;  /* 0x0000000240157824 */ /* 0x000fc800078e025b */
[----:B------:R-:W-:Y:S01]  /*12b0*/  IMAD R153, R64, 0x2, R21 ;  /* 0x0000000240997824 */ /* 0x000fe200078e0215 */
[----:B------:R-:W-:-:S03]  /*12c0*/  LEA.HI.X.SX32 R5, R71, R74, 0x1, P1 ;  /* 0x0000004a47057211 */ /* 0x000fc600008f0eff */
[C---:B------:R-:W-:Y:S01]  /*12d0*/  IMAD R28, R64.reuse, 0x2, R153 ;  /* 0x00000002401c7824 */ /* 0x040fe200078e0299 */
[-C--:B------:R-:W-:Y:S01]  /*12e0*/  LEA R10, P1, R69, R3.reuse, 0x1 ;  /* 0x00000003450a7211 */ /* 0x080fe200078208ff */
[----:B------:R1:W3:Y:S02]  /*12f0*/  LDG.E.U16 R180, desc[UR60][R4.64] ;  /* 0x0000003c04b47981 */ /* 0x0002e4000c1e1500 */
[C---:B------:R-:W-:Y:S01]  /*1300*/  IMAD R71, R64.reuse, 0x2, R28 ;  /* 0x0000000240477824 */ /* 0x040fe200078e021c */
[----:B0-----:R-:W-:Y:S02]  /*1310*/  LEA R12, P0, R29, R3, 0x1 ;  /* 0x000000031d0c7211 */ /* 0x001fe400078008ff */
[-C--:B------:R-:W-:Y:S02]  /*1320*/  LEA.HI.X.SX32 R11, R69, R74.reuse, 0x1, P1 ;  /* 0x0000004a450b7211 */ /* 0x080fe400008f0eff */
[C---:B------:R-:W-:Y:S02]  /*1330*/  LEA R69, R64.reuse, R71, 0x1 ;  /* 0x0000004740457211 */ /* 0x040fe400078e08ff */
[-C--:B------:R-:W-:Y:S01]  /*1340*/  LEA.HI.X.SX32 R13, R29, R74.reuse, 0x1, P0 ;  /* 0x0000004a1d0d7211 */ /* 0x080fe200000f0eff */
[----:B------:R-:W3:Y:S01]  /*1350*/  LDG.E.U16 R252, desc[UR60][R10.64] ;  /* 0x0000003c0afc7981 */ /* 0x000ee2000c1e1500 */
[-C--:B-1----:R-:W-:Y:S01]  /*1360*/  LEA R6, P0, R101, R3.reuse, 0x1 ;  /* 0x0000000365067211 */ /* 0x082fe200078008ff */
[----:B------:R-:W-:Y:S01]  /*1370*/  IMAD R154, R64, 0x2, R69 ;  /* 0x00000002409a7824 */ /* 0x000fe200078e0245 */
[----:B------:R-:W-:Y:S01]  /*1380*/  LEA R4, P1, R103, R3, 0x1 ;  /* 0x0000000367047211 */ /* 0x000fe200078208ff */
[----:B------:R-:W3:Y:S01]  /*1390*/  LDG.E.U16 R179, desc[UR60][R12.64] ;  /* 0x0000003c0cb37981 */ /* 0x000ee2000c1e1500 */
[----:B------:R-:W-:-:S02]  /*13a0*/  LEA.HI.X.SX32 R7, R101, R74, 0x1, P0 ;  /* 0x0000004a65077211 */ /* 0x000fc400000f0eff */
[C---:B------:R-:W-:Y:S01]  /*13b0*/  LEA R8, P0, R23.reuse, R3, 0x1 ;  /* 0x0000000317087211 */ /* 0x040fe200078008ff */
[C---:B------:R-:W-:Y:S02]  /*13c0*/  IMAD R29, R64.reuse, 0x2, R154 ;  /* 0x00000002401d7824 */ /* 0x040fe400078e029a */
[----:B------:R0:W3:Y:S01]  /*13d0*/  LDG.E.U16 R178, desc[UR60][R6.64] ;  /* 0x0000003c06b27981 */ /* 0x0000e2000c1e1500 */
[-C--:B------:R-:W-:Y:S01]  /*13e0*/  LEA.HI.X.SX32 R9, R23, R74.reuse, 0x1, P0 ;  /* 0x0000004a17097211 */ /* 0x080fe200000f0eff */
[----:B------:R-:W-:Y:S01]  /*13f0*/  IMAD R23, R64, 0x2, R29 ;  /* 0x0000000240177824 */ /* 0x000fe200078e021d */
[----:B------:R-:W-:-:S03]  /*1400*/  LEA.HI.X.SX32 R5, R103, R74, 0x1, P1 ;  /* 0x0000004a67057211 */ /* 0x000fc600008f0eff */
[----:B------:R1:W3:Y:S01]  /*1410*/  LDG.E.U16 R251, desc[UR60][R8.64] ;  /* 0x0000003c08fb7981 */ /* 0x0002e2000c1e1500 */
[----:B0-----:R-:W-:-:S03]  /*1420*/  LEA R6, P0, R79, R3, 0x1 ;  /* 0x000000034f067211 */ /* 0x001fc600078008ff */
[----:B------:R0:W3:Y:S01]  /*1430*/  LDG.E.U16 R175, desc[UR60][R4.64] ;  /* 0x0000003c04af7981 */ /* 0x0000e2000c1e1500 */
[----:B------:R-:W-:Y:S01]  /*1440*/  LEA.HI.X.SX32 R7, R79, R74, 0x1, P0 ;  /* 0x0000004a4f077211 */ /* 0x000fe200000f0eff */
[----:B------:R-:W-:Y:S01]  /*1450*/  IMAD R79, R64, 0x2, R23 ;  /* 0x00000002404f7824 */ /* 0x000fe200078e0217 */
[----:B-1----:R-:W-:-:S03]  /*1460*/  LEA R8, P0, R81, R3, 0x1 ;  /* 0x0000000351087211 */ /* 0x002fc600078008ff */
[----:B------:R1:W3:Y:S01]  /*1470*/  LDG.E.U16 R250, desc[UR60][R6.64] ;  /* 0x0000003c06fa7981 */ /* 0x0002e2000c1e1500 */
[----:B------:R-:W-:Y:S02]  /*1480*/  LEA R155, R64, R79, 0x1 ;  /* 0x0000004f409b7211 */ /* 0x000fe400078e08ff */
[----:B0-----:R-:W-:-:S03]  /*1490*/  LEA R4, P1, R83, R3, 0x1 ;  /* 0x0000000353047211 */ /* 0x001fc600078208ff */
[----:B------:R-:W-:Y:S01]  /*14a0*/  IMAD R30, R64, 0x2, R155 ;  /* 0x00000002401e7824 */ /* 0x000fe200078e029b */
[----:B------:R-:W-:-:S03]  /*14b0*/  LEA.HI.X.SX32 R9, R81, R74, 0x1, P0 ;  /* 0x0000004a51097211 */ /* 0x000fc600000f0eff */
[C---:B------:R-:W-:Y:S01]  /*14c0*/  IMAD R81, R64.reuse, 0x2, R30 ;  /* 0x0000000240517824 */ /* 0x040fe200078e021e */
[-C--:B------:R-:W-:Y:S01]  /*14d0*/  LEA.HI.X.SX32 R5, R83, R74.reuse, 0x1, P1 ;  /* 0x0000004a53057211 */ /* 0x080fe200008f0eff */
[----:B------:R-:W3:Y:S01]  /*14e0*/  LDG.E.U16 R174, desc[UR60][R8.64] ;  /* 0x0000003c08ae7981 */ /* 0x000ee2000c1e1500 */
[CC--:B-1----:R-:W-:Y:S01]  /*14f0*/  LEA R6, P0, R105.reuse, R3.reuse, 0x1 ;  /* 0x0000000369067211 */ /* 0x0c2fe200078008ff */
[C---:B------:R-:W-:Y:S02]  /*1500*/  IMAD R13, R64.reuse, 0x2, R81 ;  /* 0x00000002400d7824 */ /* 0x040fe400078e0251 */
[----:B------:R0:W3:Y:S04]  /*1510*/  LDG.E.U16 R249, desc[UR60][R4.64] ;  /* 0x0000003c04f97981 */ /* 0x0000e8000c1e1500 */
[----:B------:R1:W-:Y:S04]  /*1520*/  STL [R1+0x10], R0 ;  /* 0x0000100001007387 */ /* 0x0003e80000100800 */
[----:B-1----:R-:W3:Y:S01]  /*1530*/  LDG.E.U16 R0, desc[UR60][R14.64] ;  /* 0x0000003c0e007981 */ /* 0x002ee2000c1e1500 */
[----:B------:R-:W-:Y:S01]  /*1540*/  LEA.HI.X.SX32 R7, R105, R74, 0x1, P0 ;  /* 0x0000004a69077211 */ /* 0x000fe200000f0eff */
[----:B------:R-:W-:Y:S01]  /*1550*/  IMAD R156, R64, 0x2, R13 ;  /* 0x00000002409c7824 */ /* 0x000fe200078e020d */
[----:B0-----:R-:W-:-:S03]  /*1560*/  LEA R4, P0, R31, R3, 0x1 ;  /* 0x000000031f047211 */ /* 0x001fc600078008ff */
[----:B------:R0:W3:Y:S01]  /*1570*/  LDG.E.U16 R173, desc[UR60][R6.64] ;  /* 0x0000003c06ad7981 */ /* 0x0000e2000c1e1500 */
[----:B------:R-:W-:Y:S02]  /*1580*/  LEA.HI.X.SX32 R5, R31, R74, 0x1, P0 ;  /* 0x0000004a1f057211 */ /* 0x000fe400000f0eff */
[C---:B------:R-:W-:Y:S02]  /*1590*/  LEA R31, R64.reuse, R156, 0x1 ;  /* 0x0000009c401f7211 */ /* 0x040fe400078e08ff */
[C---:B------:R-:W-:Y:S01]  /*15a0*/  LEA R8, P0, R77.reuse, R3, 0x1 ;  /* 0x000000034d087211 */ /* 0x040fe200078008ff */
[----:B------:R-:W3:Y:S02]  /*15b0*/  LDG.E.U16 R248, desc[UR60][R4.64] ;  /* 0x0000003c04f87981 */ /* 0x000ee4000c1e1500 */
[----:B------:R-:W-:Y:S01]  /*15c0*/  IMAD R83, R64, 0x2, R31 ;  /* 0x0000000240537824 */ /* 0x000fe200078e021f */
[----:B------:R-:W-:-:S03]  /*15d0*/  LEA.HI.X.SX32 R9, R77, R74, 0x1, P0 ;  /* 0x0000004a4d097211 */ /* 0x000fc600000f0eff */
[C---:B------:R-:W-:Y:S01]  /*15e0*/  IMAD R77, R64.reuse, 0x2, R83 ;  /* 0x00000002404d7824 */ /* 0x040fe200078e0253 */
[-C--:B0-----:R-:W-:Y:S01]  /*15f0*/  LEA R6, P0, R17, R3.reuse, 0x1 ;  /* 0x0000000311067211 */ /* 0x081fe200078008ff */
[----:B------:R0:W3:Y:S02]  /*1600*/  LDG.E.U16 R247, desc[UR60][R8.64] ;  /* 0x0000003c08f77981 */ /* 0x0000e4000c1e1500 */
[----:B------:R-:W-:Y:S01]  /*1610*/  IMAD R157, R64, 0x2, R77 ;  /* 0x00000002409d7824 */ /* 0x000fe200078e024d */
[----:B------:R-:W-:-:S03]  /*1620*/  LEA R112, P1, R107, R3, 0x1 ;  /* 0x000000036b707211 */ /* 0x000fc600078208ff */
[C---:B------:R-:W-:Y:S01]  /*1630*/  IMAD R24, R64.reuse, 0x2, R157 ;  /* 0x0000000240187824 */ /* 0x040fe200078e029d */
[-C--:B------:R-:W-:Y:S02]  /*1640*/  LEA.HI.X.SX32 R7, R17, R74.reuse, 0x1, P0 ;  /* 0x0000004a11077211 */ /* 0x080fe400000f0eff */
[----:B------:R-:W-:Y:S02]  /*1650*/  LEA.HI.X.SX32 R113, R107, R74, 0x1, P1 ;  /* 0x0000004a6b717211 */ /* 0x000fe400008f0eff */
[-C--:B0-----:R-:W-:Y:S01]  /*1660*/  LEA R8, P0, R65, R3.reuse, 0x1 ;  /* 0x0000000341087211 */ /* 0x081fe200078008ff */
[----:B------:R0:W3:Y:S01]  /*1670*/  LDG.E.U16 R111, desc[UR60][R6.64] ;  /* 0x0000003c066f7981 */ /* 0x0000e2000c1e1500 */
[C---:B------:R-:W-:Y:S02]  /*1680*/  LEA R17, R64.reuse, R24, 0x1 ;  /* 0x0000001840117211 */ /* 0x040fe400078e08ff */
[----:B------:R-:W-:Y:S01]  /*1690*/  LEA R4, P1, R99, R3, 0x1 ;  /* 0x0000000363047211 */ /* 0x000fe200078208ff */
[----:B------:R-:W3:Y:S01]  /*16a0*/  LDG.E.U16 R112, desc[UR60][R112.64] ;  /* 0x0000003c70707981 */ /* 0x000ee2000c1e1500 */
[-C--:B------:R-:W-:Y:S01]  /*16b0*/  LEA.HI.X.SX32 R9, R65, R74.reuse, 0x1, P0 ;  /* 0x0000004a41097211 */ /* 0x080fe200000f0eff */
[----:B------:R-:W-:Y:S01]  /*16c0*/  IMAD R65, R64, 0x2, R17 ;  /* 0x0000000240417824 */ /* 0x000fe200078e0211 */
[----:B------:R-:W-:-:S02]  /*16d0*/  LEA.HI.X.SX32 R5, R99, R74, 0x1, P1 ;  /* 0x0000004a63057211 */ /* 0x000fc400008f0eff */
[CC--:B0-----:R-:W-:Y:S01]  /*16e0*/  LEA R6, P0, R25.reuse, R3.reuse, 0x1 ;  /* 0x0000000319067211 */ /* 0x0c1fe200078008ff */
[C---:B------:R-:W-:Y:S02]  /*16f0*/  IMAD R158, R64.reuse, 0x2, R65 ;  /* 0x00000002409e7824 */ /* 0x040fe400078e0241 */
[----:B------:R0:W3:Y:S01]  /*1700*/  LDG.E.U16 R246, desc[UR60][R4.64] ;  /* 0x0000003c04f67981 */ /* 0x0000e2000c1e1500 */
[----:B------:R-:W-:Y:S01]  /*1710*/  LEA.HI.X.SX32 R7, R25, R74, 0x1, P0 ;  /* 0x0000004a19077211 */ /* 0x000fe200000f0eff */
[----:B------:R-:W-:Y:S02]  /*1720*/  IMAD R25, R64, 0x2, R158 ;  /* 0x0000000240197824 */ /* 0x000fe400078e029e */
[----:B------:R1:W3:Y:S04]  /*1730*/  LDG.E.U16 R110, desc[UR60][R8.64] ;  /* 0x0000003c086e7981 */ /* 0x0002e8000c1e1500 */
[----:B------:R1:W3:Y:S01]  /*1740*/  LDG.E.U16 R245, desc[UR60][R6.64] ;  /* 0x0000003c06f57981 */ /* 0x0002e2000c1e1500 */
[----:B0-----:R-:W-:-:S04]  /*1750*/  LEA R4, P1, R89, R3, 0x1 ;  /* 0x0000000359047211 */ /* 0x001fc800078208ff */
[----:B------:R-:W-:Y:S01]  /*1760*/  LEA.HI.X.SX32 R5, R89, R74, 0x1, P1 ;  /* 0x0000004a59057211 */ /* 0x000fe200008f0eff */
[----:B------:R-:W-:Y:S01]  /*1770*/  IMAD R89, R64, 0x2, R25 ;  /* 0x0000000240597824 */ /* 0x000fe200078e0219 */
[----:B-1----:R-:W-:-:S03]  /*1780*/  LEA R8, P0, R97, R3, 0x1 ;  /* 0x0000000361087211 */ /* 0x002fc600078008ff */
[----:B------:R0:W3:Y:S01]  /*1790*/  LDG.E.U16 R109, desc[UR60][R4.64] ;  /* 0x0000003c046d7981 */ /* 0x0000e2000c1e1500 */
[----:B------:R-:W-:Y:S02]  /*17a0*/  LEA R15, R64, R89, 0x1 ;  /* 0x00000059400f7211 */ /* 0x000fe400078e08ff */
[----:B------:R-:W-:-:S03]  /*17b0*/  LEA.HI.X.SX32 R9, R97, R74, 0x1, P0 ;  /* 0x0000004a61097211 */ /* 0x000fc600000f0eff */
[C---:B------:R-:W-:Y:S01]  /*17c0*/  IMAD R159, R64.reuse, 0x2, R15 ;  /* 0x00000002409f7824 */ /* 0x040fe200078e020f */
[-C--:B------:R-:W-:Y:S01]  /*17d0*/  LEA R6, P0, R87, R3.reuse, 0x1 ;  /* 0x0000000357067211 */ /* 0x080fe200078008ff */
[----:B------:R1:W3:Y:S02]  /*17e0*/  LDG.E.U16 R244, desc[UR60][R8.64] ;  /* 0x0000003c08f47981 */ /* 0x0002e4000c1e1500 */
[C---:B------:R-:W-:Y:S01]  /*17f0*/  IMAD R26, R64.reuse, 0x2, R159 ;  /* 0x00000002401a7824 */ /* 0x040fe200078e029f */
[-C--:B0-----:R-:W-:Y:S02]  /*1800*/  LEA R4, P1, R67, R3.reuse, 0x1 ;  /* 0x0000000343047211 */ /* 0x081fe400078208ff */
[-C--:B------:R-:W-:Y:S01]  /*1810*/  LEA.HI.X.SX32 R7, R87, R74.reuse, 0x1, P0 ;  /* 0x0000004a57077211 */ /* 0x080fe200000f0eff */
[C---:B------:R-:W-:Y:S01]  /*1820*/  IMAD R87, R64.reuse, 0x2, R26 ;  /* 0x0000000240577824 */ /* 0x040fe200078e021a */
[-C--:B------:R-:W-:Y:S02]  /*1830*/  LEA.HI.X.SX32 R5, R67, R74.reuse, 0x1, P1 ;  /* 0x0000004a43057211 */ /* 0x080fe400008f0eff */
[C---:B-1----:R-:W-:Y:S01]  /*1840*/  LEA R8, P0, R95.reuse, R3, 0x1 ;  /* 0x000000035f087211 */ /* 0x042fe200078008ff */
[----:B------:R-:W-:Y:S01]  /*1850*/  IMAD R67, R64, 0x2, R87 ;  /* 0x0000000240437824 */ /* 0x000fe200078e0257 */
[----:B------:R0:W3:Y:S02]  /*1860*/  LDG.E.U16 R108, desc[UR60][R6.64] ;  /* 0x0000003c066c7981 */ /* 0x0000e4000c1e1500 */
[----:B------:R-:W-:-:S02]  /*1870*/  LEA.HI.X.SX32 R9, R95, R74, 0x1, P0 ;  /* 0x0000004a5f097211 */ /* 0x000fc400000f0eff */
[----:B------:R-:W-:Y:S01]  /*1880*/  LEA R160, R64, R67, 0x1 ;  /* 0x0000004340a07211 */ /* 0x000fe200078e08ff */
[----:B------:R1:W3:Y:S04]  /*1890*/  LDG.E.U16 R243, desc[UR60][R4.64] ;  /* 0x0000003c04f37981 */ /* 0x0002e8000c1e1500 */
[----:B------:R-:W3:Y:S01]  /*18a0*/  LDG.E.U16 R107, desc[UR60][R8.64] ;  /* 0x0000003c086b7981 */ /* 0x000ee2000c1e1500 */
[----:B0-----:R-:W-:-:S04]  /*18b0*/  LEA R6, P0, R27, R3, 0x1 ;  /* 0x000000031b067211 */ /* 0x001fc800078008ff */
[----:B------:R-:W-:Y:S01]  /*18c0*/  LEA.HI.X.SX32 R7, R27, R74, 0x1, P0 ;  /* 0x0000004a1b077211 */ /* 0x000fe200000f0eff */
[----:B------:R-:W-:Y:S01]  /*18d0*/  IMAD R27, R64, 0x2, R160 ;  /* 0x00000002401b7824 */ /* 0x000fe200078e02a0 */
[----:B------:R-:W-:-:S03]  /*18e0*/  LEA R240, P0, R73, R3, 0x1 ;  /* 0x0000000349f07211 */ /* 0x000fc600078008ff */
[C---:B------:R-:W-:Y:S01]  /*18f0*/  IMAD R11, R64.reuse, 0x2, R27 ;  /* 0x00000002400b7824 */ /* 0x040fe200078e021b */
[-C--:B------:R-:W-:Y:S01]  /*1900*/  LEA.HI.X.SX32 R241, R73, R74.reuse, 0x1, P0 ;  /* 0x0000004a49f17211 */ /* 0x080fe200000f0eff */
[----:B------:R0:W3:Y:S02]  /*1910*/  LDG.E.U16 R242, desc[UR60][R6.64] ;  /* 0x0000003c06f27981 */ /* 0x0000e4000c1e1500 */
[C---:B------:R-:W-:Y:S01]  /*1920*/  IMAD R73, R64.reuse, 0x2, R11 ;  /* 0x0000000240497824 */ /* 0x040fe200078e020b */
[CC--:B-1----:R-:W-:Y:S01]  /*1930*/  LEA R4, P1, R93.reuse, R3.reuse, 0x1 ;  /* 0x000000035d047211 */ /* 0x0c2fe200078208ff */
[----:B--2---:R-:W-:Y:S02]  /*1940*/  STL [R1+0xc], R18 ;  /* 0x00000c1201007387 */ /* 0x004fe40000100800 */
[----:B------:R-:W-:Y:S01]  /*1950*/  IMAD R161, R64, 0x2, R73 ;  /* 0x0000000240a17824 */ /* 0x000fe200078e0249 */
[----:B------:R-:W-:Y:S01]  /*1960*/  LEA.HI.X.SX32 R5, R93, R74, 0x1, P1 ;  /* 0x0000004a5d057211 */ /* 0x000fe200008f0eff */
[----:B------:R-:W2:Y:S01]  /*1970*/  LDG.E.U16 R240, desc[UR60][R240.64] ;  /* 0x0000003cf0f07981 */ /* 0x000ea2000c1e1500 */
[----:B0-----:R-:W-:-:S02]  /*1980*/  LEA R6, P1, R85, R3, 0x1 ;  /* 0x0000000355067211 */ /* 0x001fc400078208ff */
[C---:B------:R-:W-:Y:S01]  /*1990*/  LEA R20, R64.reuse, R161, 0x1 ;  /* 0x000000a140147211 */ /* 0x040fe200078e08ff */
[----:B------:R0:W2:Y:S01]  /*19a0*/  LDG.E.U16 R106, desc[UR60][R4.64] ;  /* 0x0000003c046a7981 */ /* 0x0000a2000c1e1500 */
[----:B------:R-:W-:Y:S02]  /*19b0*/  LEA R8, P0, R19, R3, 0x1 ;  /* 0x0000000313087211 */ /* 0x000fe400078008ff */
[-C--:B------:R-:W-:Y:S01]  /*19c0*/  LEA.HI.X.SX32 R7, R85, R74.reuse, 0x1, P1 ;  /* 0x0000004a55077211 */ /* 0x080fe200008f0eff */
[----:B------:R-:W-:Y:S01]  /*19d0*/  IMAD R85, R64, 0x2, R20 ;  /* 0x0000000240557824 */ /* 0x000fe200078e0214 */
[----:B------:R-:W-:-:S03]  /*19e0*/  LEA.HI.X.SX32 R9, R19, R74, 0x1, P0 ;  /* 0x0000004a13097211 */ /* 0x000fc600000f0eff */
[C---:B------:R-:W-:Y:S01]  /*19f0*/  IMAD R19, R64.reuse, 0x2, R85 ;  /* 0x0000000240137824 */ /* 0x040fe200078e0255 */
[----:B------:R1:W2:Y:S01]  /*1a00*/  LDG.E.U16 R239, desc[UR60][R6.64] ;  /* 0x0000003c06ef7981 */ /* 0x0002a2000c1e1500 */
[CC--:B0-----:R-:W-:Y:S02]  /*1a10*/  LEA R4, P0, R91.reuse, R3.reuse, 0x1 ;  /* 0x000000035b047211 */ /* 0x0c1fe400078008ff */
[----:B------:R-:W-:Y:S01]  /*1a20*/  IMAD R129, R64, 0x2, R19 ;  /* 0x0000000240817824 */ /* 0x000fe200078e0213 */
[----:B------:R0:W2:Y:S01]  /*1a30*/  LDG.E.U16 R105, desc[UR60][R8.64] ;  /* 0x0000003c08697981 */ /* 0x0000a2000c1e1500 */
[----:B------:R-:W-:Y:S02]  /*1a40*/  LEA.HI.X.SX32 R5, R91, R74, 0x1, P0 ;  /* 0x0000004a5b057211 */ /* 0x000fe400000f0eff */
[----:B-1----:R-:W-:-:S03]  /*1a50*/  LEA R6, P0, R21, R3, 0x1 ;  /* 0x0000000315067211 */ /* 0x002fc600078008ff */
[----:B------:R1:W2:Y:S01]  /*1a60*/  LDG.E.U16 R104, desc[UR60][R4.64] ;  /* 0x0000003c04687981 */ /* 0x0002a2000c1e1500 */
[----:B------:R-:W-:Y:S01]  /*1a70*/  LEA.HI.X.SX32 R7, R21, R74, 0x1, P0 ;  /* 0x0000004a15077211 */ /* 0x000fe200000f0eff */
[----:B------:R-:W-:Y:S01]  /*1a80*/  IMAD R21, R64, 0x2, R129 ;  /* 0x0000000240157824 */ /* 0x000fe200078e0281 */
[----:B0-----:R-:W-:-:S03]  /*1a90*/  LEA R8, P1, R71, R3, 0x1 ;  /* 0x0000000347087211 */ /* 0x001fc600078208ff */
[----:B------:R0:W2:Y:S01]  /*1aa0*/  LDG.E.U16 R238, desc[UR60][R6.64] ;  /* 0x0000003c06ee7981 */ /* 0x0000a2000c1e1500 */
[-C--:B------:R-:W-:Y:S02]  /*1ab0*/  LEA.HI.X.SX32 R9, R71, R74.reuse, 0x1, P1 ;  /* 0x0000004a47097211 */ /* 0x080fe400008f0eff */
[C---:B-1----:R-:W-:Y:S02]  /*1ac0*/  LEA R4, P0, R69.reuse, R3, 0x1 ;  /* 0x0000000345047211 */ /* 0x042fe400078008ff */
[----:B------:R-:W-:Y:S01]  /*1ad0*/  LEA R71, R64, R21, 0x1 ;  /* 0x0000001540477211 */ /* 0x000fe200078e08ff */
[----:B------:R1:W2:Y:S01]  /*1ae0*/  LDG.E.U16 R103, desc[UR60][R8.64] ;  /* 0x0000003c08677981 */ /* 0x0002a2000c1e1500 */
[----:B------:R-:W-:-:S03]  /*1af0*/  LEA.HI.X.SX32 R5, R69, R74, 0x1, P0 ;  /* 0x0000004a45057211 */ /* 0x000fc600000f0eff */
[C---:B------:R-:W-:Y:S01]  /*1b00*/  IMAD R69, R64.reuse, 0x2, R71 ;  /* 0x0000000240457824 */ /* 0x040fe200078e0247 */
[-C--:B0-----:R-:W-:Y:S01]  /*1b10*/  LEA R6, P1, R79, R3.reuse, 0x1 ;  /* 0x000000034f067211 */ /* 0x081fe200078208ff */
[----:B------:R0:W2:Y:S02]  /*1b20*/  LDG.E.U16 R237, desc[UR60][R4.64] ;  /* 0x0000003c04ed7981 */ /* 0x0000a4000c1e1500 */
[----:B------:R-:W-:Y:S01]  /*1b30*/  IMAD R128, R64, 0x2, R69 ;  /* 0x0000000240807824 */ /* 0x000fe200078e0245 */
[----:B-1----:R-:W-:-:S03]  /*1b40*/  LEA R8, P0, R23, R3, 0x1 ;  /* 0x0000000317087211 */ /* 0x002fc600078008ff */
[C---:B------:R-:W-:Y:S01]  /*1b50*/  IMAD R22, R64.reuse, 0x2, R128 ;  /* 0x0000000240167824 */ /* 0x040fe200078e0280 */
[-C--:B------:R-:W-:Y:S02]  /*1b60*/  LEA.HI.X.SX32 R7, R79, R74.reuse, 0x1, P1 ;  /* 0x0000004a4f077211 */ /* 0x080fe400008f0eff */
[-C--:B------:R-:W-:Y:S01]  /*1b70*/  LEA.HI.X.SX32 R9, R23, R74.reuse, 0x1, P0 ;  /* 0x0000004a17097211 */ /* 0x080fe200000f0eff */
[C---:B------:R-:W-:Y:S01]  /*1b80*/  IMAD R79, R64.reuse, 0x2, R22 ;  /* 0x00000002404f7824 */ /* 0x040fe200078e0216 */
[C---:B0-----:R-:W-:Y:S01]  /*1b90*/  LEA R4, P0, R81.reuse, R3, 0x1 ;  /* 0x0000000351047211 */ /* 0x041fe200078008ff */
[----:B------:R-:W2:Y:S03]  /*1ba0*/  LDG.E.U16 R236, desc[UR60][R6.64] ;  /* 0x0000003c06ec7981 */ /* 0x000ea6000c1e1500 */
[----:B------:R-:W-:Y:S01]  /*1bb0*/  LEA.HI.X.SX32 R5, R81, R74, 0x1, P0 ;  /* 0x0000004a51057211 */ /* 0x000fe200000f0eff */
[----:B------:R0:W2:Y:S01]  /*1bc0*/  LDG.E.U16 R102, desc[UR60][R8.64] ;  /* 0x0000003c08667981 */ /* 0x0000a2000c1e1500 */
[----:B------:R-:W-:-:S03]  /*1bd0*/  LEA R81, R64, R79, 0x1 ;  /* 0x0000004f40517211 */ /* 0x000fc600078e08ff */
[----:B------:R1:W2:Y:S02]  /*1be0*/  LDG.E.U16 R101, desc[UR60][R4.64] ;  /* 0x0000003c04657981 */ /* 0x0002a4000c1e1500 */
[----:B------:R-:W-:Y:S01]  /*1bf0*/  IMAD R127, R64, 0x2, R81 ;  /* 0x00000002407f7824 */ /* 0x000fe200078e0251 */
[----:B0-----:R-:W-:-:S03]  /*1c00*/  LEA R8, P1, R83, R3, 0x1 ;  /* 0x0000000353087211 */ /* 0x001fc600078208ff */
[C---:B------:R-:W-:Y:S01]  /*1c10*/  IMAD R23, R64.reuse, 0x2, R127 ;  /* 0x0000000240177824 */ /* 0x040fe200078e027f */
[----:B------:R-:W-:Y:S02]  /*1c20*/  LEA R6, P0, R13, R3, 0x1 ;  /* 0x000000030d067211 */ /* 0x000fe400078008ff */
[-C--:B------:R-:W-:Y:S01]  /*1c30*/  LEA.HI.X.SX32 R9, R83, R74.reuse, 0x1, P1 ;  /* 0x0000004a53097211 */ /* 0x080fe200008f0eff */
[----:B------:R-:W-:Y:S01]  /*1c40*/  IMAD R83, R64, 0x2, R23 ;  /* 0x0000000240537824 */ /* 0x000fe200078e0217 */
[----:B------:R-:W-:-:S03]  /*1c50*/  LEA.HI.X.SX32 R7, R13, R74, 0x1, P0 ;  /* 0x0000004a0d077211 */ /* 0x000fc600000f0eff */
[C---:B------:R-:W-:Y:S01]  /*1c60*/  IMAD R13, R64.reuse, 0x2, R83 ;  /* 0x00000002400d7824 */ /* 0x040fe200078e0253 */
[----:B-----5:R0:W-:Y:S04]  /*1c70*/  STL [R1+0x8], R16 ;  /* 0x0000081001007387 */ /* 0x0201e80000100800 */
[----:B------:R-:W-:Y:S01]  /*1c80*/  LEA R126, R64, R13, 0x1 ;  /* 0x0000000d407e7211 */ /* 0x000fe200078e08ff */
[----:B------:R5:W2:Y:S01]  /*1c90*/  LDG.E.U16 R235, desc[UR60][R6.64] ;  /* 0x0000003c06eb7981 */ /* 0x000aa2000c1e1500 */
[----:B-1----:R-:W-:-:S03]  /*1ca0*/  LEA R4, P0, R77, R3, 0x1 ;  /* 0x000000034d047211 */ /* 0x002fc600078008ff */
[----:B------:R1:W2:Y:S01]  /*1cb0*/  LDG.E.U16 R100, desc[UR60][R8.64] ;  /* 0x0000003c08647981 */ /* 0x0002a2000c1e1500 */
[----:B0-----:R-:W-:Y:S01]  /*1cc0*/  IMAD R16, R64, 0x2, R126 ;  /* 0x0000000240107824 */ /* 0x001fe200078e027e */
[----:B------:R-:W-:-:S03]  /*1cd0*/  LEA.HI.X.SX32 R5, R77, R74, 0x1, P0 ;  /* 0x0000004a4d057211 */ /* 0x000fc600000f0eff */
[C---:B------:R-:W-:Y:S01]  /*1ce0*/  IMAD R77, R64.reuse, 0x2, R16 ;  /* 0x00000002404d7824 */ /* 0x040fe200078e0210 */
[-C--:B-----5:R-:W-:Y:S01]  /*1cf0*/  LEA R6, P1, R65, R3.reuse, 0x1 ;  /* 0x0000000341067211 */ /* 0x0a0fe200078208ff */
[----:B------:R0:W5:Y:S01]  /*1d00*/  LDG.E.U16 R234, desc[UR60][R4.64] ;  /* 0x0000003c04ea7981 */ /* 0x000162000c1e1500 */
[-C--:B-1----:R-:W-:Y:S02]  /*1d10*/  LEA R8, P0, R17, R3.reuse, 0x1 ;  /* 0x0000000311087211 */ /* 0x082fe400078008ff */
[-C--:B------:R-:W-:Y:S01]  /*1d20*/  LEA.HI.X.SX32 R7, R65, R74.reuse, 0x1, P1 ;  /* 0x0000004a41077211 */ /* 0x080fe200008f0eff */
[C---:B------:R-:W-:Y:S01]  /*1d30*/  IMAD R65, R64.reuse, 0x2, R77 ;  /* 0x0000000240417824 */ /* 0x040fe200078e024d */
[-C--:B------:R-:W-:Y:S02]  /*1d40*/  LEA.HI.X.SX32 R9, R17, R74.reuse, 0x1, P0 ;  /* 0x0000004a11097211 */ /* 0x080fe400000f0eff */
[C---:B0-----:R-:W-:Y:S01]  /*1d50*/  LEA R4, P0, R89.reuse, R3, 0x1 ;  /* 0x0000000359047211 */ /* 0x041fe200078008ff */
[----:B------:R-:W-:Y:S01]  /*1d60*/  IMAD R123, R64, 0x2, R65 ;  /* 0x00000002407b7824 */ /* 0x000fe200078e0241 */
[----:B------:R0:W5:Y:S02]  /*1d70*/  LDG.E.U16 R233, desc[UR60][R6.64] ;  /* 0x0000003c06e97981 */ /* 0x000164000c1e1500 */
[----:B------:R-:W-:-:S02]  /*1d80*/  LEA.HI.X.SX32 R5, R89, R74, 0x1, P0 ;  /* 0x0000004a59057211 */ /* 0x000fc400000f0eff */
[----:B------:R-:W-:Y:S01]  /*1d90*/  LEA R17, R64, R123, 0x1 ;  /* 0x0000007b40117211 */ /* 0x000fe200078e08ff */
[----:B------:R-:W2:Y:S04]  /*1da0*/  LDG.E.U16 R99, desc[UR60][R8.64] ;  /* 0x0000003c08637981 */ /* 0x000ea8000c1e1500 */
[----:B------:R1:W5:Y:S01]  /*1db0*/  LDG.E.U16 R98, desc[UR60][R4.64] ;  /* 0x0000003c04627981 */ /* 0x000362000c1e1500 */
[----:B0-----:R-:W-:-:S04]  /*1dc0*/  LEA R6, P0, R15, R3, 0x1 ;  /* 0x000000030f067211 */ /* 0x001fc800078008ff */
[----:B------:R-:W-:Y:S01]  /*1dd0*/  LEA.HI.X.SX32 R7, R15, R74, 0x1, P0 ;  /* 0x0000004a0f077211 */ /* 0x000fe200000f0eff */
[----:B------:R-:W-:Y:S01]  /*1de0*/  IMAD R15, R64, 0x2, R17 ;  /* 0x00000002400f7824 */ /* 0x000fe200078e0211 */
[----:B-1----:R-:W-:-:S03]  /*1df0*/  LEA R4, P0, R67, R3, 0x1 ;  /* 0x0000000343047211 */ /* 0x002fc600078008ff */
[----:B------:R0:W2:Y:S01]  /*1e00*/  LDG.E.U16 R232, desc[UR60][R6.64] ;  /* 0x0000003c06e87981 */ /* 0x0000a2000c1e1500 */
[----:B------:R-:W-:Y:S02]  /*1e10*/  LEA R8, P1, R87, R3, 0x1 ;  /* 0x0000000357087211 */ /* 0x000fe400078208ff */
[-C--:B------:R-:W-:Y:S01]  /*1e20*/  LEA.HI.X.SX32 R5, R67, R74.reuse, 0x1, P0 ;  /* 0x0000004a43057211 */ /* 0x080fe200000f0eff */
[----:B------:R-:W-:Y:S01]  /*1e30*/  IMAD R67, R64, 0x2, R15 ;  /* 0x0000000240437824 */ /* 0x000fe200078e020f */
[----:B------:R-:W-:-:S03]  /*1e40*/  LEA.HI.X.SX32 R9, R87, R74, 0x1, P1 ;  /* 0x0000004a57097211 */ /* 0x000fc600008f0eff */
[C---:B------:R-:W-:Y:S01]  /*1e50*/  IMAD R122, R64.reuse, 0x2, R67 ;  /* 0x00000002407a7824 */ /* 0x040fe200078e0243 */
[----:B------:R-:W2:Y:S01]  /*1e60*/  LDG.E.U16 R231, desc[UR60][R4.64] ;  /* 0x0000003c04e77981 */ /* 0x000ea2000c1e1500 */
[C---:B0-----:R-:W-:Y:S02]  /*1e70*/  LEA R6, P1, R73.reuse, R3, 0x1 ;  /* 0x0000000349067211 */ /* 0x041fe400078208ff */
[----:B------:R-:W-:Y:S01]  /*1e80*/  IMAD R18, R64, 0x2, R122 ;  /* 0x0000000240127824 */ /* 0x000fe200078e027a */
[----:B------:R0:W2:Y:S01]  /*1e90*/  LDG.E.U16 R97, desc[UR60][R8.64] ;  /* 0x0000003c08617981 */ /* 0x0000a2000c1e1500 */
[----:B------:R-:W-:-:S03]  /*1ea0*/  LEA.HI.X.SX32 R7, R73, R74, 0x1, P1 ;  /* 0x0000004a49077211 */ /* 0x000fc600008f0eff */
[----:B------:R-:W-:Y:S02]  /*1eb0*/  LEA R73, R64, R18, 0x1 ;  /* 0x0000001240497211 */ /* 0x000fe400078e08ff */
[----:B------:R1:W2:Y:S01]  /*1ec0*/  LDG.E.U16 R230, desc[UR60][R6.64] ;  /* 0x0000003c06e67981 */ /* 0x0002a2000c1e1500 */
[----:B0-----:R-:W-:-:S04]  /*1ed0*/  LEA R8, P0, R11, R3, 0x1 ;  /* 0x000000030b087211 */ /* 0x001fc800078008ff */
[-C--:B------:R-:W-:Y:S02]  /*1ee0*/  LEA.HI.X.SX32 R9, R11, R74.reuse, 0x1, P0 ;  /* 0x0000004a0b097211 */ /* 0x080fe400000f0eff */
[CC--:B------:R-:W-:Y:S01]  /*1ef0*/  LEA R4, P0, R85.reuse, R3.reuse, 0x1 ;  /* 0x0000000355047211 */ /* 0x0c0fe200078008ff */
[C---:B------:R-:W-:Y:S02]  /*1f00*/  IMAD R11, R64.reuse, 0x2, R73 ;  /* 0x00000002400b7824 */ /* 0x040fe400078e0249 */
[----:B------:R0:W2:Y:S01]  /*1f10*/  LDG.E.U16 R96, desc[UR60][R8.64] ;  /* 0x0000003c08607981 */ /* 0x0000a2000c1e1500 */
[----:B------:R-:W-:Y:S01]  /*1f20*/  LEA.HI.X.SX32 R5, R85, R74, 0x1, P0 ;  /* 0x0000004a55057211 */ /* 0x000fe200000f0eff */
[----:B------:R-:W-:Y:S01]  /*1f30*/  IMAD R121, R64, 0x2, R11 ;  /* 0x0000000240797824 */ /* 0x000fe200078e020b */
[----:B-1----:R-:W-:-:S03]  /*1f40*/  LEA R6, P0, R19, R3, 0x1 ;  /* 0x0000000313067211 */ /* 0x002fc600078008ff */
[----:B------:R1:W5:Y:S01]  /*1f50*/  LDG.E.U16 R95, desc[UR60][R4.64] ;  /* 0x0000003c045f7981 */ /* 0x000362000c1e1500 */
[-C--:B------:R-:W-:Y:S01]  /*1f60*/  LEA.HI.X.SX32 R7, R19, R74.reuse, 0x1, P0 ;  /* 0x0000004a13077211 */ /* 0x080fe200000f0eff */
[C---:B------:R-:W-:Y:S01]  /*1f70*/  IMAD R19, R64.reuse, 0x2, R121 ;  /* 0x0000000240137824 */ /* 0x040fe200078e0279 */
[CC--:B0-----:R-:W-:Y:S01]  /*1f80*/  LEA R8, P1, R71.reuse, R3.reuse, 0x1 ;  /* 0x0000000347087211 */ /* 0x0c1fe200078208ff */
[----:B----4-:R-:W-:Y:S03]  /*1f90*/  STL [R1+0x4], R2 ;  /* 0x0000040201007387 */ /* 0x010fe60000100800 */
[-C--:B------:R-:W-:Y:S01]  /*1fa0*/  LEA.HI.X.SX32 R9, R71, R74.reuse, 0x1, P1 ;  /* 0x0000004a47097211 */ /* 0x080fe200008f0eff */
[C---:B------:R-:W-:Y:S01]  /*1fb0*/  IMAD R71, R64.reuse, 0x2, R19 ;  /* 0x0000000240477824 */ /* 0x040fe200078e0213 */
[C---:B-1----:R-:W-:Y:S01]  /*1fc0*/  LEA R4, P0, R69.reuse, R3, 0x1 ;  /* 0x0000000345047211 */ /* 0x042fe200078008ff */
[----:B------:R0:W4:Y:S03]  /*1fd0*/  LDG.E.U16 R229, desc[UR60][R6.64] ;  /* 0x0000003c06e57981 */ /* 0x000126000c1e1500 */
[----:B------:R-:W-:Y:S01]  /*1fe0*/  LEA.HI.X.SX32 R5, R69, R74, 0x1, P0 ;  /* 0x0000004a45057211 */ /* 0x000fe200000f0eff */
[----:B------:R1:W2:Y:S01]  /*1ff0*/  LDG.E.U16 R94, desc[UR60][R8.64] ;  /* 0x0000003c085e7981 */ /* 0x0002a2000c1e1500 */
[----:B------:R-:W-:-:S03]  /*2000*/  LEA R69, R64, R71, 0x1 ;  /* 0x0000004740457211 */ /* 0x000fc600078e08ff */
[----:B------:R1:W4:Y:S02]  /*2010*/  LDG.E.U16 R228, desc[UR60][R4.64] ;  /* 0x0000003c04e47981 */ /* 0x000324000c1e1500 */
[----:B------:R-:W-:Y:S01]  /*2020*/  IMAD R120, R64, 0x2, R69 ;  /* 0x0000000240787824 */ /* 0x000fe200078e0245 */
[----:B0-----:R-:W-:-:S03]  /*2030*/  LEA R6, P1, R81, R3, 0x1 ;  /* 0x0000000351067211 */ /* 0x001fc600078208ff */
[C---:B------:R-:W-:Y:S01]  /*2040*/  IMAD R12, R64.reuse, 0x2, R120 ;  /* 0x00000002400c7824 */ /* 0x040fe200078e0278 */
[----:B---3--:R0:W-:Y:S01]  /*2050*/  STL [R1], R0 ;  /* 0x0000000001007387 */ /* 0x0081e20000100800 */
[-C--:B-1----:R-:W-:Y:S02]  /*2060*/  LEA R8, P0, R79, R3.reuse, 0x1 ;  /* 0x000000034f087211 */ /* 0x082fe400078008ff */
[-C--:B------:R-:W-:Y:S02]  /*2070*/  LEA.HI.X.SX32 R7, R81, R74.reuse, 0x1, P1 ;  /* 0x0000004a51077211 */ /* 0x080fe400008f0eff */
[-C--:B------:R-:W-:Y:S01]  /*2080*/  LEA.HI.X.SX32 R9, R79, R74.reuse, 0x1, P0 ;  /* 0x0000004a4f097211 */ /* 0x080fe200000f0eff */
[C---:B0-----:R-:W-:Y:S01]  /*2090*/  IMAD R0, R64.reuse, 0x2, R12 ;  /* 0x0000000240007824 */ /* 0x041fe200078e020c */
[CC--:B------:R-:W-:Y:S01]  /*20a0*/  LEA R4, P0, R83.reuse, R3.reuse, 0x1 ;  /* 0x0000000353047211 */ /* 0x0c0fe200078008ff */
[----:B------:R0:W3:Y:S02]  /*20b0*/  LDG.E.U16 R227, desc[UR60][R6.64] ;  /* 0x0000003c06e37981 */ /* 0x0000e4000c1e1500 */
[C---:B------:R-:W-:Y:S01]  /*20c0*/  IMAD R66, R64.reuse, 0x2, R0 ;  /* 0x0000000240427824 */ /* 0x040fe200078e0200 */
[----:B------:R-:W-:Y:S01]  /*20d0*/  LEA.HI.X.SX32 R5, R83, R74, 0x1, P0 ;  /* 0x0000004a53057211 */ /* 0x000fe200000f0eff */
[----:B------:R-:W4:Y:S03]  /*20e0*/  LDG.E.U16 R93, desc[UR60][R8.64] ;  /* 0x0000003c085d7981 */ /* 0x000f26000c1e1500 */
[----:B------:R-:W-:Y:S01]  /*20f0*/  LEA R119, R64, R66, 0x1 ;  /* 0x0000004240777211 */ /* 0x000fe200078e08ff */
[----:B------:R1:W5:Y:S01]  /*2100*/  LDG.E.U16 R92, desc[UR60][R4.64] ;  /* 0x0000003c045c7981 */ /* 0x000362000c1e1500 */
[----:B0-----:R-:W-:-:S04]  /*2110*/  LEA R6, P0, R13, R3, 0x1 ;  /* 0x000000030d067211 */ /* 0x001fc800078008ff */
[----:B------:R-:W-:Y:S01]  /*2120*/  LEA.HI.X.SX32 R7, R13, R74, 0x1, P0 ;  /* 0x0000004a0d077211 */ /* 0x000fe200000f0eff */
[----:B------:R-:W-:Y:S01]  /*2130*/  IMAD R13, R64, 0x2, R119 ;  /* 0x00000002400d7824 */ /* 0x000fe200078e0277 */
[----:B-1----:R-:W-:-:S03]  /*2140*/  LEA R4, P0, R65, R3, 0x1 ;  /* 0x0000000341047211 */ /* 0x002fc600078008ff */
[C---:B------:R-:W-:Y:S01]  /*2150*/  IMAD R68, R64.reuse, 0x2, R13 ;  /* 0x0000000240447824 */ /* 0x040fe200078e020d */
[----:B------:R-:W-:Y:S01]  /*2160*/  LEA R8, P1, R77, R3, 0x1 ;  /* 0x000000034d087211 */ /* 0x000fe200078208ff */
[----:B------:R0:W3:Y:S01]  /*2170*/  LDG.E.U16 R226, desc[UR60][R6.64] ;  /* 0x0000003c06e27981 */ /* 0x0000e2000c1e1500 */
[----:B------:R-:W-:Y:S01]  /*2180*/  LEA.HI.X.SX32 R5, R65, R74, 0x1, P0 ;  /* 0x0000004a41057211 */ /* 0x000fe200000f0eff */
[----:B------:R-:W-:-:S04]  /*2190*/  IMAD R65, R64, 0x2, R68 ;  /* 0x0000000240417824 */ /* 0x000fc800078e0244 */
[C---:B------:R-:W-:Y:S01]  /*21a0*/  IMAD R118, R64.reuse, 0x2, R65 ;  /* 0x0000000240767824 */ /* 0x040fe200078e0241 */
[----:B------:R-:W-:Y:S01]  /*21b0*/  LEA.HI.X.SX32 R9, R77, R74, 0x1, P1 ;  /* 0x0000004a4d097211 */ /* 0x000fe200008f0eff */
[----:B------:R-:W3:Y:S01]  /*21c0*/  LDG.E.U16 R225, desc[UR60][R4.64] ;  /* 0x0000003c04e17981 */ /* 0x000ee2000c1e1500 */
[C---:B0-----:R-:W-:Y:S02]  /*21d0*/  LEA R6, P1, R67.reuse, R3, 0x1 ;  /* 0x0000000343067211 */ /* 0x041fe400078208ff */
[----:B------:R-:W-:Y:S01]  /*21e0*/  LEA R14, R64, R118, 0x1 ;  /* 0x00000076400e7211 */ /* 0x000fe200078e08ff */
[----:B------:R0:W2:Y:S01]  /*21f0*/  LDG.E.U16 R91, desc[UR60][R8.64] ;  /* 0x0000003c085b7981 */ /* 0x0000a2000c1e1500 */
[----:B------:R-:W-:-:S03]  /*2200*/  LEA.HI.X.SX32 R7, R67, R74, 0x1, P1 ;  /* 0x0000004a43077211 */ /* 0x000fc600008f0eff */
[C---:B------:R-:W-:Y:S02]  /*2210*/  IMAD R67, R64.reuse, 0x2, R14 ;  /* 0x0000000240437824 */ /* 0x040fe400078e020e */
[----:B------:R1:W3:Y:S02]  /*2220*/  LDG.E.U16 R224, desc[UR60][R6.64] ;  /* 0x0000003c06e07981 */ /* 0x0002e4000c1e1500 */
[----:B------:R-:W-:Y:S01]  /*2230*/  IMAD R70, R64, 0x2, R67 ;  /* 0x0000000240467824 */ /* 0x000fe200078e0243 */
[----:B0-----:R-:W-:-:S03]  /*2240*/  LEA R8, P0, R15, R3, 0x1 ;  /* 0x000000030f087211 */ /* 0x001fc600078008ff */
[C---:B------:R-:W-:Y:S01]  /*2250*/  IMAD R117, R64.reuse, 0x2, R70 ;  /* 0x0000000240757824 */ /* 0x040fe200078e0246 */
[-C--:B------:R-:W-:Y:S02]  /*2260*/  LEA.HI.X.SX32 R9, R15, R74.reuse, 0x1, P0 ;  /* 0x0000004a0f097211 */ /* 0x080fe400000f0eff */
[CC--:B------:R-:W-:Y:S01]  /*2270*/  LEA R4, P0, R73.reuse, R3.reuse, 0x1 ;  /* 0x0000000349047211 */ /* 0x0c0fe200078008ff */
[C---:B------:R-:W-:Y:S02]  /*2280*/  IMAD R15, R64.reuse, 0x2, R117 ;  /* 0x00000002400f7824 */ /* 0x040fe400078e0275 */
[----:B------:R0:W4:Y:S01]  /*2290*/  LDG.E.U16 R90, desc[UR60][R8.64] ;  /* 0x0000003c085a7981 */ /* 0x000122000c1e1500 */
[-C--:B------:R-:W-:Y:S02]  /*22a0*/  LEA.HI.X.SX32 R5, R73, R74.reuse, 0x1, P0 ;  /* 0x0000004a49057211 */ /* 0x080fe400000f0eff */
[C---:B-1----:R-:W-:Y:S02]  /*22b0*/  LEA R6, P0, R11.reuse, R3, 0x1 ;  /* 0x000000030b067211 */ /* 0x042fe400078008ff */
[----:B------:R-:W-:Y:S01]  /*22c0*/  LEA R2, R64, R15, 0x1 ;  /* 0x0000000f40027211 */ /* 0x000fe200078e08ff */
[----:B------:R1:W5:Y:S01]  /*22d0*/  LDG.E.U16 R89, desc[UR60][R4.64] ;  /* 0x0000003c04597981 */ /* 0x000362000c1e1500 */
[----:B------:R-:W-:-:S02]  /*22e0*/  LEA.HI.X.SX32 R7, R11, R74, 0x1, P0 ;  /* 0x0000004a0b077211 */ /* 0x000fc400000f0eff */
[----:B0-----:R-:W-:-:S03]  /*22f0*/  LEA R8, P1, R71, R3, 0x1 ;  /* 0x0000000347087211 */ /* 0x001fc600078208ff */
[----:B------:R-:W3:Y:S01]  /*2300*/  LDG.E.U16 R223, desc[UR60][R6.64] ;  /* 0x0000003c06df7981 */ /* 0x000ee2000c1e1500 */
[----:B-1----:R-:W-:-:S04]  /*2310*/  LEA R4, P0, R69, R3, 0x1 ;  /* 0x0000000345047211 */ /* 0x002fc800078008ff */
[-C--:B------:R-:W-:Y:S01]  /*2320*/  LEA.HI.X.SX32 R5, R69, R74.reuse, 0x1, P0 ;  /* 0x0000004a45057211 */ /* 0x080fe200000f0eff */
[----:B------:R-:W-:Y:S01]  /*2330*/  IMAD R69, R64, 0x2, R2 ;  /* 0x0000000240457824 */ /* 0x000fe200078e0202 */
[----:B------:R-:W-:-:S03]  /*2340*/  LEA.HI.X.SX32 R9, R71, R74, 0x1, P1 ;  /* 0x0000004a47097211 */ /* 0x000fc600008f0eff */
[----:B------:R-:W-:Y:S01]  /*2350*/  IMAD R116, R64, 0x2, R69 ;  /* 0x0000000240747824 */ /* 0x000fe200078e0245 */
[----:B------:R-:W-:Y:S01]  /*2360*/  LEA R10, P0, R0, R3, 0x1 ;  /* 0x00000003000a7211 */ /* 0x000fe200078008ff */
[----:B------:R0:W2:Y:S04]  /*2370*/  LDG.E.U16 R88, desc[UR60][R8.64] ;  /* 0x0000003c08587981 */ /* 0x0000a8000c1e1500 */
[----:B------:R1:W3:Y:S01]  /*2380*/  LDG.E.U16 R222, desc[UR60][R4.64] ;  /* 0x0000003c04de7981 */ /* 0x0002e2000c1e1500 */
[----:B0-----:R-:W-:-:S04]  /*2390*/  IMAD R9, R64, 0x2, R116 ;  /* 0x0000000240097824 */ /* 0x001fc800078e0274 */
[----:B------:R-:W-:Y:S01]  /*23a0*/  IMAD R8, R64, 0x2, R9 ;  /* 0x0000000240087824 */ /* 0x000fe200078e0209 */
[----:B------:R-:W-:Y:S02]  /*23b0*/  LEA.HI.X.SX32 R11, R0, R74, 0x1, P0 ;  /* 0x0000004a000b7211 */ /* 0x000fe400000f0eff */
[----:B------:R-:W-:Y:S02]  /*23c0*/  LEA R6, P1, R66, R3, 0x1 ;  /* 0x0000000342067211 */ /* 0x000fe400078208ff */
[----:B------:R-:W-:Y:S01]  /*23d0*/  LEA R0, R64, R8, 0x1 ;  /* 0x0000000840007211 */ /* 0x000fe200078e08ff */
[----:B------:R0:W4:Y:S01]  /*23e0*/  LDG.E.U16 R87, desc[UR60][R10.64] ;  /* 0x0000003c0a577981 */ /* 0x000122000c1e1500 */
[----:B------:R-:W-:-:S03]  /*23f0*/  LEA.HI.X.SX32 R7, R66, R74, 0x1, P1 ;  /* 0x0000004a42077211 */ /* 0x000fc600008f0eff */
[----:B------:R-:W-:Y:S01]  /*2400*/  IMAD R71, R64, 0x2, R0 ;  /* 0x0000000240477824 */ /* 0x000fe200078e0200 */
[----:B-1----:R-:W-:Y:S01]  /*2410*/  LEA R4, P0, R68, R3, 0x1 ;  /* 0x0000000344047211 */ /* 0x002fe200078008ff */
[----:B------:R1:W3:Y:S02]  /*2420*/  LDG.E.U16 R221, desc[UR60][R6.64] ;  /* 0x0000003c06dd7981 */ /* 0x0002e4000c1e1500 */
[----:B0-----:R-:W-:Y:S01]  /*2430*/  IMAD R10, R64, 0x2, R71 ;  /* 0x00000002400a7824 */ /* 0x001fe200078e0247 */
[----:B------:R-:W-:-:S03]  /*2440*/  LEA.HI.X.SX32 R5, R68, R74, 0x1, P0 ;  /* 0x0000004a44057211 */ /* 0x000fc600000f0eff */
[C---:B------:R-:W-:Y:S01]  /*2450*/  IMAD R68, R64.reuse, 0x2, R10 ;  /* 0x0000000240447824 */ /* 0x040fe200078e020a */
[-C--:B-1----:R-:W-:Y:S01]  /*2460*/  LEA R6, P0, R65, R3.reuse, 0x1 ;  /* 0x0000000341067211 */ /* 0x082fe200078008ff */
[----:B------:R0:W5:Y:S01]  /*2470*/  LDG.E.U16 R86, desc[UR60][R4.64] ;  /* 0x0000003c04567981 */ /* 0x000162000c1e1500 */
[----:B------:R-:W-:Y:S02]  /*2480*/  LEA R66, P1, R67, R3, 0x1 ;  /* 0x0000000343427211 */ /* 0x000fe400078208ff */
[-C--:B------:R-:W-:Y:S01]  /*2490*/  LEA.HI.X.SX32 R7, R65, R74.reuse, 0x1, P0 ;  /* 0x0000004a41077211 */ /* 0x080fe200000f0eff */
[----:B------:R-:W-:Y:S01]  /*24a0*/  IMAD R65, R64, 0x2, R68 ;  /* 0x0000000240417824 */ /* 0x000fe200078e0244 */
[----:B------:R-:W-:-:S03]  /*24b0*/  LEA.HI.X.SX32 R67, R67, R74, 0x1, P1 ;  /* 0x0000004a43437211 */ /* 0x000fc600008f0eff */
[----:B------:R-:W3:Y:S01]  /*24c0*/  LDG.E.U16 R220, desc[UR60][R6.64] ;  /* 0x0000003c06dc7981 */ /* 0x000ee2000c1e1500 */
[----:B0-----:R-:W-:-:S03]  /*24d0*/  LEA R4, P0, R70, R3, 0x1 ;  /* 0x0000000346047211 */ /* 0x001fc600078008ff */
[----:B------:R0:W2:Y:S01]  /*24e0*/  LDG.E.U16 R85, desc[UR60][R66.64] ;  /* 0x0000003c42557981 */ /* 0x0000a2000c1e1500 */
[----:B------:R-:W-:Y:S02]  /*24f0*/  LEA.HI.X.SX32 R5, R70, R74, 0x1, P0 ;  /* 0x0000004a46057211 */ /* 0x000fe400000f0eff */
[----:B------:R-:W-:-:S03]  /*2500*/  LEA R70, R64, R65, 0x1 ;  /* 0x0000004140467211 */ /* 0x000fc600078e08ff */
[----:B------:R1:W3:Y:S01]  /*2510*/  LDG.E.U16 R219, desc[UR60][R4.64] ;  /* 0x0000003c04db7981 */ /* 0x0002e2000c1e1500 */
[----:B0-----:R-:W-:Y:S01]  /*2520*/  LEA R66, P0, R2, R3, 0x1 ;  /* 0x0000000302427211 */ /* 0x001fe200078008ff */
[----:B------:R-:W-:-:S03]  /*2530*/  IMAD R11, R64, 0x2, R70 ;  /* 0x00000002400b7824 */ /* 0x000fc600078e0246 */
[-C--:B------:R-:W-:Y:S01]  /*2540*/  LEA.HI.X.SX32 R67, R2, R74.reuse, 0x1, P0 ;  /* 0x0000004a02437211 */ /* 0x080fe200000f0eff */
[----:B------:R-:W-:Y:S01]  /*2550*/  IMAD R2, R64, 0x2, R11 ;  /* 0x0000000240027824 */ /* 0x000fe200078e020b */
[CC--:B-1----:R-:W-:Y:S02]  /*2560*/  LEA R4, P0, R8.reuse, R3.reuse, 0x1 ;  /* 0x0000000308047211 */ /* 0x0c2fe400078008ff */
[C---:B------:R-:W-:Y:S01]  /*2570*/  LEA R6, P1, R69.reuse, R3, 0x1 ;  /* 0x0000000345067211 */ /* 0x040fe200078208ff */
[----:B------:R0:W4:Y:S01]  /*2580*/  LDG.E.U16 R84, desc[UR60][R66.64] ;  /* 0x0000003c42547981 */ /* 0x000122000c1e1500 */
[-C--:B------:R-:W-:Y:S01]  /*2590*/  LEA.HI.X.SX32 R5, R8, R74.reuse, 0x1, P0 ;  /* 0x0000004a08057211 */ /* 0x080fe200000f0eff */
[----:B------:R-:W-:Y:S01]  /*25a0*/  IMAD R8, R64, 0x2, R2 ;  /* 0x0000000240087824 */ /* 0x000fe200078e0202 */
[----:B------:R-:W-:-:S03]  /*25b0*/  LEA.HI.X.SX32 R7, R69, R74, 0x1, P1 ;  /* 0x0000004a45077211 */ /* 0x000fc600008f0eff */
[----:B------:R-:W-:Y:S01]  /*25c0*/  IMAD R69, R64, 0x2, R8 ;  /* 0x0000000240457824 */ /* 0x000fe200078e0208 */
[----:B------:R-:W3:Y:S04]  /*25d0*/  LDG.E.U16 R83, desc[UR60][R4.64] ;  /* 0x0000003c04537981 */ /* 0x000ee8000c1e1500 */
[----:B------:R1:W3:Y:S01]  /*25e0*/  LDG.E.U16 R218, desc[UR60][R6.64] ;  /* 0x0000003c06da7981 */ /* 0x0002e2000c1e1500 */
[----:B0-----:R-:W-:Y:S02]  /*25f0*/  LEA R66, P0, R0, R3, 0x1 ;  /* 0x0000000300427211 */ /* 0x001fe400078008ff */
[----:B-1----:R-:W-:Y:S02]  /*2600*/  LEA R6, R64, R69, 0x1 ;  /* 0x0000004540067211 */ /* 0x002fe400078e08ff */
[----:B------:R-:W-:-:S03]  /*2610*/  LEA.HI.X.SX32 R67, R0, R74, 0x1, P0 ;  /* 0x0000004a00437211 */ /* 0x000fc600000f0eff */
[C---:B------:R-:W-:Y:S01]  /*2620*/  IMAD R73, R64.reuse, 0x2, R6 ;  /* 0x0000000240497824 */ /* 0x040fe200078e0206 */
[CC--:B------:R-:W-:Y:S01]  /*2630*/  LEA R4, P0, R65.reuse, R3.reuse, 0x1 ;  /* 0x0000000341047211 */ /* 0x0c0fe200078008ff */
[----:B------:R0:W3:Y:S02]  /*2640*/  LDG.E.U16 R217, desc[UR60][R66.64] ;  /* 0x0000003c42d97981 */ /* 0x0000e4000c1e1500 */
[----:B------:R-:W-:Y:S01]  /*2650*/  IMAD R0, R64, 0x2, R73 ;  /* 0x0000000240007824 */ /* 0x000fe200078e0249 */
[----:B------:R-:W-:Y:S02]  /*2660*/  LEA R76, P1, R68, R3, 0x1 ;  /* 0x00000003444c7211 */ /* 0x000fe400078208ff */
[-C--:B------:R-:W-:Y:S01]  /*2670*/  LEA.HI.X.SX32 R5, R65, R74.reuse, 0x1, P0 ;  /* 0x0000004a41057211 */ /* 0x080fe200000f0eff */
[----:B------:R-:W-:Y:S01]  /*2680*/  IMAD R65, R64, 0x2, R0 ;  /* 0x0000000240417824 */ /* 0x000fe200078e0200 */
[----:B------:R-:W-:-:S03]  /*2690*/  LEA.HI.X.SX32 R77, R68, R74, 0x1, P1 ;  /* 0x0000004a444d7211 */ /* 0x000fc600008f0eff */
[----:B------:R-:W-:Y:S01]  /*26a0*/  IMAD R7, R64, 0x2, R65 ;  /* 0x0000000240077824 */ /* 0x000fe200078e0241 */
[----:B0-----:R-:W-:Y:S01]  /*26b0*/  LEA R66, P1, R8, R3, 0x1 ;  /* 0x0000000308427211 */ /* 0x001fe200078208ff */
[----:B------:R0:W2:Y:S03]  /*26c0*/  LDG.E.U16 R82, desc[UR60][R76.64] ;  /* 0x0000003c4c527981 */ /* 0x0000a6000c1e1500 */
[----:B------:R-:W-:Y:S01]  /*26d0*/  LEA R68, R64, R7, 0x1 ;  /* 0x0000000740447211 */ /* 0x000fe200078e08ff */
[----:B------:R1:W3:Y:S01]  /*26e0*/  LDG.E.U16 R216, desc[UR60][R4.64] ;  /* 0x0000003c04d87981 */ /* 0x0002e2000c1e1500 */
[----:B------:R-:W-:Y:S02]  /*26f0*/  LEA.HI.X.SX32 R67, R8, R74, 0x1, P1 ;  /* 0x0000004a08437211 */ /* 0x000fe400008f0eff */
[----:B0-----:R-:W-:-:S03]  /*2700*/  LEA R76, P0, R2, R3, 0x1 ;  /* 0x00000003024c7211 */ /* 0x001fc600078008ff */
[----:B------:R0:W3:Y:S01]  /*2710*/  LDG.E.U16 R215, desc[UR60][R66.64] ;  /* 0x0000003c42d77981 */ /* 0x0000e2000c1e1500 */
[----:B------:R-:W-:Y:S01]  /*2720*/  LEA.HI.X.SX32 R77, R2, R74, 0x1, P0 ;  /* 0x0000004a024d7211 */ /* 0x000fe200000f0eff */
[----:B------:R-:W-:Y:S01]  /*2730*/  IMAD R2, R64, 0x2, R68 ;  /* 0x0000000240027824 */ /* 0x000fe200078e0244 */
[----:B-1----:R-:W-:-:S03]  /*2740*/  LEA R4, P0, R73, R3, 0x1 ;  /* 0x0000000349047211 */ /* 0x002fc600078008ff */
[----:B------:R1:W3:Y:S01]  /*2750*/  LDG.E.U16 R81, desc[UR60][R76.64] ;  /* 0x0000003c4c517981 */ /* 0x0002e2000c1e1500 */
[----:B0-----:R-:W-:Y:S01]  /*2760*/  IMAD R67, R64, 0x2, R2 ;  /* 0x0000000240437824 */ /* 0x001fe200078e0202 */
[----:B------:R-:W-:-:S03]  /*2770*/  LEA.HI.X.SX32 R5, R73, R74, 0x1, P0 ;  /* 0x0000004a49057211 */ /* 0x000fc600000f0eff */
[----:B------:R-:W-:Y:S02]  /*2780*/  IMAD R8, R64, 0x2, R67 ;  /* 0x0000000240087824 */ /* 0x000fe400078e0243 */
[----:B------:R0:W3:Y:S01]  /*2790*/  LDG.E.U16 R80, desc[UR60][R4.64] ;  /* 0x0000003c04507981 */ /* 0x0000e2000c1e1500 */
[----:B-1----:R-:W-:-:S04]  /*27a0*/  LEA R76, P0, R0, R3, 0x1 ;  /* 0x00000003004c7211 */ /* 0x002fc800078008ff */
[----:B------:R-:W-:Y:S01]  /*27b0*/  LEA.HI.X.SX32 R77, R0, R74, 0x1, P0 ;  /* 0x0000004a004d7211 */ /* 0x000fe200000f0eff */
[----:B------:R-:W-:Y:S01]  /*27c0*/  IMAD R0, R64, 0x2, R8 ;  /* 0x0000000240007824 */ /* 0x000fe200078e0208 */
[----:B0-----:R-:W-:-:S03]  /*27d0*/  LEA R4, P0, R2, R3, 0x1 ;  /* 0x0000000302047211 */ /* 0x001fc600078008ff */
[----:B------:R0:W3:Y:S01]  /*27e0*/  LDG.E.U16 R214, desc[UR60][R76.64] ;  /* 0x0000003c4cd67981 */ /* 0x0000e2000c1e1500 */
[----:B------:R-:W-:Y:S02]  /*27f0*/  LEA R66, R64, R0, 0x1 ;  /* 0x0000000040427211 */ /* 0x000fe400078e08ff */
[----:B------:R-:W-:-:S05]  /*2800*/  LEA.HI.X.SX32 R5, R2, R74, 0x1, P0 ;  /* 0x0000004a02057211 */ /* 0x000fca00000f0eff */
[----:B------:R1:W3:Y:S01]  /*2810*/  LDG.E.U16 R213, desc[UR60][R4.64] ;  /* 0x0000003c04d57981 */ /* 0x0002e2000c1e1500 */
[----:B0-----:R-:W-:-:S04]  /*2820*/  LEA R76, P0, R0, R3, 0x1 ;  /* 0x00000003004c7211 */ /* 0x001fc800078008ff */
[----:B------:R-:W-:Y:S02]  /*2830*/  LEA.HI.X.SX32 R77, R0, R74, 0x1, P0 ;  /* 0x0000004a004d7211 */ /* 0x000fe400000f0eff */
[----:B-1----:R-:W-:-:S04]  /*2840*/  LEA R4, P0, R66, R3, 0x1 ;  /* 0x0000000342047211 */ /* 0x002fc800078008ff */
[----:B------:R-:W-:Y:S01]  /*2850*/  LEA.HI.X.SX32 R5, R66, R74, 0x1, P0 ;  /* 0x0000004a42057211 */ /* 0x000fe200000f0eff */
[----:B------:R-:W-:-:S04]  /*2860*/  IMAD R66, R64, 0x2, R66 ;  /* 0x0000000240427824 */ /* 0x000fc800078e0242 */
[----:B------:R-:W-:Y:S01]  /*2870*/  IMAD R2, R64, 0x2, R66 ;  /* 0x0000000240027824 */ /* 0x000fe200078e0242 */
[-C--:B------:R-:W-:Y:S01]  /*2880*/  LEA R78, P1, R68, R3.reuse, 0x1 ;  /* 0x00000003444e7211 */ /* 0x080fe200078208ff */
[----:B------:R0:W3:Y:S02]  /*2890*/  LDG.E.U16 R212, desc[UR60][R4.64] ;  /* 0x0000003c04d47981 */ /* 0x0000e4000c1e1500 */
[----:B------:R-:W-:Y:S01]  /*28a0*/  IMAD R0, R64, 0x2, R2 ;  /* 0x0000000240007824 */ /* 0x000fe200078e0202 */
[----:B------:R-:W-:Y:S02]  /*28b0*/  LEA.HI.X.SX32 R79, R68, R74, 0x1, P1 ;  /* 0x0000004a444f7211 */ /* 0x000fe400008f0eff */
[----:B------:R-:W1:Y:S04]  /*28c0*/  S2R R68, SR_CgaCtaId ;  /* 0x0000000000447919 */ /* 0x000e680000008800 */
[----:B------:R-:W3:Y:S01]  /*28d0*/  LDG.E.U16 R79, desc[UR60][R78.64] ;  /* 0x0000003c4e4f7981 */ /* 0x000ee2000c1e1500 */
[----:B0-----:R-:W-:-:S04]  /*28e0*/  LEA R4, P0, R0, R3, 0x1 ;  /* 0x0000000300047211 */ /* 0x001fc800078008ff */
[----:B------:R-:W-:Y:S01]  /*28f0*/  LEA.HI.X.SX32 R5, R0, R74, 0x1, P0 ;  /* 0x0000004a00057211 */ /* 0x000fe200000f0eff */
[----:B------:R-:W-:Y:S01]  /*2900*/  IMAD R0, R64, 0x2, R0 ;  /* 0x0000000240007824 */ /* 0x000fe200078e0200 */
[----:B------:R-:W3:Y:S04]  /*2910*/  LDG.E.U16 R78, desc[UR60][R76.64] ;  /* 0x0000003c4c4e7981 */ /* 0x000ee8000c1e1500 */
[----:B------:R0:W3:Y:S02]  /*2920*/  LDG.E.U16 R77, desc[UR60][R4.64] ;  /* 0x0000003c044d7981 */ /* 0x0000e4000c1e1500 */
[----:B0-----:R-:W-:-:S04]  /*2930*/  LEA R4, P0, R0, R3, 0x1 ;  /* 0x0000000300047211 */ /* 0x001fc800078008ff */
[----:B------:R-:W-:Y:S02]  /*2940*/  LEA.HI.X.SX32 R5, R0, R74, 0x1, P0 ;  /* 0x0000004a00057211 */ /* 0x000fe400000f0eff */
[----:B------:R-:W-:-:S03]  /*2950*/  LEA R0, R64, R0, 0x1 ;  /* 0x0000000040007211 */ /* 0x000fc600078e08ff */
[----:B------:R0:W3:Y:S02]  /*2960*/  LDG.E.U16 R208, desc[UR60][R4.64] ;  /* 0x0000003c04d07981 */ /* 0x0000e4000c1e1500 */
[----:B0-----:R-:W-:-:S04]  /*2970*/  IMAD R4, R64, 0x2, R0 ;  /* 0x0000000240047824 */ /* 0x001fc800078e0200 */
[----:B------:R-:W-:Y:S01]  /*2980*/  IMAD R73, R64, 0x2, R4 ;  /* 0x0000000240497824 */ /* 0x000fe200078e0204 */
[----:B------:R-:W-:-:S04]  /*2990*/  MOV R5, 0x400 ;  /* 0x0000040000057802 */ /* 0x000fc80000000f00 */
[C---:B------:R-:W-:Y:S02]  /*29a0*/  LEA R114, P0, R73.reuse, R3, 0x1 ;  /* 0x0000000349727211 */ /* 0x040fe400078008ff */
[----:B-1----:R-:W-:Y:S02]  /*29b0*/  LEA R176, R68, R5, 0x18 ;  /* 0x0000000544b07211 */ /* 0x002fe400078ec0ff */
[----:B------:R-:W-:Y:S01]  /*29c0*/  LEA.HI.X.SX32 R115, R73, R74, 0x1, P0 ;  /* 0x0000004a49737211 */ /* 0x000fe200000f0eff */
[----:B------:R-:W-:Y:S01]  /*29d0*/  IMAD R73, R64, 0x2, R73 ;  /* 0x0000000240497824 */ /* 0x000fe200078e0249 */
[----:B------:R-:W-:Y:S01]  /*29e0*/  SHF.R.S32.HI R68, RZ, 0x7, R177 ;  /* 0x00000007ff447819 */ /* 0x000fe200000114b1 */
[----:B------:R-:W-:Y:S02]  /*29f0*/  IMAD.SHL.U32 R241, R125, 0x2, RZ ;  /* 0x000000027df17824 */ /* 0x000fe400078e00ff */
[----:B------:R0:W3:Y:S01]  /*2a00*/  LDG.E.U16 R76, desc[UR60][R114.64] ;  /* 0x0000003c724c7981 */ /* 0x0000e2000c1e1500 */
[----:B------:R-:W-:Y:S01]  /*2a10*/  SGXT R68, R68, 0x1 ;  /* 0x000000014444781a */ /* 0x000fe20000000200 */
[----:B------:R-:W-:-:S03]  /*2a20*/  IMAD.SHL.U32 R5, R177, 0x200, RZ ;  /* 0x00000200b1057824 */ /* 0x000fc600078e00ff */
[----:B------:R-:W-:Y:S02]  /*2a30*/  LOP3.LUT R68, R241, 0x90, R68, 0x78, !PT ;  /* 0x00000090f1447812 */ /* 0x000fe400078e7844 */
[----:B0-----:R-:W-:-:S04]  /*2a40*/  LEA R114, P0, R73, R3, 0x1 ;  /* 0x0000000349727211 */ /* 0x001fc800078008ff */
[----:B------:R-:W-:Y:S02]  /*2a50*/  LEA.HI.X.SX32 R115, R73, R74, 0x1, P0 ;  /* 0x0000004a49737211 */ /* 0x000fe400000f0eff */
[----:B------:R-:W-:Y:S02]  /*2a60*/  LEA R73, R64, R73, 0x1 ;  /* 0x0000004940497211 */ /* 0x000fe400078e08ff */
[----:B------:R-:W-:Y:S01]  /*2a70*/  LOP3.LUT R68, R68, 0x8000, R5, 0xf8, !PT ;  /* 0x0000800044447812 */ /* 0x000fe200078ef805 */
[----:B------:R0:W3:Y:S02]  /*2a80*/  LDG.E.U16 R206, desc[UR60][R114.64] ;  /* 0x0000003c72ce7981 */ /* 0x0000e4000c1e1500 */
[----:B------:R-:W-:-:S04]  /*2a90*/  IMAD R5, R64, 0x2, R73 ;  /* 0x0000000240057824 */ /* 0x000fc800078e0249 */
[----:B------:R-:W-:-:S05]  /*2aa0*/  IMAD R125, R64, 0x2, R5 ;  /* 0x00000002407d7824 */ /* 0x000fca00078e0205 */
[----:B0-----:R-:W-:-:S04]  /*2ab0*/  LEA R114, P0, R125, R3, 0x1 ;  /* 0x000000037d727211 */ /* 0x001fc800078008ff */
[----:B------:R-:W-:Y:S01]  /*2ac0*/  LEA.HI.X.SX32 R115, R125, R74, 0x1, P0 ;  /* 0x0000004a7d737211 */ /* 0x000fe200000f0eff */
[----:B------:R-:W-:-:S04]  /*2ad0*/  IMAD.IADD R113, R68, 0x1, R176 ;  /* 0x0000000144717824 */ /* 0x000fc800078e02b0 */
[----:B------:R0:W3:Y:S04]  /*2ae0*/  LDG.E.U16 R114, desc[UR60][R114.64] ;  /* 0x0000003c72727981 */ /* 0x0000e8000c1e1500 */
[----:B------:R1:W-:Y:S01]  /*2af0*/  STS.U16 [R113], R124 ;  /* 0x0000007c71007388 */ /* 0x0003e20000000400 */
[----:B0-----:R-:W-:-:S04]  /*2b00*/  LEA R115, R64, R125, 0x1 ;  /* 0x0000007d40737211 */ /* 0x001fc800078e08ff */
[----:B-1----:R-:W-:-:S04]  /*2b10*/  LEA R124, P0, R115, R3, 0x1 ;  /* 0x00000003737c7211 */ /* 0x002fc800078008ff */
[----:B------:R-:W-:-:S05]  /*2b20*/  LEA.HI.X.SX32 R125, R115, R74, 0x1, P0 ;  /* 0x0000004a737d7211 */ /* 0x000fca00000f0eff */
[----:B------:R0:W3:Y:S02]  /*2b30*/  LDG.E.U16 R202, desc[UR60][R124.64] ;  /* 0x0000003c7cca7981 */ /* 0x0000e4000c1e1500 */
[----:B0-----:R-:W-:-:S04]  /*2b40*/  LEA R124, P0, R172, R3, 0x1 ;  /* 0x00000003ac7c7211 */ /* 0x001fc800078008ff */
        /* <DEDUP_REMOVED lines=28> */
[----:B------:R0:W3:Y:S01]  /*2d10*/  LDG.E.U16 R177, desc[UR60][R124.64] ;  /* 0x0000003c7cb17981 */ /* 0x0000e2000c1e1500 */
[----:B------:R-:W-:Y:S01]  /*2d20*/  IMAD.MOV.U32 R172, RZ, RZ, R176 ;  /* 0x000000ffffac7224 */ /* 0x000fe200078e00b0 */
        /* <DEDUP_REMOVED lines=115> */
[----:B------:R-:W-:Y:S02]  /*3460*/  LEA.HI.X.SX32 R125, R122, R74, 0x1, P0 ;  /* 0x0000004a7a7d7211 */ /* 0x000fe400000f0eff */
[----:B------:R-:W-:-:S03]  /*3470*/  LEA R122, P0, R121, R3, 0x1 ;  /* 0x00000003797a7211 */ /* 0x000fc600078008ff */
[----:B------:R-:W3:Y:S01]  /*3480*/  LDG.E.U16 R124, desc[UR60][R124.64] ;  /* 0x0000003c7c7c7981 */ /* 0x000ee2000c1e1500 */
        /* <DEDUP_REMOVED lines=33> */
[-C--:B------:R-:W-:Y:S02]  /*36a0*/  LEA.HI.X.SX32 R71, R66, R74.reuse, 0x1, P0 ;  /* 0x0000004a42477211 */ /* 0x080fe400000f0eff */
[----:B------:R-:W-:Y:S01]  /*36b0*/  LEA R66, P0, R0, R3, 0x1 ;  /* 0x0000000300427211 */ /* 0x000fe200078008ff */
[----:B------:R-:W-:Y:S02]  /*36c0*/  IMAD R115, R64, 0x2, R115 ;  /* 0x0000000240737824 */ /* 0x000fe400078e0273 */
[----:B------:R-:W3:Y:S01]  /*36d0*/  LDG.E.U16 R70, desc[UR60][R70.64] ;  /* 0x0000003c46467981 */ /* 0x000ee2000c1e1500 */
[----:B------:R-:W-:-:S05]  /*36e0*/  LEA.HI.X.SX32 R67, R0, R74, 0x1, P0 ;  /* 0x0000004a00437211 */ /* 0x000fca00000f0eff */
[----:B------:R0:W3:Y:S02]  /*36f0*/  LDG.E.U16 R0, desc[UR60][R66.64] ;  /* 0x0000003c42007981 */ /* 0x0000e4000c1e1500 */
[----:B0-----:R-:W-:-:S04]  /*3700*/  LEA R66, P0, R73, R3, 0x1 ;  /* 0x0000000349427211 */ /* 0x001fc800078008ff */
[----:B------:R-:W-:-:S05]  /*3710*/  LEA.HI.X.SX32 R67, R73, R74, 0x1, P0 ;  /* 0x0000004a49437211 */ /* 0x000fca00000f0eff */
[----:B------:R0:W3:Y:S01]  /*3720*/  LDG.E.U16 R71, desc[UR60][R66.64] ;  /* 0x0000003c42477981 */ /* 0x0000e2000c1e1500 */
[----:B------:R-:W-:Y:S01]  /*3730*/  IMAD R73, R64, 0x2, R115 ;  /* 0x0000000240497824 */ /* 0x000fe200078e0273 */
        /* <DEDUP_REMOVED lines=19> */
[-C--:B------:R-:W-:Y:S02]  /*3870*/  LEA.HI.X.SX32 R61, R58, R74.reuse, 0x1, P0 ;  /* 0x0000004a3a3d7211 */ /* 0x080fe400000f0eff */
[CC--:B------:R-:W-:Y:S01]  /*3880*/  LEA R58, P0, R57.reuse, R3.reuse, 0x1 ;  /* 0x00000003393a7211 */ /* 0x0c0fe200078008ff */
[----:B-----5:R0:W-:Y:S03]  /*3890*/  STS.U16 [R113+0x15000], R86 ;  /* 0x0150005671007388 */ /* 0x0201e60000000400 */
[----:B------:R-:W-:Y:S01]  /*38a0*/  LEA.HI.X.SX32 R59, R57, R74, 0x1, P0 ;  /* 0x0000004a393b7211 */ /* 0x000fe200000f0eff */
[----:B----4-:R1:W-:Y:S04]  /*38b0*/  STS.U16 [R113+0x15800], R84 ;  /* 0x0158005471007388 */ /* 0x0103e80000000400 */
[----:B------:R4:W5:Y:S04]  /*38c0*/  LDG.E.U16 R57, desc[UR60][R58.64] ;  /* 0x0000003c3a397981 */ /* 0x000968000c1e1500 */
[----:B------:R1:W-:Y:S04]  /*38d0*/  STS.U16 [R113+0x14c00], R87 ;  /* 0x014c005771007388 */ /* 0x0003e80000000400 */
[----:B--2---:R2:W-:Y:S01]  /*38e0*/  STS.U16 [R113+0x16000], R82 ;  /* 0x0160005271007388 */ /* 0x0045e20000000400 */
[----:B----4-:R-:W-:-:S03]  /*38f0*/  LEA R58, P0, R56, R3, 0x1 ;  /* 0x00000003383a7211 */ /* 0x010fc600078008ff */
[----:B------:R4:W-:Y:S01]  /*3900*/  STS.U16 [R113+0x15400], R85 ;  /* 0x0154005571007388 */ /* 0x0009e20000000400 */
[-C--:B------:R-:W-:Y:S02]  /*3910*/  LEA.HI.X.SX32 R59, R56, R74.reuse, 0x1, P0 ;  /* 0x0000004a383b7211 */ /* 0x080fe400000f0eff */
[CC--:B0-----:R-:W-:Y:S01]  /*3920*/  LEA R86, P0, R72.reuse, R3.reuse, 0x1 ;  /* 0x0000000348567211 */ /* 0x0c1fe200078008ff */
[----:B---3--:R0:W-:Y:S01]  /*3930*/  STS.U16 [R113+0x16800], R80 ;  /* 0x0168005071007388 */ /* 0x0081e20000000400 */
[CC--:B-1----:R-:W-:Y:S02]  /*3940*/  LEA R84, P1, R75.reuse, R3.reuse, 0x1 ;  /* 0x000000034b547211 */ /* 0x0c2fe400078208ff */
[-C--:B------:R-:W-:Y:S01]  /*3950*/  LEA.HI.X.SX32 R87, R72, R74.reuse, 0x1, P0 ;  /* 0x0000004a48577211 */ /* 0x080fe200000f0eff */
[----:B------:R1:W-:Y:S01]  /*3960*/  STS.U16 [R113+0x17000], R78 ;  /* 0x0170004e71007388 */ /* 0x0003e20000000400 */
[-C--:B--2---:R-:W-:Y:S02]  /*3970*/  LEA R82, P0, R52, R3.reuse, 0x1 ;  /* 0x0000000334527211 */ /* 0x084fe400078008ff */
[----:B----4-:R-:W-:Y:S01]  /*3980*/  LEA.HI.X.SX32 R85, R75, R74, 0x1, P1 ;  /* 0x0000004a4b557211 */ /* 0x010fe200008f0eff */
[----:B------:R2:W-:Y:S01]  /*3990*/  STS.U16 [R113+0x15c00], R83 ;  /* 0x015c005371007388 */ /* 0x0005e20000000400 */
[----:B0-----:R-:W-:-:S03]  /*39a0*/  LEA R80, P1, R53, R3, 0x1 ;  /* 0x0000000335507211 */ /* 0x001fc600078208ff */
[----:B------:R0:W-:Y:S01]  /*39b0*/  STS.U16 [R113+0x14000], R90 ;  /* 0x0140005a71007388 */ /* 0x0001e20000000400 */
[----:B-1----:R-:W-:-:S03]  /*39c0*/  LEA R78, P2, R54, R3, 0x1 ;  /* 0x00000003364e7211 */ /* 0x002fc600078408ff */
[----:B------:R1:W-:Y:S01]  /*39d0*/  STS.U16 [R113+0x16400], R81 ;  /* 0x0164005171007388 */ /* 0x0003e20000000400 */
[----:B--2---:R-:W-:-:S03]  /*39e0*/  LEA.HI.X.SX32 R83, R52, R74, 0x1, P0 ;  /* 0x0000004a34537211 */ /* 0x004fc600000f0eff */
[----:B------:R2:W-:Y:S01]  /*39f0*/  STS.U16 [R113+0x16c00], R79 ;  /* 0x016c004f71007388 */ /* 0x0005e20000000400 */
[----:B0-----:R-:W-:-:S03]  /*3a00*/  LEA R90, P0, R48, R3, 0x1 ;  /* 0x00000003305a7211 */ /* 0x001fc600078008ff */
[----:B------:R0:W-:Y:S01]  /*3a10*/  STS.U16 [R113+0x17800], R76 ;  /* 0x0178004c71007388 */ /* 0x0001e20000000400 */
[----:B-1----:R-:W-:-:S03]  /*3a20*/  LEA.HI.X.SX32 R81, R53, R74, 0x1, P1 ;  /* 0x0000004a35517211 */ /* 0x002fc600008f0eff */
[----:B------:R1:W-:Y:S01]  /*3a30*/  STS.U16 [R113+0x14800], R88 ;  /* 0x0148005871007388 */ /* 0x0003e20000000400 */
[----:B--2---:R-:W-:-:S03]  /*3a40*/  LEA.HI.X.SX32 R79, R54, R74, 0x1, P2 ;  /* 0x0000004a364f7211 */ /* 0x004fc600010f0eff */
[----:B------:R2:W-:Y:S01]  /*3a50*/  STS.U16 [R113+0x13c00], R91 ;  /* 0x013c005b71007388 */ /* 0x0005e20000000400 */
[-C--:B------:R-:W-:Y:S02]  /*3a60*/  LEA R54, P2, R50, R3.reuse, 0x1 ;  /* 0x0000000332367211 */ /* 0x080fe400078408ff */
[-C--:B0-----:R-:W-:Y:S01]  /*3a70*/  LEA R76, P3, R55, R3.reuse, 0x1 ;  /* 0x00000003374c7211 */ /* 0x081fe200078608ff */
[----:B------:R0:W-:Y:S01]  /*3a80*/  STS.U16 [R113+0x13000], R94 ;  /* 0x0130005e71007388 */ /* 0x0001e20000000400 */
[----:B-1----:R-:W-:-:S03]  /*3a90*/  LEA R88, P1, R49, R3, 0x1 ;  /* 0x0000000331587211 */ /* 0x002fc600078208ff */
[----:B------:R1:W-:Y:S01]  /*3aa0*/  STS.U16 [R113+0x17400], R77 ;  /* 0x0174004d71007388 */ /* 0x0003e20000000400 */
[----:B--2---:R-:W-:-:S03]  /*3ab0*/  LEA.HI.X.SX32 R91, R48, R74, 0x1, P0 ;  /* 0x0000004a305b7211 */ /* 0x004fc600000f0eff */
[----:B------:R2:W-:Y:S01]  /*3ac0*/  STS.U16 [R113+0x14400], R89 ;  /* 0x0144005971007388 */ /* 0x0005e20000000400 */
[----:B0-----:R-:W-:-:S03]  /*3ad0*/  LEA R94, P0, R44, R3, 0x1 ;  /* 0x000000032c5e7211 */ /* 0x001fc600078008ff */
[----:B------:R0:W-:Y:S01]  /*3ae0*/  STS.U16 [R113+0x13800], R92 ;  /* 0x0138005c71007388 */ /* 0x0001e20000000400 */
[-C--:B-1----:R-:W-:Y:S02]  /*3af0*/  LEA.HI.X.SX32 R77, R55, R74.reuse, 0x1, P3 ;  /* 0x0000004a374d7211 */ /* 0x082fe400018f0eff */
[-C--:B------:R-:W-:Y:S01]  /*3b00*/  LEA R52, P3, R51, R3.reuse, 0x1 ;  /* 0x0000000333347211 */ /* 0x080fe200078608ff */
[----:B------:R1:W-:Y:S01]  /*3b10*/  STS.U16 [R113+0x12c00], R95 ;  /* 0x012c005f71007388 */ /* 0x0003e20000000400 */
[-C--:B--2---:R-:W-:Y:S02]  /*3b20*/  LEA.HI.X.SX32 R89, R49, R74.reuse, 0x1, P1 ;  /* 0x0000004a31597211 */ /* 0x084fe400008f0eff */
[-C--:B------:R-:W-:Y:S01]  /*3b30*/  LEA.HI.X.SX32 R55, R50, R74.reuse, 0x1, P2 ;  /* 0x0000004a32377211 */ /* 0x080fe200010f0eff */
[----:B------:R2:W-:Y:S01]  /*3b40*/  STS.U16 [R113+0x12000], R98 ;  /* 0x0120006271007388 */ /* 0x0005e20000000400 */
[-C--:B0-----:R-:W-:Y:S02]  /*3b50*/  LEA R92, P1, R45, R3.reuse, 0x1 ;  /* 0x000000032d5c7211 */ /* 0x081fe400078208ff */
[----:B------:R-:W-:Y:S01]  /*3b60*/  LEA R50, P2, R46, R3, 0x1 ;  /* 0x000000032e327211 */ /* 0x000fe200078408ff */
[----:B------:R0:W-:Y:S01]  /*3b70*/  STS.U16 [R113+0x13400], R93 ;  /* 0x0134005d71007388 */ /* 0x0001e20000000400 */
[----:B-1----:R-:W-:-:S02]  /*3b80*/  LEA.HI.X.SX32 R95, R44, R74, 0x1, P0 ;  /* 0x0000004a2c5f7211 */ /* 0x002fc400000f0eff */
[-C--:B------:R-:W-:Y:S01]  /*3b90*/  LEA.HI.X.SX32 R53, R51, R74.reuse, 0x1, P3 ;  /* 0x0000004a33357211 */ /* 0x080fe200018f0eff */
[----:B------:R1:W-:Y:S01]  /*3ba0*/  STS.U16 [R113+0x12800], R96 ;  /* 0x0128006071007388 */ /* 0x0003e20000000400 */
[-C--:B--2---:R-:W-:Y:S02]  /*3bb0*/  LEA R98, P0, R40, R3.reuse, 0x1 ;  /* 0x0000000328627211 */ /* 0x084fe400078008ff */
[-C--:B------:R-:W-:Y:S01]  /*3bc0*/  LEA R48, P3, R47, R3.reuse, 0x1 ;  /* 0x000000032f307211 */ /* 0x080fe200078608ff */
[----:B------:R2:W-:Y:S01]  /*3bd0*/  STS.U16 [R113+0x11c00], R99 ;  /* 0x011c006371007388 */ /* 0x0005e20000000400 */
[-C--:B0-----:R-:W-:Y:S02]  /*3be0*/  LEA.HI.X.SX32 R93, R45, R74.reuse, 0x1, P1 ;  /* 0x0000004a2d5d7211 */ /* 0x081fe400008f0eff */
[----:B------:R-:W-:Y:S01]  /*3bf0*/  LEA.HI.X.SX32 R51, R46, R74, 0x1, P2 ;  /* 0x0000004a2e337211 */ /* 0x000fe200010f0eff */
[----:B------:R0:W-:Y:S01]  /*3c00*/  STS.U16 [R113+0x11000], R102 ;  /* 0x0110006671007388 */ /* 0x0001e20000000400 */
[----:B------:R-:W-:-:S02]  /*3c10*/  LEA R46, P2, R42, R3, 0x1 ;  /* 0x000000032a2e7211 */ /* 0x000fc400078408ff */
[-C--:B-1----:R-:W-:Y:S01]  /*3c20*/  LEA R96, P1, R41, R3.reuse, 0x1 ;  /* 0x0000000329607211 */ /* 0x082fe200078208ff */
        /* <DEDUP_REMOVED lines=10> */
[-C--:B------:R-:W-:Y:S02]  /*3cd0*/  LEA R42, P2, R38, R3.reuse, 0x1 ;  /* 0x00000003262a7211 */ /* 0x080fe400078408ff */
[-C--:B--2---:R-:W-:Y:S01]  /*3ce0*/  LEA R100, P1, R37, R3.reuse, 0x1 ;  /* 0x0000000325647211 */ /* 0x084fe200078208ff */
[----:B------:R2:W-:Y:S01]  /*3cf0*/  STS.U16 [R113+0x11400], R101 ;  /* 0x0114006571007388 */ /* 0x0005e20000000400 */
[-C--:B0-----:R-:W-:Y:S02]  /*3d00*/  LEA.HI.X.SX32 R103, R36, R74.reuse, 0x1, P0 ;  /* 0x0000004a24677211 */ /* 0x081fe400000f0eff */
[----:B------:R-:W-:Y:S01]  /*3d10*/  LEA.HI.X.SX32 R45, R43, R74, 0x1, P3 ;  /* 0x0000004a2b2d7211 */ /* 0x000fe200018f0eff */
[----:B------:R0:W-:Y:S01]  /*3d20*/  STS.U16 [R113+0x10800], R104 ;  /* 0x0108006871007388 */ /* 0x0001e20000000400 */
[----:B-1----:R-:W-:-:S02]  /*3d30*/  LEA R106, P0, R32, R3, 0x1 ;  /* 0x00000003206a7211 */ /* 0x002fc400078008ff */
[-C--:B------:R-:W-:Y:S01]  /*3d40*/  LEA R40, P3, R39, R3.reuse, 0x1 ;  /* 0x0000000327287211 */ /* 0x080fe200078608ff */
[----:B------:R1:W-:Y:S01]  /*3d50*/  STS.U16 [R113+0x7c00], R107 ;  /* 0x007c006b71007388 */ /* 0x0003e20000000400 */
[-C--:B--2---:R-:W-:Y:S02]  /*3d60*/  LEA.HI.X.SX32 R101, R37, R74.reuse, 0x1, P1 ;  /* 0x0000004a25657211 */ /* 0x084fe400008f0eff */
[-C--:B------:R-:W-:Y:S01]  /*3d70*/  LEA.HI.X.SX32 R43, R38, R74.reuse, 0x1, P2 ;  /* 0x0000004a262b7211 */ /* 0x080fe200010f0eff */
[----:B------:R2:W-:Y:S01]  /*3d80*/  STS.U16 [R113+0x7000], R110 ;  /* 0x0070006e71007388 */ /* 0x0005e20000000400 */
[-C--:B------:R-:W-:Y:S02]  /*3d90*/  LEA R38, P2, R34, R3.reuse, 0x1 ;  /* 0x0000000322267211 */ /* 0x080fe400078408ff */
[----:B0-----:R-:W-:Y:S01]  /*3da0*/  LEA R104, P1, R33, R3, 0x1 ;  /* 0x0000000321687211 */ /* 0x001fe200078208ff */
        /* <DEDUP_REMOVED lines=18> */
[----:B------:R-:W-:Y:S01]  /*3ed0*/  STS.U16 [R113+0x400], R211 ;  /* 0x000400d371007388 */ /* 0x000fe20000000400 */
[----:B-1----:R-:W-:-:S02]  /*3ee0*/  LEA.HI.X.SX32 R109, R29, R74, 0x1, P1 ;  /* 0x0000004a1d6d7211 */ /* 0x002fc400008f0eff */
[-C--:B------:R-:W-:Y:S01]  /*3ef0*/  LEA.HI.X.SX32 R35, R30, R74.reuse, 0x1, P2 ;  /* 0x0000004a1e237211 */ /* 0x080fe200010f0eff */
[----:B------:R-:W-:Y:S01]  /*3f00*/  STS.U16 [R113+0x800], R210 ;  /* 0x000800d271007388 */ /* 0x000fe20000000400 */
[-C--:B------:R-:W-:Y:S02]  /*3f10*/  LEA R30, P2, R26, R3.reuse, 0x1 ;  /* 0x000000031a1e7211 */ /* 0x080fe400078408ff */
[-C--:B--2---:R-:W-:Y:S01]  /*3f20*/  LEA R112, P1, R25, R3.reuse, 0x1 ;  /* 0x0000000319707211 */ /* 0x084fe200078208ff */
[----:B------:R-:W-:Y:S01]  /*3f30*/  STS.U16 [R113+0xc00], R209 ;  /* 0x000c00d171007388 */ /* 0x000fe20000000400 */
[-C--:B------:R-:W-:Y:S02]  /*3f40*/  LEA.HI.X.SX32 R115, R24, R74.reuse, 0x1, P0 ;  /* 0x0000004a18737211 */ /* 0x080fe400000f0eff */
[----:B------:R-:W-:Y:S01]  /*3f50*/  LEA R166, P0, R20, R3, 0x1 ;  /* 0x0000000314a67211 */ /* 0x000fe200078008ff */
[----:B------:R-:W-:Y:S01]  /*3f60*/  STS.U16 [R113+0x1000], R207 ;  /* 0x001000cf71007388 */ /* 0x000fe20000000400 */
[----:B------:R-:W-:-:S02]  /*3f70*/  LEA.HI.X.SX32 R33, R31, R74, 0x1, P3 ;  /* 0x0000004a1f217211 */ /* 0x000fc400018f0eff */
[----:B------:R-:W-:Y:S01]  /*3f80*/  LEA R28, P3, R27, R3, 0x1 ;  /* 0x000000031b1c7211 */ /* 0x000fe200078608ff */
[----:B------:R-:W-:Y:S01]  /*3f90*/  STS.U16 [R113+0x1400], R205 ;  /* 0x001400cd71007388 */ /* 0x000fe20000000400 */
[----:B------:R-:W-:-:S03]  /*3fa0*/  LEA.HI.X.SX32 R31, R26, R74, 0x1, P2 ;  /* 0x0000004a1a1f7211 */ /* 0x000fc600010f0eff */
[----:B------:R-:W-:Y:S01]  /*3fb0*/  STS.U16 [R113+0x1800], R204 ;  /* 0x001800cc71007388 */ /* 0x000fe20000000400 */
[----:B------:R-:W-:-:S03]  /*3fc0*/  LEA R26, P2, R22, R3, 0x1 ;  /* 0x00000003161a7211 */ /* 0x000fc600078408ff */
[----:B------:R-:W-:Y:S01]  /*3fd0*/  STS.U16 [R113+0x1c00], R203 ;  /* 0x001c00cb71007388 */ /* 0x000fe20000000400 */
[----:B------:R-:W-:-:S03]  /*3fe0*/  LEA.HI.X.SX32 R167, R20, R74, 0x1, P0 ;  /* 0x0000004a14a77211 */ /* 0x000fc600000f0eff */
[----:B------:R-:W-:Y:S04]  /*3ff0*/  STS.U16 [R113+0x2000], R200 ;  /* 0x002000c871007388 */ /* 0x000fe80000000400 */
        /* <DEDUP_REMOVED lines=16> */
[----:B------:R0:W-:Y:S01]  /*4100*/  STS.U16 [R113+0x6400], R173 ;  /* 0x006400ad71007388 */ /* 0x0001e20000000400 */
[----:B------:R-:W-:-:S02]  /*4110*/  LEA R170, P0, R16, R3, 0x1 ;  /* 0x0000000310aa7211 */ /* 0x000fc400078008ff */
[----:B------:R-:W-:Y:S01]  /*4120*/  LEA.HI.X.SX32 R29, R27, R74, 0x1, P3 ;  /* 0x0000004a1b1d7211 */ /* 0x000fe200018f0eff */
[----:B------:R-:W2:Y:S01]  /*4130*/  LDG.E.U16 R58, desc[UR60][R58.64] ;  /* 0x0000003c3a3a7981 */ /* 0x000ea2000c1e1500 */
[----:B------:R-:W-:-:S03]  /*4140*/  LEA R24, P3, R23, R3, 0x1 ;  /* 0x0000000317187211 */ /* 0x000fc600078608ff */
[----:B------:R-:W3:Y:S01]  /*4150*/  LDG.E.U16 R60, desc[UR60][R60.64] ;  /* 0x0000003c3c3c7981 */ /* 0x000ee2000c1e1500 */
[-C--:B0-----:R-:W-:Y:S02]  /*4160*/  LEA.HI.X.SX32 R113, R25, R74.reuse, 0x1, P1 ;  /* 0x0000004a19717211 */ /* 0x081fe400008f0eff */
[CC--:B------:R-:W-:Y:S02]  /*4170*/  LEA R164, P1, R21.reuse, R3.reuse, 0x1 ;  /* 0x0000000315a47211 */ /* 0x0c0fe400078208ff */
[-C--:B------:R-:W-:Y:S01]  /*4180*/  LEA.HI.X.SX32 R27, R22, R74.reuse, 0x1, P2 ;  /* 0x0000004a161b7211 */ /* 0x080fe200010f0eff */
[----:B------:R-:W-:Y:S01]  /*4190*/  IMAD.MOV.U32 R211, RZ, RZ, R172 ;  /* 0x000000ffffd37224 */ /* 0x000fe200078e00ac */
[-C--:B------:R-:W-:Y:S01]  /*41a0*/  LEA.HI.X.SX32 R165, R21, R74.reuse, 0x1, P1 ;  /* 0x0000004a15a57211 */ /* 0x080fe200008f0eff */
[----:B------:R-:W4:Y:S01]  /*41b0*/  LDL.LU R59, [R1+0x4] ;  /* 0x00000400013b7983 */ /* 0x000f220000300800 */
[-C--:B------:R-:W-:Y:S02]  /*41c0*/  LEA R168, P1, R17, R3.reuse, 0x1 ;  /* 0x0000000311a87211 */ /* 0x080fe400078208ff */
[----:B------:R-:W-:Y:S01]  /*41d0*/  LEA R22, P2, R18, R3, 0x1 ;  /* 0x0000000312167211 */ /* 0x000fe200078408ff */
[----:B------:R-:W5:Y:S01]  /*41e0*/  LDL.LU R61, [R1] ;  /* 0x00000000013d7983 */ /* 0x000f620000300800 */
[----:B------:R-:W-:-:S02]  /*41f0*/  LEA.HI.X.SX32 R171, R16, R74, 0x1, P0 ;  /* 0x0000004a10ab7211 */ /* 0x000fc400000f0eff */
[-C--:B------:R-:W-:Y:S01]  /*4200*/  LEA R16, P0, R12, R3.reuse, 0x1 ;  /* 0x000000030c107211 */ /* 0x080fe200078008ff */
[----:B------:R-:W2:Y:S01]  /*4210*/  LDL.LU R210, [R1+0x8] ;  /* 0x0000080001d27983 */ /* 0x000ea20000300800 */
[-C--:B------:R-:W-:Y:S02]  /*4220*/  LEA.HI.X.SX32 R25, R23, R74.reuse, 0x1, P3 ;  /* 0x0000004a17197211 */ /* 0x080fe400018f0eff */
[-C--:B------:R-:W-:Y:S01]  /*4230*/  LEA R20, P3, R19, R3.reuse, 0x1 ;  /* 0x0000000313147211 */ /* 0x080fe200078608ff */
[----:B------:R-:W3:Y:S01]  /*4240*/  LDL.LU R209, [R1+0xc] ;  /* 0x00000c0001d17983 */ /* 0x000ee20000300800 */
[-C--:B------:R-:W-:Y:S02]  /*4250*/  LEA.HI.X.SX32 R169, R17, R74.reuse, 0x1, P1 ;  /* 0x0000004a11a97211 */ /* 0x080fe400008f0eff */
[----:B------:R-:W-:Y:S01]  /*4260*/  LEA.HI.X.SX32 R23, R18, R74, 0x1, P2 ;  /* 0x0000004a12177211 */ /* 0x000fe200010f0eff */
[----:B------:R-:W3:Y:S01]  /*4270*/  LDL.LU R207, [R1+0x10] ;  /* 0x0000100001cf7983 */ /* 0x000ee20000300800 */
[----:B------:R-:W-:-:S02]  /*4280*/  LEA R18, P1, R13, R3, 0x1 ;  /* 0x000000030d127211 */ /* 0x000fc400078208ff */
[-C--:B------:R-:W-:Y:S01]  /*4290*/  LEA R172, P2, R14, R3.reuse, 0x1 ;  /* 0x000000030eac7211 */ /* 0x080fe200078408ff */
[----:B------:R-:W3:Y:S01]  /*42a0*/  LDL.LU R205, [R1+0x14] ;  /* 0x0000140001cd7983 */ /* 0x000ee20000300800 */
[-C--:B------:R-:W-:Y:S02]  /*42b0*/  LEA.HI.X.SX32 R17, R12, R74.reuse, 0x1, P0 ;  /* 0x0000004a0c117211 */ /* 0x080fe400000f0eff */
[-C--:B------:R-:W-:Y:S01]  /*42c0*/  LEA R178, P0, R9, R3.reuse, 0x1 ;  /* 0x0000000309b27211 */ /* 0x080fe200078008ff */
[----:B------:R-:W3:Y:S01]  /*42d0*/  LDL.LU R204, [R1+0x18] ;  /* 0x0000180001cc7983 */ /* 0x000ee20000300800 */
[-C--:B------:R-:W-:Y:S02]  /*42e0*/  LEA.HI.X.SX32 R21, R19, R74.reuse, 0x1, P3 ;  /* 0x0000004a13157211 */ /* 0x080fe400018f0eff */
[----:B------:R-:W-:Y:S01]  /*42f0*/  LEA R174, P3, R15, R3, 0x1 ;  /* 0x000000030fae7211 */ /* 0x000fe200078608ff */
[----:B------:R-:W3:Y:S01]  /*4300*/  LDL.LU R203, [R1+0x1c] ;  /* 0x00001c0001cb7983 */ /* 0x000ee20000300800 */
[----:B------:R-:W-:-:S02]  /*4310*/  LEA.HI.X.SX32 R19, R13, R74, 0x1, P1 ;  /* 0x0000004a0d137211 */ /* 0x000fc400008f0eff */
[-C--:B------:R-:W-:Y:S01]  /*4320*/  LEA.HI.X.SX32 R173, R14, R74.reuse, 0x1, P2 ;  /* 0x0000004a0ead7211 */ /* 0x080fe200010f0eff */
[----:B------:R-:W3:Y:S01]  /*4330*/  LDL.LU R200, [R1+0x20] ;  /* 0x0000200001c87983 */ /* 0x000ee20000300800 */
[-C--:B------:R-:W-:Y:S02]  /*4340*/  LEA R14, P1, R10, R3.reuse, 0x1 ;  /* 0x000000030a0e7211 */ /* 0x080fe400078208ff */
        /* <DEDUP_REMOVED lines=8> */
[-C--:B------:R-:W-:Y:S02]  /*43d0*/  LEA.HI.X.SX32 R13, R11, R74.reuse, 0x1, P2 ;  /* 0x0000004a0b0d7211 */ /* 0x080fe400010f0eff */
[-C--:B------:R-:W-:Y:S01]  /*43e0*/  LEA R180, P1, R7, R3.reuse, 0x1 ;  /* 0x0000000307b47211 */ /* 0x080fe200078208ff */
[----:B------:R-:W3:Y:S01]  /*43f0*/  LDL.LU R194, [R1+0x30] ;  /* 0x0000300001c27983 */ /* 0x000ee20000300800 */
[-C--:B------:R-:W-:Y:S02]  /*4400*/  LEA R10, P2, R8, R3.reuse, 0x1 ;  /* 0x00000003080a7211 */ /* 0x080fe400078408ff */
[----:B------:R-:W-:Y:S01]  /*4410*/  LEA.HI.X.SX32 R183, R6, R74, 0x1, P0 ;  /* 0x0000004a06b77211 */ /* 0x000fe200000f0eff */
[----:B------:R-:W3:Y:S01]  /*4420*/  LDL.LU R193, [R1+0x34] ;  /* 0x0000340001c17983 */ /* 0x000ee20000300800 */
[----:B------:R-:W-:-:S02]  /*4430*/  LEA R184, P0, R2, R3, 0x1 ;  /* 0x0000000302b87211 */ /* 0x000fc400078008ff */
[-C--:B------:R-:W-:Y:S01]  /*4440*/  LEA.HI.X.SX32 R181, R7, R74.reuse, 0x1, P1 ;  /* 0x0000004a07b57211 */ /* 0x080fe200008f0eff */
[----:B------:R-:W3:Y:S01]  /*4450*/  LDL.LU R192, [R1+0x38] ;  /* 0x0000380001c07983 */ /* 0x000ee20000300800 */
[-C--:B------:R-:W-:Y:S02]  /*4460*/  LEA.HI.X.SX32 R11, R8, R74.reuse, 0x1, P2 ;  /* 0x0000004a080b7211 */ /* 0x080fe400010f0eff */
[-C--:B------:R-:W-:Y:S01]  /*4470*/  LEA R8, P1, R4, R3.reuse, 0x1 ;  /* 0x0000000304087211 */ /* 0x080fe200078208ff */
[----:B------:R-:W3:Y:S01]  /*4480*/  LDL.LU R75, [R1+0x3c] ;  /* 0x00003c00014b7983 */ /* 0x000ee20000300800 */
[-C--:B------:R-:W-:Y:S02]  /*4490*/  LEA R6, P2, R5, R3.reuse, 0x1 ;  /* 0x0000000305067211 */ /* 0x080fe400078408ff */
[----:B------:R-:W-:Y:S02]  /*44a0*/  LEA R72, P3, R73, R3, 0x1 ;  /* 0x0000000349487211 */ /* 0x000fe400078608ff */
[----:B------:R-:W3:Y:S01]  /*44b0*/  LDL.LU R3, [R1+0x40] ;  /* 0x0000400001037983 */ /* 0x000ee20000300800 */
[----:B------:R-:W-:-:S03]  /*44c0*/  LEA.HI.X.SX32 R185, R2, R74, 0x1, P0 ;  /* 0x0000004a02b97211 */ /* 0x000fc600000f0eff */
[----:B------:R-:W3:Y:S01]  /*44d0*/  LDL.LU R2, [R1+0x44] ;  /* 0x0000440001027983 */ /* 0x000ee20000300800 */
[-C--:B------:R-:W-:Y:S02]  /*44e0*/  LEA.HI.X.SX32 R9, R4, R74.reuse, 0x1, P1 ;  /* 0x0000004a04097211 */ /* 0x080fe400008f0eff */
[-C--:B------:R-:W-:Y:S01]  /*44f0*/  LEA.HI.X.SX32 R7, R5, R74.reuse, 0x1, P2 ;  /* 0x0000004a05077211 */ /* 0x080fe200010f0eff */
[----:B------:R-:W3:Y:S01]  /*4500*/  LDL.LU R4, [R1+0x48] ;  /* 0x0000480001047983 */ /* 0x000ee20000300800 */
[----:B------:R-:W-:-:S03]  /*4510*/  LEA.HI.X.SX32 R73, R73, R74, 0x1, P3 ;  /* 0x0000004a49497211 */ /* 0x000fc600018f0eff */
[----:B------:R-:W3:Y:S04]  /*4520*/  LDL.LU R5, [R1+0x4c] ;  /* 0x00004c0001057983 */ /* 0x000ee80000300800 */
[----:B------:R-:W3:Y:S01]  /*4530*/  LDL.LU R74, [R1+0x50] ;  /* 0x00005000014a7983 */ /* 0x000ee20000300800 */
[----:B------:R-:W-:-:S04]  /*4540*/  LOP3.LUT R56, R68, 0x20, RZ, 0x3c, !PT ;  /* 0x0000002044387812 */ /* 0x000fc800078e3cff */
[----:B------:R-:W-:-:S05]  /*4550*/  IADD3 R56, R211, R56, RZ ;  /* 0x00000038d3387210 */ /* 0x000fca0007ffe0ff */
        /* <DEDUP_REMOVED lines=43> */
[----:B----4-:R-:W-:Y:S04]  /*4810*/  STS.U16 [R56+0x4d00], R59 ;  /* 0x004d003b38007388 */ /* 0x010fe80000000400 */
[----:B-----5:R-:W-:Y:S04]  /*4820*/  STS.U16 [R56+0x5100], R61 ;  /* 0x0051003d38007388 */ /* 0x020fe80000000400 */
[----:B--2---:R-:W-:Y:S04]  /*4830*/  STS.U16 [R56+0x4900], R210 ;  /* 0x004900d238007388 */ /* 0x004fe80000000400 */
[----:B---3--:R-:W-:Y:S04]  /*4840*/  STS.U16 [R56+0x4500], R209 ;  /* 0x004500d138007388 */ /* 0x008fe80000000400 */
        /* <DEDUP_REMOVED lines=11> */
[----:B------:R0:W-:Y:S04]  /*4900*/  STS.U16 [R56+0xd00], R2 ;  /* 0x000d000238007388 */ /* 0x0001e80000000400 */
[----:B------:R1:W-:Y:S01]  /*4910*/  STS.U16 [R56+0x1100], R3 ;  /* 0x0011000338007388 */ /* 0x0003e20000000400 */
[----:B0-----:R-:W-:-:S02]  /*4920*/  LOP3.LUT R2, R68, 0x40, RZ, 0x3c, !PT ;  /* 0x0000004044027812 */ /* 0x001fc400078e3cff */
[----:B------:R-:W-:-:S03]  /*4930*/  LOP3.LUT R68, R68, 0x60, RZ, 0x3c, !PT ;  /* 0x0000006044447812 */ /* 0x000fc600078e3cff */
[C---:B------:R-:W-:Y:S02]  /*4940*/  IMAD.IADD R2, R211.reuse, 0x1, R2 ;  /* 0x00000001d3027824 */ /* 0x040fe400078e0202 */
[----:B-1----:R-:W-:Y:S01]  /*4950*/  IMAD.IADD R3, R211, 0x1, R68 ;  /* 0x00000001d3037824 */ /* 0x002fe200078e0244 */
        /* <DEDUP_REMOVED lines=76> */
[----:B------:R-:W2:Y:S04]  /*4e20*/  LDG.E.U16 R86, desc[UR60][R86.64] ;  /* 0x0000003c56567981 */ /* 0x000ea8000c1e1500 */
[----:B------:R-:W3:Y:S04]  /*4e30*/  LDG.E.U16 R166, desc[UR60][R166.64] ;  /* 0x0000003ca6a67981 */ /* 0x000ee8000c1e1500 */
[----:B------:R-:W4:Y:S04]  /*4e40*/  LDG.E.U16 R164, desc[UR60][R164.64] ;  /* 0x0000003ca4a47981 */ /* 0x000f28000c1e1500 */
[----:B------:R-:W5:Y:S04]  /*4e50*/  LDG.E.U16 R170, desc[UR60][R170.64] ;  /* 0x0000003caaaa7981 */ /* 0x000f68000c1e1500 */
        /* <DEDUP_REMOVED lines=50> */
[----:B------:R1:W5:Y:S04]  /*5180*/  LDG.E.U16 R20, desc[UR60][R20.64] ;  /* 0x0000003c14147981 */ /* 0x000368000c1e1500 */
[----:B------:R-:W5:Y:S01]  /*5190*/  LDG.E.U16 R72, desc[UR60][R72.64] ;  /* 0x0000003c48487981 */ /* 0x000f62000c1e1500 */
[----:B0-----:R-:W-:Y:S01]  /*51a0*/  IMAD.MOV.U32 R2, RZ, RZ, 0x3f800000 ;  /* 0x3f800000ff027424 */ /* 0x001fe200078e00ff */
[----:B------:R-:W-:-:S04]  /*51b0*/  MOV R0, 0x3f800000 ;  /* 0x3f80000000007802 */ /* 0x000fc80000000f00 */
[----:B------:R-:W-:Y:S04]  /*51c0*/  STL [R1+0x220], R2 ;  /* 0x0002200201007387 */ /* 0x000fe80000100800 */
[----:B------:R0:W-:Y:S04]  /*51d0*/  STL [R1+0x224], R0 ;  /* 0x0002240001007387 */ /* 0x0001e80000100800 */
[----:B------:R-:W-:Y:S04]  /*51e0*/  STL [R1], RZ ;  /* 0x000000ff01007387 */ /* 0x000fe80000100800 */
[----:B------:R-:W-:Y:S04]  /*51f0*/  STL [R1+0x4], RZ ;  /* 0x000004ff01007387 */ /* 0x000fe80000100800 */
        /* <DEDUP_REMOVED lines=89> */
[----:B------:R-:W-:Y:S01]  /*5790*/  STL [R1+0x16c], RZ ;  /* 0x00016cff01007387 */ /* 0x000fe20000100800 */
[----:B------:R-:W1:Y:S03]  /*57a0*/  S2R R205, SR_CTAID.X ;  /* 0x0000000000cd7919 */ /* 0x000e660000002500 */
        /* <DEDUP_REMOVED lines=24> */
[----:B------:R-:W5:Y:S03]  /*5930*/  S2R R207, SR_TID.X ;  /* 0x0000000000cf7919 */ /* 0x000f660000002100 */
[----:B------:R-:W-:Y:S04]  /*5940*/  STL [R1+0x1d0], RZ ;  /* 0x0001d0ff01007387 */ /* 0x000fe80000100800 */
[----:B------:R-:W-:Y:S04]  /*5950*/  STL [R1+0x1d4], RZ ;  /* 0x0001d4ff01007387 */ /* 0x000fe80000100800 */
[----:B------:R-:W-:Y:S04]  /*5960*/  STL [R1+0x1d8], RZ ;  /* 0x0001d8ff01007387 */ /* 0x000fe80000100800 */
[----:B------:R-:W-:Y:S01]  /*5970*/  STL [R1+0x1dc], RZ ;  /* 0x0001dcff01007387 */ /* 0x000fe20000100800 */
[----:B-1----:R-:W-:-:S03]  /*5980*/  IMAD.SHL.U32 R205, R205, 0x80, RZ ;  /* 0x00000080cdcd7824 */ /* 0x002fc600078e00ff */
[----:B------:R-:W-:Y:S04]  /*5990*/  STL [R1+0x1e0], RZ ;  /* 0x0001e0ff01007387 */ /* 0x000fe80000100800 */
[----:B------:R-:W-:Y:S04]  /*59a0*/  STL [R1+0x1e4], RZ ;  /* 0x0001e4ff01007387 */ /* 0x000fe80000100800 */
[----:B------:R-:W-:Y:S04]  /*59b0*/  STL [R1+0x1e8], RZ ;  /* 0x0001e8ff01007387 */ /* 0x000fe80000100800 */
[----:B------:R-:W-:Y:S01]  /*59c0*/  STL [R1+0x1ec], RZ ;  /* 0x0001ecff01007387 */ /* 0x000fe20000100800 */
[----:B0-----:R-:W-:-:S03]  /*59d0*/  VIADD R0, R205, 0x80 ;  /* 0x00000080cd007836 */ /* 0x001fc60000000000 */
[----:B------:R-:W-:Y:S04]  /*59e0*/  STL [R1+0x1f0], RZ ;  /* 0x0001f0ff01007387 */ /* 0x000fe80000100800 */
[----:B------:R-:W-:Y:S04]  /*59f0*/  STL [R1+0x1f4], RZ ;  /* 0x0001f4ff01007387 */ /* 0x000fe80000100800 */
[----:B--2---:R-:W-:Y:S04]  /*5a00*/  STS.U16 [R3+0x2300], R86 ;  /* 0x0023005603007388 */ /* 0x004fe80000000400 */
[----:B------:R-:W-:Y:S04]  /*5a10*/  STL [R1+0x1f8], RZ ;  /* 0x0001f8ff01007387 */ /* 0x000fe80000100800 */
[----:B---3--:R-:W-:Y:S04]  /*5a20*/  STS.U16 [R3+0x12b00], R166 ;  /* 0x012b00a603007388 */ /* 0x008fe80000000400 */
[----:B----4-:R-:W-:Y:S04]  /*5a30*/  STS.U16 [R3+0x12f00], R164 ;  /* 0x012f00a403007388 */ /* 0x010fe80000000400 */
[----:B-----5:R-:W-:Y:S04]  /*5a40*/  STS.U16 [R3+0x13b00], R170 ;  /* 0x013b00aa03007388 */ /* 0x020fe80000000400 */
        /* <DEDUP_REMOVED lines=15> */
[----:B------:R-:W-:Y:S01]  /*5b40*/  STL [R1+0x1fc], RZ ;  /* 0x0001fcff01007387 */ /* 0x000fe20000100800 */
[----:B------:R-:W-:Y:S01]  /*5b50*/  ISETP.GE.AND P0, PT, R0, 0x1, PT ;  /* 0x000000010000780c */ /* 0x000fe20003f06270 */
[----:B------:R-:W-:Y:S01]  /*5b60*/  IMAD.MOV.U32 R21, RZ, RZ, -0x800000 ;  /* 0xff800000ff157424 */ /* 0x000fe200078e00ff */
[----:B------:R-:W-:Y:S01]  /*5b70*/  CS2R R56, SRZ ;  /* 0x0000000000387805 */ /* 0x000fe2000001ff00 */
[----:B------:R0:W-:Y:S01]  /*5b80*/  STS.U16 [R3+0x2700], R84 ;  /* 0x0027005403007388 */ /* 0x0001e20000000400 */
[----:B------:R-:W-:-:S02]  /*5b90*/  CS2R R58, SRZ ;  /* 0x00000000003a7805 */ /* 0x000fc4000001ff00 */
[----:B------:R-:W-:Y:S02]  /*5ba0*/  CS2R R60, SRZ ;  /* 0x00000000003c7805 */ /* 0x000fe4000001ff00 */
[----:B------:R-:W-:Y:S01]  /*5bb0*/  CS2R R62, SRZ ;  /* 0x00000000003e7805 */ /* 0x000fe2000001ff00 */
[----:B------:R1:W-:Y:S01]  /*5bc0*/  STS.U16 [R3+0x2b00], R82 ;  /* 0x002b005203007388 */ /* 0x0003e20000000400 */
[----:B------:R-:W-:Y:S02]  /*5bd0*/  CS2R R64, SRZ ;  /* 0x0000000000407805 */ /* 0x000fe4000001ff00 */
[----:B------:R-:W-:Y:S02]  /*5be0*/  CS2R R66, SRZ ;  /* 0x0000000000427805 */ /* 0x000fe4000001ff00 */
[----:B------:R-:W-:Y:S01]  /*5bf0*/  CS2R R68, SRZ ;  /* 0x0000000000447805 */ /* 0x000fe2000001ff00 */
[----:B------:R2:W-:Y:S01]  /*5c00*/  STS.U16 [R3+0x2f00], R80 ;  /* 0x002f005003007388 */ /* 0x0005e20000000400 */
[----:B------:R-:W-:-:S02]  /*5c10*/  CS2R R70, SRZ ;  /* 0x0000000000467805 */ /* 0x000fc4000001ff00 */
[----:B------:R-:W-:Y:S02]  /*5c20*/  CS2R R74, SRZ ;  /* 0x00000000004a7805 */ /* 0x000fe4000001ff00 */
[----:B0-----:R-:W-:Y:S01]  /*5c30*/  CS2R R84, SRZ ;  /* 0x0000000000547805 */ /* 0x001fe2000001ff00 */
[----:B------:R0:W-:Y:S01]  /*5c40*/  STS.U16 [R3+0x3300], R78 ;  /* 0x0033004e03007388 */ /* 0x0001e20000000400 */
[----:B------:R-:W-:Y:S02]  /*5c50*/  CS2R R86, SRZ ;  /* 0x0000000000567805 */ /* 0x000fe4000001ff00 */
[----:B-1----:R-:W-:Y:S02]  /*5c60*/  CS2R R82, SRZ ;  /* 0x0000000000527805 */ /* 0x002fe4000001ff00 */
[----:B------:R-:W-:Y:S01]  /*5c70*/  CS2R R116, SRZ ;  /* 0x0000000000747805 */ /* 0x000fe2000001ff00 */
[----:B------:R1:W-:Y:S01]  /*5c80*/  STS.U16 [R3+0x3700], R76 ;  /* 0x0037004c03007388 */ /* 0x0003e20000000400 */
[----:B------:R-:W-:-:S02]  /*5c90*/  CS2R R118, SRZ ;  /* 0x0000000000767805 */ /* 0x000fc4000001ff00 */
[----:B--2---:R-:W-:Y:S02]  /*5ca0*/  CS2R R80, SRZ ;  /* 0x0000000000507805 */ /* 0x004fe4000001ff00 */
[----:B------:R-:W-:Y:S01]  /*5cb0*/  CS2R R120, SRZ ;  /* 0x0000000000787805 */ /* 0x000fe2000001ff00 */
[----:B------:R2:W-:Y:S01]  /*5cc0*/  STS.U16 [R3+0x3b00], R90 ;  /* 0x003b005a03007388 */ /* 0x0005e20000000400 */
[----:B------:R-:W-:Y:S02]  /*5cd0*/  CS2R R122, SRZ ;  /* 0x00000000007a7805 */ /* 0x000fe4000001ff00 */
[----:B0-----:R-:W-:Y:S02]  /*5ce0*/  CS2R R78, SRZ ;  /* 0x00000000004e7805 */ /* 0x001fe4000001ff00 */
[----:B------:R-:W-:Y:S01]  /*5cf0*/  CS2R R124, SRZ ;  /* 0x00000000007c7805 */ /* 0x000fe2000001ff00 */
[----:B------:R0:W-:Y:S01]  /*5d00*/  STS.U16 [R3+0x3f00], R88 ;  /* 0x003f005803007388 */ /* 0x0001e20000000400 */
[----:B------:R-:W-:-:S02]  /*5d10*/  CS2R R126, SRZ ;  /* 0x00000000007e7805 */ /* 0x000fc4000001ff00 */
[----:B-1----:R-:W-:Y:S02]  /*5d20*/  CS2R R76, SRZ ;  /* 0x00000000004c7805 */ /* 0x002fe4000001ff00 */
[----:B------:R-:W-:Y:S01]  /*5d30*/  CS2R R128, SRZ ;  /* 0x0000000000807805 */ /* 0x000fe2000001ff00 */
[----:B------:R1:W-:Y:S01]  /*5d40*/  STS.U16 [R3+0x4300], R54 ;  /* 0x0043003603007388 */ /* 0x0003e20000000400 */
[----:B------:R-:W-:Y:S02]  /*5d50*/  CS2R R130, SRZ ;  /* 0x0000000000827805 */ /* 0x000fe4000001ff00 */
[----:B--2---:R-:W-:Y:S02]  /*5d60*/  CS2R R90, SRZ ;  /* 0x00000000005a7805 */ /* 0x004fe4000001ff00 */
[----:B------:R-:W-:Y:S01]  /*5d70*/  CS2R R132, SRZ ;  /* 0x0000000000847805 */ /* 0x000fe2000001ff00 */
[----:B------:R2:W-:Y:S01]  /*5d80*/  STS.U16 [R3+0x4700], R52 ;  /* 0x0047003403007388 */ /* 0x0005e20000000400 */
[----:B------:R-:W-:-:S02]  /*5d90*/  CS2R R134, SRZ ;  /* 0x0000000000867805 */ /* 0x000fc4000001ff00 */
[----:B0-----:R-:W-:Y:S02]  /*5da0*/  CS2R R88, SRZ ;  /* 0x0000000000587805 */ /* 0x001fe4000001ff00 */
[----:B------:R-:W-:Y:S01]  /*5db0*/  CS2R R136, SRZ ;  /* 0x0000000000887805 */ /* 0x000fe2000001ff00 */
        /* <DEDUP_REMOVED lines=15> */
[C---:B------:R-:W-:Y:S01]  /*5eb0*/  LOP3.LUT R0, R207.reuse, 0xff, RZ, 0xc0, !PT ;  /* 0x000000ffcf007812 */ /* 0x040fe200078ec0ff */
[----:B------:R1:W-:Y:S01]  /*5ec0*/  STS.U16 [R3+0x5b00], R98 ;  /* 0x005b006203007388 */ /* 0x0003e20000000400 */
[----:B------:R-:W-:Y:S01]  /*5ed0*/  IMAD.SHL.U32 R15, R207, 0x2, RZ ;  /* 0x00000002cf0f7824 */ /* 0x000fe200078e00ff */
[----:B--2---:R-:W-:Y:S02]  /*5ee0*/  CS2R R50, SRZ ;  /* 0x0000000000327805 */ /* 0x004fe4000001ff00 */
[----:B------:R2:W-:Y:S01]  /*5ef0*/  STS.U16 [R3+0x5f00], R96 ;  /* 0x005f006003007388 */ /* 0x0005e20000000400 */
[----:B0-----:R-:W-:-:S03]  /*5f00*/  CS2R R48, SRZ ;  /* 0x0000000000307805 */ /* 0x001fc6000001ff00 */
[----:B------:R0:W-:Y:S01]  /*5f10*/  STS.U16 [R3+0x6300], R46 ;  /* 0x0063002e03007388 */ /* 0x0001e20000000400 */
[----:B-1----:R-:W-:-:S03]  /*5f20*/  CS2R R98, SRZ ;  /* 0x0000000000627805 */ /* 0x002fc6000001ff00 */
[----:B------:R1:W-:Y:S01]  /*5f30*/  STS.U16 [R3+0x6700], R44 ;  /* 0x0067002c03007388 */ /* 0x0003e20000000400 */
[----:B--2---:R-:W-:-:S03]  /*5f40*/  CS2R R96, SRZ ;  /* 0x0000000000607805 */ /* 0x004fc6000001ff00 */
        /* <DEDUP_REMOVED lines=39> */
[----:B-1----:R-:W-:Y:S01]  /*61c0*/  CS2R R24, SRZ ;  /* 0x0000000000187805 */ /* 0x002fe2000001ff00 */
[----:B--2---:R-:W-:Y:S01]  /*61d0*/  IMAD.MOV.U32 R20, RZ, RZ, -0x800000 ;  /* 0xff800000ff147424 */ /* 0x004fe200078e00ff */
[----:B0-----:R-:W-:Y:S01]  /*61e0*/  CS2R R72, SRZ ;  /* 0x0000000000487805 */ /* 0x001fe2000001ff00 */
[----:B------:R-:W-:Y:S06]  /*61f0*/  @!P0 BRA `(.L_x_0) ;  /* 0x000000c800d08947 */ /* 0x000fec0003800000 */
[----:B------:R-:W0:Y:S01]  /*6200*/  LDC R4, c[0x0][0x268] ;  /* 0x00009a00ff047b82 */ /* 0x000e220000000800 */
[--C-:B------:R-:W-:Y:S01]  /*6210*/  SHF.R.U32.HI R3, RZ, 0x6, R207.reuse ;  /* 0x00000006ff037819 */ /* 0x100fe200000116cf */
[----:B------:R-:W1:Y:S01]  /*6220*/  S2R R210, SR_CTAID.Y ;  /* 0x0000000000d27919 */ /* 0x000e620000002600 */
[--C-:B------:R-:W-:Y:S01]  /*6230*/  SHF.R.U32.HI R8, RZ, 0x2, R207.reuse ;  /* 0x00000002ff087819 */ /* 0x100fe200000116cf */
[----:B------:R-:W-:Y:S01]  /*6240*/  IMAD.SHL.U32 R18, R0, 0x2, RZ ;  /* 0x0000000200127824 */ /* 0x000fe200078e00ff */
[----:B------:R-:W-:Y:S02]  /*6250*/  SGXT.U32 R3, R3, 0x2 ;  /* 0x000000020303781a */ /* 0x000fe40000000000 */
[----:B------:R-:W-:Y:S02]  /*6260*/  CS2R R106, SRZ ;  /* 0x00000000006a7805 */ /* 0x000fe4000001ff00 */
[----:B------:R-:W-:Y:S01]  /*6270*/  SHF.R.U32.HI R5, RZ, 0x1, R207 ;  /* 0x00000001ff057819 */ /* 0x000fe200000116cf */
[----:B------:R-:W2:Y:S01]  /*6280*/  LDC.64 R6, c[0x0][0x260] ;  /* 0x00009800ff067b82 */ /* 0x000ea20000000a00 */
[----:B------:R-:W-:-:S02]  /*6290*/  SGXT.U32 R8, R8, 0x3 ;  /* 0x000000030808781a */ /* 0x000fc40000000000 */
[----:B------:R-:W-:Y:S02]  /*62a0*/  CS2R R108, SRZ ;  /* 0x00000000006c7805 */ /* 0x000fe4000001ff00 */
[----:B------:R-:W-:Y:S02]  /*62b0*/  CS2R R110, SRZ ;  /* 0x00000000006e7805 */ /* 0x000fe4000001ff00 */
[----:B------:R-:W-:Y:S02]  /*62c0*/  CS2R R112, SRZ ;  /* 0x0000000000707805 */ /* 0x000fe4000001ff00 */
[----:B------:R-:W-:Y:S02]  /*62d0*/  LOP3.LUT R5, R8, 0x70, R5, 0xf8, !PT ;  /* 0x0000007008057812 */ /* 0x000fe400078ef805 */
[----:B------:R-:W-:Y:S02]  /*62e0*/  CS2R R114, SRZ ;  /* 0x0000000000727805 */ /* 0x000fe4000001ff00 */
[----:B------:R-:W-:Y:S01]  /*62f0*/  CS2R R116, SRZ ;  /* 0x0000000000747805 */ /* 0x000fe2000001ff00 */
[----:B------:R-:W3:Y:S01]  /*6300*/  LDC.64 R100, c[0x0][0x220] ;  /* 0x00008800ff647b82 */ /* 0x000ee20000000a00 */
[----:B------:R-:W-:-:S02]  /*6310*/  CS2R R118, SRZ ;  /* 0x0000000000767805 */ /* 0x000fc4000001ff00 */
[----:B------:R-:W-:Y:S02]  /*6320*/  CS2R R120, SRZ ;  /* 0x0000000000787805 */ /* 0x000fe4000001ff00 */
[----:B------:R-:W-:Y:S02]  /*6330*/  CS2R R122, SRZ ;  /* 0x00000000007a7805 */ /* 0x000fe4000001ff00 */
[----:B------:R-:W-:Y:S02]  /*6340*/  CS2R R124, SRZ ;  /* 0x00000000007c7805 */ /* 0x000fe4000001ff00 */
[----:B------:R-:W-:Y:S02]  /*6350*/  CS2R R126, SRZ ;  /* 0x00000000007e7805 */ /* 0x000fe4000001ff00 */
[----:B------:R-:W-:Y:S02]  /*6360*/  CS2R R128, SRZ ;  /* 0x0000000000807805 */ /* 0x000fe4000001ff00 */
[----:B------:R-:W-:Y:S01]  /*6370*/  CS2R R130, SRZ ;  /* 0x0000000000827805 */ /* 0x000fe2000001ff00 */
[----:B0-----:R-:W-:Y:S01]  /*6380*/  IMAD R11, R3, R4, RZ ;  /* 0x00000004030b7224 */ /* 0x001fe200078e02ff */
[----:B------:R-:W0:Y:S01]  /*6390*/  LDC R12, c[0x0][0x258] ;  /* 0x00009600ff0c7b82 */ /* 0x000e220000000800 */
[----:B------:R-:W-:-:S02]  /*63a0*/  CS2R R132, SRZ ;  /* 0x0000000000847805 */ /* 0x000fc4000001ff00 */
[----:B------:R-:W-:Y:S02]  /*63b0*/  CS2R R134, SRZ ;  /* 0x0000000000867805 */ /* 0x000fe4000001ff00 */
[----:B------:R-:W-:Y:S02]  /*63c0*/  CS2R R136, SRZ ;  /* 0x0000000000887805 */ /* 0x000fe4000001ff00 */
[C---:B------:R-:W-:Y:S02]  /*63d0*/  LEA R13, R4.reuse, R11, 0x2 ;  /* 0x0000000b040d7211 */ /* 0x040fe400078e10ff */
[----:B------:R-:W-:Y:S02]  /*63e0*/  CS2R R138, SRZ ;  /* 0x00000000008a7805 */ /* 0x000fe4000001ff00 */
[----:B------:R-:W-:Y:S01]  /*63f0*/  CS2R R140, SRZ ;  /* 0x00000000008c7805 */ /* 0x000fe2000001ff00 */
[----:B--2---:R2:W-:Y:S01]  /*6400*/  STL [R1+0xa24], R7 ;  /* 0x000a240701007387 */ /* 0x0045e20000100800 */
[----:B------:R-:W4:Y:S01]  /*6410*/  LDC.64 R2, c[0x0][0x250] ;  /* 0x00009400ff027b82 */ /* 0x000f220000000a00 */
[C---:B------:R-:W-:Y:S01]  /*6420*/  IMAD R17, R4.reuse, 0x4, R13 ;  /* 0x0000000404117824 */ /* 0x040fe200078e020d */
[----:B------:R-:W-:Y:S01]  /*6430*/  MOV R14, R6 ;  /* 0x00000006000e7202 */ /* 0x000fe20000000f00 */
[----:B------:R-:W-:Y:S01]  /*6440*/  IMAD.MOV.U32 R10, RZ, RZ, R7 ;  /* 0x000000ffff0a7224 */ /* 0x000fe200078e0007 */
[C---:B------:R-:W-:Y:S01]  /*6450*/  LOP3.LUT R6, R207.reuse, 0xc0, RZ, 0xc0, !PT ;  /* 0x000000c0cf067812 */ /* 0x040fe200078ec0ff */
[----:B------:R-:W-:Y:S01]  /*6460*/  IMAD R19, R4, 0x4, R17 ;  /* 0x0000000404137824 */ /* 0x000fe200078e0211 */
[----:B------:R-:W-:-:S02]  /*6470*/  LOP3.LUT R207, R207, 0x3f, RZ, 0xc0, !PT ;  /* 0x0000003fcfcf7812 */ /* 0x000fc400078ec0ff */
[----:B------:R-:W-:Y:S01]  /*6480*/  CS2R R142, SRZ ;  /* 0x00000000008e7805 */ /* 0x000fe2000001ff00 */
[----:B------:R-:W5:Y:S01]  /*6490*/  LDC.64 R184, c[0x0][0x218] ;  /* 0x00008600ffb87b82 */ /* 0x000f620000000a00 */
[C---:B------:R-:W-:Y:S01]  /*64a0*/  IMAD R21, R4.reuse, 0x4, R19 ;  /* 0x0000000404157824 */ /* 0x040fe200078e0213 */
[----:B------:R-:W-:Y:S01]  /*64b0*/  SHF.R.U32.HI R9, RZ, 0x2, R6 ;  /* 0x00000002ff097819 */ /* 0x000fe20000011606 */
[----:B--2---:R-:W-:Y:S01]  /*64c0*/  VIADD R7, R211, 0x20000 ;  /* 0x00020000d3077836 */ /* 0x004fe20000000000 */
[----:B------:R-:W-:Y:S01]  /*64d0*/  CS2R R144, SRZ ;  /* 0x0000000000907805 */ /* 0x000fe2000001ff00 */
[----:B------:R-:W-:Y:S01]  /*64e0*/  IMAD R23, R4, 0x4, R21 ;  /* 0x0000000404177824 */ /* 0x000fe200078e0215 */
[----:B------:R-:W-:Y:S01]  /*64f0*/  LOP3.LUT R18, R18, R9, RZ, 0x3c, !PT ;  /* 0x0000000912127212 */ /* 0x000fe200078e3cff */
[----:B------:R-:W-:Y:S01]  /*6500*/  IMAD R209, R6, 0x80, R241 ;  /* 0x0000008006d17824 */ /* 0x000fe200078e02f1 */
[----:B------:R-:W-:Y:S01]  /*6510*/  SHF.R.U32.HI R7, RZ, 0x4, R7 ;  /* 0x00000004ff077819 */ /* 0x000fe20000011607 */
[----:B-1----:R-:W-:Y:S01]  /*6520*/  IMAD R6, R210, R14, RZ ;  /* 0x0000000ed2067224 */ /* 0x002fe200078e02ff */
[----:B------:R-:W-:Y:S01]  /*6530*/  LEA R25, R4, R23, 0x2 ;  /* 0x0000001704197211 */ /* 0x000fe200078e10ff */
[----:B------:R-:W-:Y:S01]  /*6540*/  IMAD R8, R207, R10, RZ ;  /* 0x0000000acf087224 */ /* 0x000fe200078e02ff */
[----:B------:R-:W-:-:S02]  /*6550*/  SGXT.U32 R7, R7, 0xe ;  /* 0x0000000e0707781a */ /* 0x000fc40000000000 */
[----:B------:R-:W-:Y:S02]  /*6560*/  CS2R R146, SRZ ;  /* 0x0000000000927805 */ /* 0x000fe4000001ff00 */
[----:B------:R-:W-:Y:S01]  /*6570*/  LOP3.LUT R9, R5, R205, RZ, 0xfc, !PT ;  /* 0x000000cd05097212 */ /* 0x000fe200078efcff */
[C---:B------:R-:W-:Y:S01]  /*6580*/  IMAD R27, R4.reuse, 0x4, R25 ;  /* 0x00000004041b7824 */ /* 0x040fe200078e0219 */
[C---:B------:R-:W-:Y:S01]  /*6590*/  R2UR UR6, R7.reuse ;  /* 0x00000000070672ca */ /* 0x040fe200000e0000 */
[----:B------:R-:W-:Y:S01]  /*65a0*/  IMAD.MOV.U32 R5, RZ, RZ, RZ ;  /* 0x000000ffff057224 */ /* 0x000fe200078e00ff */
[----:B------:R-:W-:Y:S01]  /*65b0*/  IADD3 R7, P0, R7, 0x2, RZ ;  /* 0x0000000207077810 */ /* 0x000fe20007f1e0ff */
[----:B------:R-:W-:Y:S01]  /*65c0*/  IMAD R29, R4, 0x4, R27 ;  /* 0x00000004041d7824 */ /* 0x000fe200078e021b */
[----:B----4-:R-:W-:Y:S01]  /*65d0*/  SHF.L.U32 R173, R3, 0x5, RZ ;  /* 0x0000000503ad7819 */ /* 0x010fe200000006ff */
[----:B------:R-:W-:Y:S01]  /*65e0*/  IMAD.SHL.U32 R10, R8, 0x2, RZ ;  /* 0x00000002080a7824 */ /* 0x000fe200078e00ff */
[----:B------:R-:W-:Y:S01]  /*65f0*/  R2UR UR10, R7 ;  /* 0x00000000070a72ca */ /* 0x000fe200000e0000 */
[----:B------:R-:W-:Y:S01]  /*6600*/  IMAD R31, R4, 0x4, R29 ;  /* 0x00000004041f7824 */ /* 0x000fe200078e021d */
[----:B------:R-:W-:Y:S01]  /*6610*/  IADD3.X R14, R5, 0x40000040, RZ, P0, !PT ;  /* 0x40000040050e7810 */ /* 0x000fe200007fe4ff */
[----:B------:R-:W-:Y:S01]  /*6620*/  IMAD.SHL.U32 R7, R6, 0x2, RZ ;  /* 0x0000000206077824 */ /* 0x000fe200078e00ff */
[----:B------:R-:W-:Y:S01]  /*6630*/  CS2R R148, SRZ ;  /* 0x0000000000947805 */ /* 0x000fe2000001ff00 */
[----:B------:R-:W-:Y:S01]  /*6640*/  IMAD R33, R4, 0x4, R31 ;  /* 0x0000000404217824 */ /* 0x000fe200078e021f */
[----:B------:R-:W-:Y:S01]  /*6650*/  R2UR UR11, R14 ;  /* 0x000000000e0b72ca */ /* 0x000fe200000e0000 */
[----:B------:R-:W-:Y:S01]  /*6660*/  IMAD R5, R210, R2, RZ ;  /* 0x00000002d2057224 */ /* 0x000fe200078e02ff */
[----:B---3--:R-:W-:Y:S01]  /*6670*/  IADD3 R2, P1, P2, R10, R100, R7 ;  /* 0x000000640a027210 */ /* 0x008fe20007a3e007 */
[----:B0-----:R-:W-:Y:S01]  /*6680*/  IMAD R7, R0, R12, RZ ;  /* 0x0000000c00077224 */ /* 0x001fe200078e02ff */
[----:B------:R-:W-:Y:S01]  /*6690*/  LEA R35, R4, R33, 0x2 ;  /* 0x0000002104237211 */ /* 0x000fe200078e10ff */
[----:B------:R-:W-:Y:S01]  /*66a0*/  IMAD.HI R0, R6, 0x2, RZ ;  /* 0x0000000206007827 */ /* 0x000fe200078e02ff */
[----:B-----5:R-:W-:-:S02]  /*66b0*/  LEA R184, P0, R5, R184, 0x1 ;  /* 0x000000b805b87211 */ /* 0x020fc400078008ff */
[----:B------:R-:W-:Y:S01]  /*66c0*/  CS2R R150, SRZ ;  /* 0x0000000000967805 */ /* 0x000fe2000001ff00 */
[----:B------:R-:W-:Y:S01]  /*66d0*/  UMOV UR7, 0x40000040 ;  /* 0x4000004000077882 */ /* 0x000fe20000000000 */
[----:B------:R-:W-:Y:S01]  /*66e0*/  IMAD R37, R4, 0x4, R35 ;  /* 0x0000000404257824 */ /* 0x000fe200078e0223 */
[----:B------:R-:W-:Y:S01]  /*66f0*/  LEA.HI.X.SX32 R6, R5, R185, 0x1, P0 ;  /* 0x000000b905067211 */ /* 0x000fe200000f0eff */
[----:B------:R-:W-:Y:S01]  /*6700*/  IMAD.HI R8, R8, 0x2, RZ ;  /* 0x0000000208087827 */ /* 0x000fe200078e02ff */
[----:B------:R-:W-:Y:S01]  /*6710*/  LEA R5, R12, R7, 0x8 ;  /* 0x000000070c057211 */ /* 0x000fe200078e40ff */
[----:B------:R-:W-:Y:S01]  /*6720*/  UIADD3.64 UR8, UR10, 0x1fe, URZ ;  /* 0x000001fe0a087897 */ /* 0x000fe2000fffe03f */
[-C--:B------:R-:W-:Y:S01]  /*6730*/  LEA R186, P0, R7, R184.reuse, 0x1 ;  /* 0x000000b807ba7211 */ /* 0x080fe200078008ff */
[----:B------:R-:W-:Y:S01]  /*6740*/  IMAD R39, R4, 0x4, R37 ;  /* 0x0000000404277824 */ /* 0x000fe200078e0225 */
[----:B------:R-:W-:Y:S01]  /*6750*/  IADD3.X R0, R8, R101, R0, P1, P2 ;  /* 0x0000006508007210 */ /* 0x000fe20000fe4400 */
[----:B------:R-:W-:Y:S01]  /*6760*/  IMAD R152, R3, 0xb, RZ ;  /* 0x0000000b03987824 */ /* 0x000fe200078e02ff */
[----:B------:R-:W-:Y:S01]  /*6770*/  LEA R184, P1, R5, R184, 0x1 ;  /* 0x000000b805b87211 */ /* 0x000fe200078208ff */
[C---:B------:R-:W-:Y:S01]  /*6780*/  IMAD R41, R4.reuse, 0x4, R39 ;  /* 0x0000000404297824 */ /* 0x040fe200078e0227 */
[----:B------:R-:W-:Y:S01]  /*6790*/  LEA.HI.X.SX32 R187, R7, R6, 0x1, P0 ;  /* 0x0000000607bb7211 */ /* 0x000fe200000f0eff */
[----:B------:R-:W-:Y:S01]  /*67a0*/  IMAD R153, R3, 0xc, RZ ;  /* 0x0000000c03997824 */ /* 0x000fe200078e02ff */
[----:B------:R-:W-:Y:S01]  /*67b0*/  LEA R104, P0, R11, R2, 0x1 ;  /* 0x000000020b687211 */ /* 0x000fe200078008ff */
[C---:B------:R-:W-:Y:S01]  /*67c0*/  IMAD R43, R4.reuse, 0x4, R41 ;  /* 0x00000004042b7824 */ /* 0x040fe200078e0229 */
[----:B------:R-:W-:Y:S01]  /*67d0*/  LEA.HI.X.SX32 R185, R5, R6, 0x1, P1 ;  /* 0x0000000605b97211 */ /* 0x000fe200008f0eff */
[----:B------:R-:W-:Y:S01]  /*67e0*/  IMAD R154, R3, 0xd, RZ ;  /* 0x0000000d039a7824 */ /* 0x000fe200078e02ff */
[----:B------:R-:W-:Y:S01]  /*67f0*/  LEA R102, P1, R13, R2, 0x1 ;  /* 0x000000020d667211 */ /* 0x000fe200078208ff */
[C---:B------:R-:W-:Y:S01]  /*6800*/  IMAD R155, R3.reuse, 0xe, RZ ;  /* 0x0000000e039b7824 */ /* 0x040fe200078e02ff */
[C---:B------:R-:W-:Y:S01]  /*6810*/  LEA R45, R4.reuse, R43, 0x2 ;  /* 0x0000002b042d7211 */ /* 0x040fe200078e10ff */
[----:B------:R-:W-:Y:S01]  /*6820*/  IMAD R156, R3, 0xf, RZ ;  /* 0x0000000f039c7824 */ /* 0x000fe200078e02ff */
[----:B------:R-:W-:Y:S01]  /*6830*/  LEA.HI.X.SX32 R105, R11, R0, 0x1, P0 ;  /* 0x000000000b697211 */ /* 0x000fe200000f0eff */
[----:B------:R-:W-:Y:S01]  /*6840*/  IMAD.SHL.U32 R157, R3, 0x10, RZ ;  /* 0x00000010039d7824 */ /* 0x000fe200078e00ff */
[-C--:B------:R-:W-:Y:S01]  /*6850*/  LEA R100, P0, R17, R2.reuse, 0x1 ;  /* 0x0000000211647211 */ /* 0x080fe200078008ff */
[C---:B------:R-:W-:Y:S01]  /*6860*/  IMAD R47, R4.reuse, 0x4, R45 ;  /* 0x00000004042f7824 */ /* 0x040fe200078e022d */
[----:B------:R-:W-:Y:S01]  /*6870*/  LEA R14, P2, R19, R2, 0x1 ;  /* 0x00000002130e7211 */ /* 0x000fe200078408ff */
[----:B------:R-:W-:Y:S01]  /*6880*/  STL.64 [R1+0x628], R104 ;  /* 0x0006286801007387 */ /* 0x000fe20000100a00 */
[-C--:B------:R-:W-:Y:S01]  /*6890*/  LEA.HI.X.SX32 R103, R13, R0.reuse, 0x1, P1 ;  /* 0x000000000d677211 */ /* 0x080fe200008f0eff */
[C---:B------:R-:W-:Y:S01]  /*68a0*/  IMAD R49, R4.reuse, 0x4, R47 ;  /* 0x0000000404317824 */ /* 0x040fe200078e022f */
[-C--:B------:R-:W-:Y:S01]  /*68b0*/  LEA.HI.X.SX32 R101, R17, R0.reuse, 0x1, P0 ;  /* 0x0000000011657211 */ /* 0x080fe200000f0eff */
[----:B------:R-:W-:Y:S01]  /*68c0*/  IMAD R158, R3, 0x11, RZ ;  /* 0x00000011039e7824 */ /* 0x000fe200078e02ff */
[----:B------:R-:W-:Y:S01]  /*68d0*/  LEA.HI.X.SX32 R15, R19, R0, 0x1, P2 ;  /* 0x00000000130f7211 */ /* 0x000fe200010f0eff */
[C---:B------:R-:W-:Y:S01]  /*68e0*/  IMAD R51, R4.reuse, 0x4, R49 ;  /* 0x0000000404337824 */ /* 0x040fe200078e0231 */
[----:B------:R0:W-:Y:S01]  /*68f0*/  STL.64 [R1+0x620], R102 ;  /* 0x0006206601007387 */ /* 0x0001e20000100a00 */
[C---:B------:R-:W-:Y:S01]  /*6900*/  IMAD R159, R3.reuse, 0x12, RZ ;  /* 0x00000012039f7824 */ /* 0x040fe200078e02ff */
[----:B------:R-:W-:Y:S01]  /*6910*/  UIADD3.64 UR4, UR10, 0x200, URZ ;  /* 0x000002000a047897 */ /* 0x000fe2000fffe03f */
[C---:B------:R-:W-:Y:S01]  /*6920*/  IMAD R53, R4.reuse, 0x4, R51 ;  /* 0x0000000404357824 */ /* 0x040fe200078e0233 */
[----:B------:R1:W-:Y:S01]  /*6930*/  STL.64 [R1+0x618], R100 ;  /* 0x0006186401007387 */ /* 0x0003e20000100a00 */
[C---:B------:R-:W-:Y:S01]  /*6940*/  IMAD R160, R3.reuse, 0x13, RZ ;  /* 0x0000001303a07824 */ /* 0x040fe200078e02ff */
[----:B------:R-:W-:Y:S01]  /*6950*/  UIADD3.64 UR8, UR10, 0x202, URZ ;  /* 0x000002020a087897 */ /* 0x000fe2000fffe03f */
[C---:B------:R-:W-:Y:S01]  /*6960*/  IMAD R161, R3.reuse, 0x14, RZ ;  /* 0x0000001403a17824 */ /* 0x040fe200078e02ff */
[C---:B------:R-:W-:Y:S01]  /*6970*/  LEA R55, R4.reuse, R53, 0x2 ;  /* 0x0000003504377211 */ /* 0x040fe200078e10ff */
[----:B------:R2:W-:Y:S01]  /*6980*/  STL.64 [R1+0x610], R14 ;  /* 0x0006100e01007387 */ /* 0x0005e20000100a00 */
[----:B------:R-:W-:Y:S01]  /*6990*/  IMAD R162, R3, 0x15, RZ ;  /* 0x0000001503a27824 */ /* 0x000fe200078e02ff */
[----:B------:R-:W-:Y:S01]  /*69a0*/  UIADD3.64 UR4, UR10, 0x204, URZ ;  /* 0x000002040a047897 */ /* 0x000fe2000fffe03f */
[-C--:B0-----:R-:W-:Y:S01]  /*69b0*/  LEA R102, P0, R21, R2.reuse, 0x1 ;  /* 0x0000000215667211 */ /* 0x081fe200078008ff */
[C---:B------:R-:W-:Y:S01]  /*69c0*/  IMAD R57, R4.reuse, 0x4, R55 ;  /* 0x0000000404397824 */ /* 0x040fe200078e0237 */
[----:B------:R-:W-:Y:S01]  /*69d0*/  UIADD3.64 UR8, UR10, 0x3fe, URZ ;  /* 0x000003fe0a087897 */ /* 0x000fe2000fffe03f */
[----:B------:R-:W-:Y:S01]  /*69e0*/  IMAD R163, R3, 0x16, RZ ;  /* 0x0000001603a37824 */ /* 0x000fe200078e02ff */
[----:B-1----:R-:W-:Y:S01]  /*69f0*/  LEA R100, P1, R23, R2, 0x1 ;  /* 0x0000000217647211 */ /* 0x002fe200078208ff */
[C---:B------:R-:W-:Y:S01]  /*6a00*/  IMAD R59, R4.reuse, 0x4, R57 ;  /* 0x00000004043b7824 */ /* 0x040fe200078e0239 */
[-C--:B------:R-:W-:Y:S01]  /*6a10*/  LEA.HI.X.SX32 R103, R21, R0.reuse, 0x1, P0 ;  /* 0x0000000015677211 */ /* 0x080fe200000f0eff */
[----:B------:R-:W-:Y:S01]  /*6a20*/  IMAD R164, R3, 0x17, RZ ;  /* 0x0000001703a47824 */ /* 0x000fe200078e02ff */
[----:B------:R-:W-:Y:S01]  /*6a30*/  LEA.HI.X.SX32 R101, R23, R0, 0x1, P1 ;  /* 0x0000000017657211 */ /* 0x000fe200008f0eff */
[C---:B------:R-:W-:Y:S01]  /*6a40*/  IMAD R61, R4.reuse, 0x4, R59 ;  /* 0x00000004043d7824 */ /* 0x040fe200078e023b */
[-C--:B--2---:R-:W-:Y:S01]  /*6a50*/  LEA R14, P2, R25, R2.reuse, 0x1 ;  /* 0x00000002190e7211 */ /* 0x084fe200078408ff */
[----:B------:R-:W-:Y:S01]  /*6a60*/  STL.64 [R1+0x608], R102 ;  /* 0x0006086601007387 */ /* 0x000fe20000100a00 */
[----:B------:R-:W-:Y:S01]  /*6a70*/  LEA R22, P1, R29, R2, 0x1 ;  /* 0x000000021d167211 */ /* 0x000fe200078208ff */
[C---:B------:R-:W-:Y:S01]  /*6a80*/  IMAD R63, R4.reuse, 0x4, R61 ;  /* 0x00000004043f7824 */ /* 0x040fe200078e023d */
[-C--:B------:R-:W-:Y:S01]  /*6a90*/  LEA.HI.X.SX32 R15, R25, R0.reuse, 0x1, P2 ;  /* 0x00000000190f7211 */ /* 0x080fe200010f0eff */
[----:B------:R0:W-:Y:S01]  /*6aa0*/  STL.64 [R1+0x600], R100 ;  /* 0x0006006401007387 */ /* 0x0001e20000100a00 */
[----:B------:R-:W-:Y:S01]  /*6ab0*/  LEA.HI.X.SX32 R23, R29, R0, 0x1, P1 ;  /* 0x000000001d177211 */ /* 0x000fe200008f0eff */
[----:B------:R-:W-:Y:S01]  /*6ac0*/  IMAD R165, R3, 0x18, RZ ;  /* 0x0000001803a57824 */ /* 0x000fe200078e02ff */
[C---:B------:R-:W-:Y:S01]  /*6ad0*/  LEA R65, R4.reuse, R63, 0x2 ;  /* 0x0000003f04417211 */ /* 0x040fe200078e10ff */
[----:B------:R1:W-:Y:S01]  /*6ae0*/  STL.64 [R1+0x5f8], R14 ;  /* 0x0005f80e01007387 */ /* 0x0003e20000100a00 */
[-C--:B------:R-:W-:Y:S01]  /*6af0*/  LEA R26, P1, R35, R2.reuse, 0x1 ;  /* 0x00000002231a7211 */ /* 0x080fe200078208ff */
[C---:B------:R-:W-:Y:S01]  /*6b00*/  IMAD R166, R3.reuse, 0x19, RZ ;  /* 0x0000001903a67824 */ /* 0x040fe200078e02ff */
[----:B------:R-:W-:Y:S01]  /*6b10*/  UIADD3.64 UR4, UR10, 0x400, URZ ;  /* 0x000004000a047897 */ /* 0x000fe2000fffe03f */
[C---:B------:R-:W-:Y:S01]  /*6b20*/  IMAD R67, R4.reuse, 0x4, R65 ;  /* 0x0000000404437824 */ /* 0x040fe200078e0241 */
[----:B------:R-:W-:Y:S01]  /*6b30*/  STL.64 [R1+0x5e8], R22 ;  /* 0x0005e81601007387 */ /* 0x000fe20000100a00 */
[----:B------:R-:W-:Y:S01]  /*6b40*/  IMAD R167, R3, 0x1a, RZ ;  /* 0x0000001a03a77824 */ /* 0x000fe200078e02ff */
[----:B------:R-:W-:Y:S01]  /*6b50*/  UIADD3.64 UR8, UR10, 0x402, URZ ;  /* 0x000004020a087897 */ /* 0x000fe2000fffe03f */
[C---:B------:R-:W-:Y:S01]  /*6b60*/  IMAD R69, R4.reuse, 0x4, R67 ;  /* 0x0000000404457824 */ /* 0x040fe200078e0243 */
[-C--:B0-----:R-:W-:Y:S01]  /*6b70*/  LEA R100, P0, R27, R2.reuse, 0x1 ;  /* 0x000000021b647211 */ /* 0x081fe200078008ff */
[----:B------:R-:W-:Y:S01]  /*6b80*/  IMAD R168, R3, 0x1b, RZ ;  /* 0x0000001b03a87824 */ /* 0x000fe200078e02ff */
[----:B------:R-:W-:Y:S01]  /*6b90*/  UIADD3.64 UR4, UR10, 0x404, URZ ;  /* 0x000004040a047897 */ /* 0x000fe2000fffe03f */
[C---:B------:R-:W-:Y:S01]  /*6ba0*/  IMAD R71, R4.reuse, 0x4, R69 ;  /* 0x0000000404477824 */ /* 0x040fe200078e0245 */
[----:B-1----:R-:W-:Y:S01]  /*6bb0*/  LEA R14, P2, R31, R2, 0x1 ;  /* 0x000000021f0e7211 */ /* 0x002fe200078408ff */
[----:B------:R-:W-:Y:S01]  /*6bc0*/  IMAD R169, R3, 0x1c, RZ ;  /* 0x0000001c03a97824 */ /* 0x000fe200078e02ff */
[-C--:B------:R-:W-:Y:S01]  /*6bd0*/  LEA.HI.X.SX32 R101, R27, R0.reuse, 0x1, P0 ;  /* 0x000000001b657211 */ /* 0x080fe200000f0eff */
[C---:B------:R-:W-:Y:S01]  /*6be0*/  IMAD R73, R4.reuse, 0x4, R71 ;  /* 0x0000000404497824 */ /* 0x040fe200078e0247 */
[----:B------:R-:W-:Y:S01]  /*6bf0*/  LEA.HI.X.SX32 R15, R31, R0, 0x1, P2 ;  /* 0x000000001f0f7211 */ /* 0x000fe200010f0eff */
[----:B------:R-:W-:Y:S01]  /*6c00*/  IMAD R170, R3, 0x1d, RZ ;  /* 0x0000001d03aa7824 */ /* 0x000fe200078e02ff */
[----:B------:R-:W-:Y:S01]  /*6c10*/  LEA R28, P0, R33, R2, 0x1 ;  /* 0x00000002211c7211 */ /* 0x000fe200078008ff */
[C---:B------:R-:W-:Y:S01]  /*6c20*/  IMAD R75, R4.reuse, 0x4, R73 ;  /* 0x00000004044b7824 */ /* 0x040fe200078e0249 */
[----:B------:R-:W-:Y:S01]  /*6c30*/  STL.64 [R1+0x5f0], R100 ;  /* 0x0005f06401007387 */ /* 0x000fe20000100a00 */
[-C--:B------:R-:W-:Y:S01]  /*6c40*/  LEA.HI.X.SX32 R27, R35, R0.reuse, 0x1, P1 ;  /* 0x00000000231b7211 */ /* 0x080fe200008f0eff */
[----:B------:R-:W-:Y:S01]  /*6c50*/  IMAD R171, R3, 0x1e, RZ ;  /* 0x0000001e03ab7824 */ /* 0x000fe200078e02ff */
[----:B------:R-:W-:Y:S01]  /*6c60*/  LEA.HI.X.SX32 R29, R33, R0, 0x1, P0 ;  /* 0x00000000211d7211 */ /* 0x000fe200000f0eff */
[----:B------:R0:W-:Y:S01]  /*6c70*/  STL.64 [R1+0x5e0], R14 ;  /* 0x0005e00e01007387 */ /* 0x0001e20000100a00 */
[C---:B------:R-:W-:Y:S01]  /*6c80*/  LEA R77, R4.reuse, R75, 0x2 ;  /* 0x0000004b044d7211 */ /* 0x040fe200078e10ff */
[----:B------:R-:W-:Y:S01]  /*6c90*/  IMAD R172, R3, 0x1f, RZ ;  /* 0x0000001f03ac7824 */ /* 0x000fe200078e02ff */
[-C--:B------:R-:W-:Y:S01]  /*6ca0*/  LEA R30, P1, R41, R2.reuse, 0x1 ;  /* 0x00000002291e7211 */ /* 0x080fe200078208ff */
[----:B------:R-:W-:Y:S01]  /*6cb0*/  STL.64 [R1+0x5d0], R26 ;  /* 0x0005d01a01007387 */ /* 0x000fe20000100a00 */
[----:B------:R-:W-:Y:S01]  /*6cc0*/  LEA R32, P0, R39, R2, 0x1 ;  /* 0x0000000227207211 */ /* 0x000fe200078008ff */
[C---:B------:R-:W-:Y:S01]  /*6cd0*/  IMAD R79, R4.reuse, 0x4, R77 ;  /* 0x00000004044f7824 */ /* 0x040fe200078e024d */
[-C--:B------:R-:W-:Y:S01]  /*6ce0*/  LEA.HI.X.SX32 R31, R41, R0.reuse, 0x1, P1 ;  /* 0x00000000291f7211 */ /* 0x080fe200008f0eff */
[----:B------:R-:W-:Y:S01]  /*6cf0*/  STL.64 [R1+0x5d8], R28 ;  /* 0x0005d81c01007387 */ /* 0x000fe20000100a00 */
[----:B------:R-:W-:Y:S01]  /*6d00*/  LEA.HI.X.SX32 R33, R39, R0, 0x1, P0 ;  /* 0x0000000027217211 */ /* 0x000fe200000f0eff */
[C---:B------:R-:W-:Y:S01]  /*6d10*/  IMAD R81, R4.reuse, 0x4, R79 ;  /* 0x0000000404517824 */ /* 0x040fe200078e024f */
[-C--:B------:R-:W-:Y:S01]  /*6d20*/  LEA R34, P1, R47, R2.reuse, 0x1 ;  /* 0x000000022f227211 */ /* 0x080fe200078208ff */
[----:B------:R-:W-:Y:S01]  /*6d30*/  IMAD R174, R3, 0x21, RZ ;  /* 0x0000002103ae7824 */ /* 0x000fe200078e02ff */
[-C--:B0-----:R-:W-:Y:S01]  /*6d40*/  LEA R14, P2, R37, R2.reuse, 0x1 ;  /* 0x00000002250e7211 */ /* 0x081fe200078408ff */
[C---:B------:R-:W-:Y:S01]  /*6d50*/  IMAD R83, R4.reuse, 0x4, R81 ;  /* 0x0000000404537824 */ /* 0x040fe200078e0251 */
[----:B------:R-:W-:Y:S01]  /*6d60*/  LEA R36, P0, R45, R2, 0x1 ;  /* 0x000000022d247211 */ /* 0x000fe200078008ff */
[----:B------:R-:W-:Y:S01]  /*6d70*/  IMAD R175, R3, 0x22, RZ ;  /* 0x0000002203af7824 */ /* 0x000fe200078e02ff */
[-C--:B------:R-:W-:Y:S01]  /*6d80*/  LEA.HI.X.SX32 R15, R37, R0.reuse, 0x1, P2 ;  /* 0x00000000250f7211 */ /* 0x080fe200010f0eff */
[C---:B------:R-:W-:Y:S01]  /*6d90*/  IMAD R176, R3.reuse, 0x23, RZ ;  /* 0x0000002303b07824 */ /* 0x040fe200078e02ff */
[C---:B------:R-:W-:Y:S01]  /*6da0*/  LEA R85, R4.reuse, R83, 0x2 ;  /* 0x0000005304557211 */ /* 0x040fe200078e10ff */
[----:B------:R-:W-:Y:S01]  /*6db0*/  IMAD R177, R3, 0x24, RZ ;  /* 0x0000002403b17824 */ /* 0x000fe200078e02ff */
[-C--:B------:R-:W-:Y:S01]  /*6dc0*/  LEA.HI.X.SX32 R35, R47, R0.reuse, 0x1, P1 ;  /* 0x000000002f237211 */ /* 0x080fe200008f0eff */
[----:B------:R0:W-:Y:S01]  /*6dd0*/  STL.64 [R1+0x5c8], R14 ;  /* 0x0005c80e01007387 */ /* 0x0001e20000100a00 */
[----:B------:R-:W-:Y:S01]  /*6de0*/  LEA.HI.X.SX32 R37, R45, R0, 0x1, P0 ;  /* 0x000000002d257211 */ /* 0x000fe200000f0eff */
[C---:B------:R-:W-:Y:S01]  /*6df0*/  IMAD R87, R4.reuse, 0x4, R85 ;  /* 0x0000000404577824 */ /* 0x040fe200078e0255 */
[-C--:B------:R-:W-:Y:S01]  /*6e00*/  LEA R38, P1, R53, R2.reuse, 0x1 ;  /* 0x0000000235267211 */ /* 0x080fe200078208ff */
[----:B------:R-:W-:Y:S01]  /*6e10*/  STL.64 [R1+0x5b8], R30 ;  /* 0x0005b81e01007387 */ /* 0x000fe20000100a00 */
[----:B------:R-:W-:Y:S01]  /*6e20*/  LEA R40, P0, R51, R2, 0x1 ;  /* 0x0000000233287211 */ /* 0x000fe200078008ff */
[C---:B------:R-:W-:Y:S01]  /*6e30*/  IMAD R89, R4.reuse, 0x4, R87 ;  /* 0x0000000404597824 */ /* 0x040fe200078e0257 */
[-C--:B------:R-:W-:Y:S01]  /*6e40*/  LEA.HI.X.SX32 R39, R53, R0.reuse, 0x1, P1 ;  /* 0x0000000035277211 */ /* 0x080fe200008f0eff */
[----:B------:R-:W-:Y:S01]  /*6e50*/  STL.64 [R1+0x5c0], R32 ;  /* 0x0005c02001007387 */ /* 0x000fe20000100a00 */
[----:B------:R-:W-:Y:S01]  /*6e60*/  LEA.HI.X.SX32 R41, R51, R0, 0x1, P0 ;  /* 0x0000000033297211 */ /* 0x000fe200000f0eff */
[C---:B------:R-:W-:Y:S01]  /*6e70*/  IMAD R178, R3.reuse, 0x25, RZ ;  /* 0x0000002503b27824 */ /* 0x040fe200078e02ff */
[C---:B------:R-:W-:Y:S01]  /*6e80*/  LEA R91, R4.reuse, R89, 0x2 ;  /* 0x00000059045b7211 */ /* 0x040fe200078e10ff */
[----:B------:R-:W-:Y:S01]  /*6e90*/  IMAD R179, R3, 0x26, RZ ;  /* 0x0000002603b37824 */ /* 0x000fe200078e02ff */
[-C--:B0-----:R-:W-:Y:S01]  /*6ea0*/  LEA R14, P2, R43, R2.reuse, 0x1 ;  /* 0x000000022b0e7211 */ /* 0x081fe200078408ff */
[----:B------:R-:W-:Y:S01]  /*6eb0*/  IMAD R180, R3, 0x27, RZ ;  /* 0x0000002703b47824 */ /* 0x000fe200078e02ff */
[----:B------:R-:W-:Y:S01]  /*6ec0*/  LEA R42, P1, R59, R2, 0x1 ;  /* 0x000000023b2a7211 */ /* 0x000fe200078208ff */
[C---:B------:R-:W-:Y:S01]  /*6ed0*/  IMAD R93, R4.reuse, 0x4, R91 ;  /* 0x00000004045d7824 */ /* 0x040fe200078e025b */
[----:B------:R-:W-:Y:S01]  /*6ee0*/  LEA.HI.X.SX32 R15, R43, R0, 0x1, P2 ;  /* 0x000000002b0f7211 */ /* 0x000fe200010f0eff */
[----:B------:R-:W-:Y:S01]  /*6ef0*/  IMAD R181, R3, 0x28, RZ ;  /* 0x0000002803b57824 */ /* 0x000fe200078e02ff */
[----:B------:R-:W-:Y:S01]  /*6f00*/  LEA R44, P0, R57, R2, 0x1 ;  /* 0x00000002392c7211 */ /* 0x000fe200078008ff */
[C---:B------:R-:W-:Y:S01]  /*6f10*/  IMAD R95, R4.reuse, 0x4, R93 ;  /* 0x00000004045f7824 */ /* 0x040fe200078e025d */
        /* <DEDUP_REMOVED lines=8> */
[----:B------:R-:W-:Y:S01]  /*6fa0*/  LEA.HI.X.SX32 R47, R65, R0, 0x1, P1 ;  /* 0x00000000412f7211 */ /* 0x000fe200008f0eff */
[----:B------:R-:W-:Y:S01]  /*6fb0*/  STL.64 [R1+0x5a8], R36 ;  /* 0x0005a82401007387 */ /* 0x000fe20000100a00 */
[-C--:B------:R-:W-:Y:S01]  /*6fc0*/  LEA R50, P1, R71, R2.reuse, 0x1 ;  /* 0x0000000247327211 */ /* 0x080fe200078208ff */
[C---:B------:R-:W-:Y:S01]  /*6fd0*/  IMAD R7, R4.reuse, 0x4, R99 ;  /* 0x0000000404077824 */ /* 0x040fe200078e0263 */
[----:B------:R-:W-:Y:S01]  /*6fe0*/  UIADD3.64 UR8, UR10, 0x5fe, URZ ;  /* 0x000005fe0a087897 */ /* 0x000fe2000fffe03f */
[----:B0-----:R-:W-:Y:S01]  /*6ff0*/  LEA R14, P2, R49, R2, 0x1 ;  /* 0x00000002310e7211 */ /* 0x001fe200078408ff */
[----:B------:R-:W-:Y:S01]  /*7000*/  IMAD R182, R3, 0x29, RZ ;  /* 0x0000002903b67824 */ /* 0x000fe200078e02ff */
[-C--:B------:R-:W-:Y:S01]  /*7010*/  LEA.HI.X.SX32 R51, R71, R0.reuse, 0x1, P1 ;  /* 0x0000000047337211 */ /* 0x080fe200008f0eff */
[C---:B------:R-:W-:Y:S01]  /*7020*/  IMAD R5, R4.reuse, 0x4, R7 ;  /* 0x0000000404057824 */ /* 0x040fe200078e0207 */
[-C--:B------:R-:W-:Y:S01]  /*7030*/  LEA.HI.X.SX32 R15, R49, R0.reuse, 0x1, P2 ;  /* 0x00000000310f7211 */ /* 0x080fe200010f0eff */
[----:B------:R-:W-:Y:S01]  /*7040*/  IMAD R183, R3, 0x2a, RZ ;  /* 0x0000002a03b77824 */ /* 0x000fe200078e02ff */
[----:B------:R-:W-:Y:S01]  /*7050*/  LEA.HI.X.SX32 R49, R63, R0, 0x1, P0 ;  /* 0x000000003f317211 */ /* 0x000fe200000f0eff */
[C---:B------:R-:W-:Y:S01]  /*7060*/  IMAD R11, R4.reuse, 0x4, R5 ;  /* 0x00000004040b7824 */ /* 0x040fe200078e0205 */
[-C--:B------:R-:W-:Y:S01]  /*7070*/  LEA R52, P0, R69, R2.reuse, 0x1 ;  /* 0x0000000245347211 */ /* 0x080fe200078008ff */
[----:B------:R0:W-:Y:S01]  /*7080*/  STL.64 [R1+0x598], R14 ;  /* 0x0005980e01007387 */ /* 0x0001e20000100a00 */
[----:B------:R-:W-:Y:S01]  /*7090*/  LEA R54, P1, R77, R2, 0x1 ;  /* 0x000000024d367211 */ /* 0x000fe200078208ff */
[----:B------:R-:W-:Y:S01]  /*70a0*/  IMAD R188, R3, 0x2b, RZ ;  /* 0x0000002b03bc7824 */ /* 0x000fe200078e02ff */
[C---:B------:R-:W-:Y:S01]  /*70b0*/  LEA R13, R4.reuse, R11, 0x2 ;  /* 0x0000000b040d7211 */ /* 0x040fe200078e10ff */
[----:B------:R-:W-:Y:S01]  /*70c0*/  STL.64 [R1+0x588], R38 ;  /* 0x0005882601007387 */ /* 0x000fe20000100a00 */
[----:B------:R-:W-:Y:S01]  /*70d0*/  LEA.HI.X.SX32 R53, R69, R0, 0x1, P0 ;  /* 0x0000000045357211 */ /* 0x000fe200000f0eff */
[----:B------:R-:W-:Y:S01]  /*70e0*/  IMAD R189, R3, 0x2c, RZ ;  /* 0x0000002c03bd7824 */ /* 0x000fe200078e02ff */
[----:B------:R-:W-:Y:S01]  /*70f0*/  LEA R56, P0, R75, R2, 0x1 ;  /* 0x000000024b387211 */ /* 0x000fe200078008ff */
[C---:B------:R-:W-:Y:S01]  /*7100*/  IMAD R17, R4.reuse, 0x4, R13 ;  /* 0x0000000404117824 */ /* 0x040fe200078e020d */
[----:B------:R-:W-:Y:S01]  /*7110*/  STL.64 [R1+0x590], R40 ;  /* 0x0005902801007387 */ /* 0x000fe20000100a00 */
[----:B------:R-:W-:Y:S01]  /*7120*/  IMAD R190, R3, 0x2d, RZ ;  /* 0x0000002d03be7824 */ /* 0x000fe200078e02ff */
[----:B------:R-:W-:Y:S01]  /*7130*/  LEA.HI.X.SX32 R57, R75, R0, 0x1, P0 ;  /* 0x000000004b397211 */ /* 0x000fe200000f0eff */
[C---:B------:R-:W-:Y:S01]  /*7140*/  IMAD R19, R4.reuse, 0x4, R17 ;  /* 0x0000000404137824 */ /* 0x040fe200078e0211 */
[-C--:B0-----:R-:W-:Y:S01]  /*7150*/  LEA R14, P2, R55, R2.reuse, 0x1 ;  /* 0x00000002370e7211 */ /* 0x081fe200078408ff */
[----:B------:R-:W-:Y:S01]  /*7160*/  IMAD R191, R3, 0x2e, RZ ;  /* 0x0000002e03bf7824 */ /* 0x000fe200078e02ff */
[----:B------:R-:W-:Y:S01]  /*7170*/  LEA R60, P0, R81, R2, 0x1 ;  /* 0x00000002513c7211 */ /* 0x000fe200078008ff */
[C---:B------:R-:W-:Y:S01]  /*7180*/  IMAD R21, R4.reuse, 0x4, R19 ;  /* 0x0000000404157824 */ /* 0x040fe200078e0213 */
[-C--:B------:R-:W-:Y:S01]  /*7190*/  LEA.HI.X.SX32 R15, R55, R0.reuse, 0x1, P2 ;  /* 0x00000000370f7211 */ /* 0x080fe200010f0eff */
[----:B------:R-:W-:Y:S01]  /*71a0*/  IMAD R192, R3, 0x2f, RZ ;  /* 0x0000002f03c07824 */ /* 0x000fe200078e02ff */
[----:B------:R-:W-:Y:S01]  /*71b0*/  LEA.HI.X.SX32 R55, R77, R0, 0x1, P1 ;  /* 0x000000004d377211 */ /* 0x000fe200008f0eff */
[C---:B------:R-:W-:Y:S01]  /*71c0*/  IMAD R23, R4.reuse, 0x4, R21 ;  /* 0x0000000404177824 */ /* 0x040fe200078e0215 */
[----:B------:R-:W-:Y:S01]  /*71d0*/  LEA R58, P1, R83, R2, 0x1 ;  /* 0x00000002533a7211 */ /* 0x000fe200078208ff */
[----:B------:R0:W-:Y:S01]  /*71e0*/  STL.64 [R1+0x580], R14 ;  /* 0x0005800e01007387 */ /* 0x0001e20000100a00 */
[----:B------:R-:W-:Y:S01]  /*71f0*/  IMAD R193, R3, 0x30, RZ ;  /* 0x0000003003c17824 */ /* 0x000fe200078e02ff */
[----:B------:R-:W-:Y:S01]  /*7200*/  UIADD3.64 UR4, UR10, 0x600, URZ ;  /* 0x000006000a047897 */ /* 0x000fe2000fffe03f */
[C---:B------:R-:W-:Y:S01]  /*7210*/  LEA R25, R4.reuse, R23, 0x2 ;  /* 0x0000001704197211 */ /* 0x040fe200078e10ff */
[----:B------:R-:W-:Y:S01]  /*7220*/  STL.64 [R1+0x570], R42 ;  /* 0x0005702a01007387 */ /* 0x000fe20000100a00 */
[----:B------:R-:W-:Y:S01]  /*7230*/  LEA.HI.X.SX32 R59, R83, R0, 0x1, P1 ;  /* 0x00000000533b7211 */ /* 0x000fe200008f0eff */
[----:B------:R-:W-:Y:S01]  /*7240*/  IMAD R194, R3, 0x31, RZ ;  /* 0x0000003103c27824 */ /* 0x000fe200078e02ff */
[----:B------:R-:W-:Y:S01]  /*7250*/  LEA R62, P1, R89, R2, 0x1 ;  /* 0x00000002593e7211 */ /* 0x000fe200078208ff */
[----:B------:R-:W-:Y:S01]  /*7260*/  STL.64 [R1+0x578], R44 ;  /* 0x0005782c01007387 */ /* 0x000fe20000100a00 */
[----:B------:R-:W-:Y:S01]  /*7270*/  IMAD R27, R4, 0x4, R25 ;  /* 0x00000004041b7824 */ /* 0x000fe200078e0219 */
[----:B------:R-:W-:-:S02]  /*7280*/  CS2R R74, SRZ ;  /* 0x00000000004a7805 */ /* 0x000fc4000001ff00 */
[----:B------:R-:W-:Y:S01]  /*7290*/  LEA.HI.X.SX32 R63, R89, R0, 0x1, P1 ;  /* 0x00000000593f7211 */ /* 0x000fe200008f0eff */
[----:B------:R-:W-:Y:S01]  /*72a0*/  IMAD R195, R3, 0x32, RZ ;  /* 0x0000003203c37824 */ /* 0x000fe200078e02ff */
[-C--:B0-----:R-:W-:Y:S01]  /*72b0*/  LEA R14, P2, R61, R2.reuse, 0x1 ;  /* 0x000000023d0e7211 */ /* 0x081fe200078408ff */
[C---:B------:R-:W-:Y:S01]  /*72c0*/  IMAD R29, R4.reuse, 0x4, R27 ;  /* 0x00000004041d7824 */ /* 0x040fe200078e021b */
[----:B------:R-:W-:Y:S01]  /*72d0*/  LEA R66, P1, R95, R2, 0x1 ;  /* 0x000000025f427211 */ /* 0x000fe200078208ff */
[----:B------:R-:W-:Y:S01]  /*72e0*/  IMAD R196, R3, 0x33, RZ ;  /* 0x0000003303c47824 */ /* 0x000fe200078e02ff */
[-C--:B------:R-:W-:Y:S01]  /*72f0*/  LEA.HI.X.SX32 R15, R61, R0.reuse, 0x1, P2 ;  /* 0x000000003d0f7211 */ /* 0x080fe200010f0eff */
[C---:B------:R-:W-:Y:S01]  /*7300*/  IMAD R31, R4.reuse, 0x4, R29 ;  /* 0x00000004041f7824 */ /* 0x040fe200078e021d */
[----:B------:R-:W-:Y:S01]  /*7310*/  LEA.HI.X.SX32 R61, R81, R0, 0x1, P0 ;  /* 0x00000000513d7211 */ /* 0x000fe200000f0eff */
[----:B------:R-:W-:Y:S01]  /*7320*/  IMAD R197, R3, 0x34, RZ ;  /* 0x0000003403c57824 */ /* 0x000fe200078e02ff */
[----:B------:R-:W-:Y:S01]  /*7330*/  LEA R64, P0, R87, R2, 0x1 ;  /* 0x0000000257407211 */ /* 0x000fe200078008ff */
[----:B------:R0:W-:Y:S01]  /*7340*/  STL.64 [R1+0x568], R14 ;  /* 0x0005680e01007387 */ /* 0x0001e20000100a00 */
[----:B------:R-:W-:Y:S01]  /*7350*/  IMAD R33, R4, 0x4, R31 ;  /* 0x0000000404217824 */ /* 0x000fe200078e021f */
[----:B------:R-:W-:-:S02]  /*7360*/  CS2R R76, SRZ ;  /* 0x00000000004c7805 */ /* 0x000fc4000001ff00 */
[----:B------:R-:W-:Y:S01]  /*7370*/  LEA.HI.X.SX32 R65, R87, R0, 0x1, P0 ;  /* 0x0000000057417211 */ /* 0x000fe200000f0eff */
[----:B------:R-:W-:Y:S01]  /*7380*/  STL.64 [R1+0x558], R46 ;  /* 0x0005582e01007387 */ /* 0x000fe20000100a00 */
[----:B------:R-:W-:Y:S01]  /*7390*/  LEA R68, P0, R93, R2, 0x1 ;  /* 0x000000025d447211 */ /* 0x000fe200078008ff */
[----:B------:R-:W-:Y:S01]  /*73a0*/  IMAD R198, R3, 0x35, RZ ;  /* 0x0000003503c67824 */ /* 0x000fe200078e02ff */
[C---:B------:R-:W-:Y:S01]  /*73b0*/  LEA R35, R4.reuse, R33, 0x2 ;  /* 0x0000002104237211 */ /* 0x040fe200078e10ff */
[----:B------:R-:W-:Y:S01]  /*73c0*/  STL.64 [R1+0x560], R48 ;  /* 0x0005603001007387 */ /* 0x000fe20000100a00 */
[----:B------:R-:W-:Y:S01]  /*73d0*/  LEA.HI.X.SX32 R69, R93, R0, 0x1, P0 ;  /* 0x000000005d457211 */ /* 0x000fe200000f0eff */
[----:B------:R-:W-:Y:S01]  /*73e0*/  IMAD R199, R3, 0x36, RZ ;  /* 0x0000003603c77824 */ /* 0x000fe200078e02ff */
[-C--:B------:R-:W-:Y:S01]  /*73f0*/  LEA R72, P0, R99, R2.reuse, 0x1 ;  /* 0x0000000263487211 */ /* 0x080fe200078008ff */
[C---:B------:R-:W-:Y:S01]  /*7400*/  IMAD R37, R4.reuse, 0x4, R35 ;  /* 0x0000000404257824 */ /* 0x040fe200078e0223 */
[----:B0-----:R-:W-:Y:S01]  /*7410*/  LEA R14, P2, R67, R2, 0x1 ;  /* 0x00000002430e7211 */ /* 0x001fe200078408ff */
[----:B------:R-:W-:Y:S01]  /*7420*/  IMAD R200, R3, 0x37, RZ ;  /* 0x0000003703c87824 */ /* 0x000fe200078e02ff */
[----:B------:R-:W-:Y:S01]  /*7430*/  CS2R R80, SRZ ;  /* 0x0000000000507805 */ /* 0x000fe2000001ff00 */
        /* <DEDUP_REMOVED lines=8> */
[----:B------:R-:W-:Y:S01]  /*74c0*/  CS2R R82, SRZ ;  /* 0x0000000000527805 */ /* 0x000fe2000001ff00 */
[C---:B------:R-:W-:Y:S01]  /*74d0*/  IMAD R43, R4.reuse, 0x4, R41 ;  /* 0x00000004042b7824 */ /* 0x040fe200078e0229 */
[----:B------:R1:W-:Y:S01]  /*74e0*/  STL.64 [R1+0x540], R50 ;  /* 0x0005403201007387 */ /* 0x0003e20000100a00 */
[----:B------:R-:W-:Y:S01]  /*74f0*/  LEA.HI.X.SX32 R71, R7, R0, 0x1, P1 ;  /* 0x0000000007477211 */ /* 0x000fe200008f0eff */
[C---:B------:R-:W-:Y:S01]  /*7500*/  IMAD R203, R3.reuse, 0x3a, RZ ;  /* 0x0000003a03cb7824 */ /* 0x040fe200078e02ff */
[----:B------:R-:W-:Y:S01]  /*7510*/  CS2R R86, SRZ ;  /* 0x0000000000567805 */ /* 0x000fe2000001ff00 */
[----:B------:R2:W-:Y:S01]  /*7520*/  STL.64 [R1+0x548], R52 ;  /* 0x0005483401007387 */ /* 0x0005e20000100a00 */
[----:B------:R-:W-:Y:S01]  /*7530*/  LEA R45, R4, R43, 0x2 ;  /* 0x0000002b042d7211 */ /* 0x000fe200078e10ff */
[----:B------:R-:W-:Y:S01]  /*7540*/  IMAD R204, R3, 0x3b, RZ ;  /* 0x0000003b03cc7824 */ /* 0x000fe200078e02ff */
[----:B------:R-:W-:-:S02]  /*7550*/  CS2R R88, SRZ ;  /* 0x0000000000587805 */ /* 0x000fc4000001ff00 */
        /* <DEDUP_REMOVED lines=8> */
[----:B------:R-:W-:Y:S01]  /*75e0*/  CS2R R94, SRZ ;  /* 0x00000000005e7805 */ /* 0x000fe2000001ff00 */
[----:B------:R0:W-:Y:S01]  /*75f0*/  STL.64 [R1+0x538], R14 ;  /* 0x0005380e01007387 */ /* 0x0001e20000100a00 */
[C---:B------:R-:W-:Y:S01]  /*7600*/  IMAD R207, R3.reuse, 0x3e, RZ ;  /* 0x0000003e03cf7824 */ /* 0x040fe200078e02ff */
[----:B------:R-:W-:Y:S01]  /*7610*/  CS2R R98, SRZ ;  /* 0x0000000000627805 */ /* 0x000fe2000001ff00 */
[C---:B-1----:R-:W-:Y:S01]  /*7620*/  IMAD R51, R4.reuse, 0x4, R49 ;  /* 0x0000000404337824 */ /* 0x042fe200078e0231 */
[----:B------:R1:W-:Y:S01]  /*7630*/  STL.64 [R1+0x528], R54 ;  /* 0x0005283601007387 */ /* 0x0003e20000100a00 */
[----:B------:R-:W-:Y:S01]  /*7640*/  IMAD R208, R3, 0x3f, RZ ;  /* 0x0000003f03d07824 */ /* 0x000fe200078e02ff */
[----:B------:R-:W-:Y:S01]  /*7650*/  CS2R R100, SRZ ;  /* 0x0000000000647805 */ /* 0x000fe2000001ff00 */
[----:B--2---:R-:W-:Y:S01]  /*7660*/  IMAD R53, R4, 0x4, R51 ;  /* 0x0000000404357824 */ /* 0x004fe200078e0233 */
[----:B------:R2:W-:Y:S01]  /*7670*/  STL.64 [R1+0x530], R56 ;  /* 0x0005303801007387 */ /* 0x0005e20000100a00 */
[----:B------:R-:W-:-:S02]  /*7680*/  CS2R R102, SRZ ;  /* 0x0000000000667805 */ /* 0x000fc4000001ff00 */
[----:B------:R-:W-:Y:S01]  /*7690*/  CS2R R104, SRZ ;  /* 0x0000000000687805 */ /* 0x000fe2000001ff00 */
[----:B------:R-:W-:Y:S01]  /*76a0*/  UIADD3.64 UR8, UR10, 0x602, URZ ;  /* 0x000006020a087897 */ /* 0x000fe2000fffe03f */
[C---:B0-----:R-:W-:Y:S01]  /*76b0*/  LEA R14, P2, R79.reuse, R2, 0x1 ;  /* 0x000000024f0e7211 */ /* 0x041fe200078408ff */
[----:B------:R-:W-:Y:S02]  /*76c0*/  UIADD3.64 UR4, UR10, 0x604, URZ ;  /* 0x000006040a047897 */ /* 0x000fe4000fffe03f */
[----:B------:R-:W-:Y:S01]  /*76d0*/  UIADD3.64 UR8, UR10, 0x9fe, URZ ;  /* 0x000009fe0a087897 */ /* 0x000fe2000fffe03f */
[----:B------:R-:W-:Y:S02]  /*76e0*/  LEA.HI.X.SX32 R15, R79, R0, 0x1, P2 ;  /* 0x000000004f0f7211 */ /* 0x000fe400010f0eff */
[----:B------:R-:W-:Y:S02]  /*76f0*/  CS2R R78, SRZ ;  /* 0x00000000004e7805 */ /* 0x000fe4000001ff00 */
[----:B-1----:R-:W-:Y:S01]  /*7700*/  LEA R55, R4, R53, 0x2 ;  /* 0x0000003504377211 */ /* 0x002fe200078e10ff */
[----:B------:R-:W-:Y:S01]  /*7710*/  UIADD3.64 UR4, UR10, 0xa00, URZ ;  /* 0x00000a000a047897 */ /* 0x000fe2000fffe03f */
[----:B------:R0:W-:Y:S01]  /*7720*/  STL.64 [R1+0x520], R14 ;  /* 0x0005200e01007387 */ /* 0x0001e20000100a00 */
[----:B------:R-:W-:-:S02]  /*7730*/  UIADD3.64 UR8, UR10, 0xa02, URZ ;  /* 0x00000a020a087897 */ /* 0x000fc4000fffe03f */
[----:B--2---:R-:W-:Y:S01]  /*7740*/  IMAD R57, R4, 0x4, R55 ;  /* 0x0000000404397824 */ /* 0x004fe200078e0237 */
[----:B------:R-:W-:Y:S01]  /*7750*/  UIADD3.64 UR4, UR10, 0xa04, URZ ;  /* 0x00000a040a047897 */ /* 0x000fe2000fffe03f */
[----:B------:R1:W-:Y:S01]  /*7760*/  STL.64 [R1+0x510], R58 ;  /* 0x0005103a01007387 */ /* 0x0003e20000100a00 */
[----:B------:R-:W-:Y:S02]  /*7770*/  UIADD3.64 UR14, UR10, 0x2, URZ ;  /* 0x000000020a0e7897 */ /* 0x000fe4000fffe03f */
[----:B------:R-:W-:Y:S01]  /*7780*/  UIADD3.64 UR18, UR10, 0x4, URZ ;  /* 0x000000040a127897 */ /* 0x000fe2000fffe03f */
[----:B------:R2:W-:Y:S01]  /*7790*/  STL.64 [R1+0x518], R60 ;  /* 0x0005183c01007387 */ /* 0x0005e20000100a00 */
[----:B------:R-:W-:Y:S02]  /*77a0*/  UIADD3.64 UR22, UR10, 0x7fe, URZ ;  /* 0x000007fe0a167897 */ /* 0x000fe4000fffe03f */
[----:B------:R-:W-:Y:S01]  /*77b0*/  UIADD3.64 UR26, UR10, 0x800, URZ ;  /* 0x000008000a1a7897 */ /* 0x000fe2000fffe03f */
[----:B0-----:R-:W-:Y:S01]  /*77c0*/  LEA R14, P2, R85, R2, 0x1 ;  /* 0x00000002550e7211 */ /* 0x001fe200078408ff */
[----:B------:R-:W-:-:S02]  /*77d0*/  UIADD3.64 UR30, UR10, 0x802, URZ ;  /* 0x000008020a1e7897 */ /* 0x000fc4000fffe03f */
[----:B------:R-:W-:Y:S01]  /*77e0*/  UIADD3.64 UR34, UR10, 0x804, URZ ;  /* 0x000008040a227897 */ /* 0x000fe2000fffe03f */
[----:B------:R-:W-:Y:S01]  /*77f0*/  LEA.HI.X.SX32 R15, R85, R0, 0x1, P2 ;  /* 0x00000000550f7211 */ /* 0x000fe200010f0eff */
[C---:B-1----:R-:W-:Y:S01]  /*7800*/  IMAD R59, R4.reuse, 0x4, R57 ;  /* 0x00000004043b7824 */ /* 0x042fe200078e0239 */
[----:B------:R-:W-:Y:S01]  /*7810*/  CS2R R84, SRZ ;  /* 0x0000000000547805 */ /* 0x000fe2000001ff00 */
[----:B------:R-:W-:Y:S02]  /*7820*/  UIADD3.64 UR8, UR10, 0xbfe, URZ ;  /* 0x00000bfe0a087897 */ /* 0x000fe4000fffe03f */
[----:B------:R0:W-:Y:S01]  /*7830*/  STL.64 [R1+0x508], R14 ;  /* 0x0005080e01007387 */ /* 0x0001e20000100a00 */
[----:B--2---:R-:W-:Y:S01]  /*7840*/  IMAD R61, R4, 0x4, R59 ;  /* 0x00000004043d7824 */ /* 0x004fe200078e023b */
[----:B------:R-:W-:Y:S02]  /*7850*/  UIADD3.64 UR4, UR10, 0xc00, URZ ;  /* 0x00000c000a047897 */ /* 0x000fe4000fffe03f */
[----:B------:R1:W-:Y:S01]  /*7860*/  STL.64 [R1+0x4f8], R62 ;  /* 0x0004f83e01007387 */ /* 0x0003e20000100a00 */
[----:B------:R-:W-:-:S02]  /*7870*/  UIADD3.64 UR38, UR10, 0xc02, URZ ;  /* 0x00000c020a267897 */ /* 0x000fc4000fffe03f */
[----:B------:R-:W-:Y:S01]  /*7880*/  UIADD3.64 UR42, UR10, 0xc04, URZ ;  /* 0x00000c040a2a7897 */ /* 0x000fe2000fffe03f */
[----:B------:R2:W-:Y:S01]  /*7890*/  STL.64 [R1+0x500], R64 ;  /* 0x0005004001007387 */ /* 0x0005e20000100a00 */
[----:B------:R-:W-:Y:S02]  /*78a0*/  UIADD3.64 UR46, UR10, 0xdfe, URZ ;  /* 0x00000dfe0a2e7897 */ /* 0x000fe4000fffe03f */
[----:B------:R-:W-:Y:S01]  /*78b0*/  UIADD3.64 UR50, UR10, 0xe00, URZ ;  /* 0x00000e000a327897 */ /* 0x000fe2000fffe03f */
[C---:B0-----:R-:W-:Y:S01]  /*78c0*/  LEA R14, P2, R91.reuse, R2, 0x1 ;  /* 0x000000025b0e7211 */ /* 0x041fe200078408ff */
[----:B------:R-:W-:Y:S02]  /*78d0*/  UIADD3.64 UR54, UR10, 0xe02, URZ ;  /* 0x00000e020a367897 */ /* 0x000fe4000fffe03f */
[----:B------:R-:W-:Y:S01]  /*78e0*/  UIADD3.64 UR58, UR10, 0xe04, URZ ;  /* 0x00000e040a3a7897 */ /* 0x000fe2000fffe03f */
[----:B------:R-:W-:Y:S01]  /*78f0*/  LEA.HI.X.SX32 R15, R91, R0, 0x1, P2 ;  /* 0x000000005b0f7211 */ /* 0x000fe200010f0eff */
[----:B-1----:R-:W-:Y:S01]  /*7900*/  IMAD R63, R4, 0x4, R61 ;  /* 0x00000004043f7824 */ /* 0x002fe200078e023d */
[----:B------:R-:W-:-:S03]  /*7910*/  CS2R R90, SRZ ;  /* 0x00000000005a7805 */ /* 0x000fc6000001ff00 */
[----:B------:R0:W-:Y:S01]  /*7920*/  STL.64 [R1+0x4f0], R14 ;  /* 0x0004f00e01007387 */ /* 0x0001e20000100a00 */
[----:B--2---:R-:W-:-:S03]  /*7930*/  LEA R65, R4, R63, 0x2 ;  /* 0x0000003f04417211 */ /* 0x004fc600078e10ff */
[----:B------:R1:W-:Y:S04]  /*7940*/  STL.64 [R1+0x4e0], R66 ;  /* 0x0004e04201007387 */ /* 0x0003e80000100a00 */
[----:B------:R2:W-:Y:S01]  /*7950*/  STL.64 [R1+0x4e8], R68 ;  /* 0x0004e84401007387 */ /* 0x0005e20000100a00 */
[----:B0-----:R-:W-:-:S04]  /*7960*/  LEA R14, P2, R97, R2, 0x1 ;  /* 0x00000002610e7211 */ /* 0x001fc800078408ff */
[----:B------:R-:W-:Y:S01]  /*7970*/  LEA.HI.X.SX32 R15, R97, R0, 0x1, P2 ;  /* 0x00000000610f7211 */ /* 0x000fe200010f0eff */
[----:B-1----:R-:W-:Y:S01]  /*7980*/  IMAD R67, R4, 0x4, R65 ;  /* 0x0000000404437824 */ /* 0x002fe200078e0241 */
[----:B------:R-:W-:-:S03]  /*7990*/  CS2R R96, SRZ ;  /* 0x0000000000607805 */ /* 0x000fc6000001ff00 */
[----:B------:R0:W-:Y:S01]  /*79a0*/  STL.64 [R1+0x4d8], R14 ;  /* 0x0004d80e01007387 */ /* 0x0001e20000100a00 */
[----:B--2---:R-:W-:-:S03]  /*79b0*/  IMAD R69, R4, 0x4, R67 ;  /* 0x0000000404457824 */ /* 0x004fc600078e0243 */
[----:B------:R1:W-:Y:S04]  /*79c0*/  STL.64 [R1+0x4d0], R72 ;  /* 0x0004d04801007387 */ /* 0x0003e80000100a00 */
[----:B------:R2:W-:Y:S01]  /*79d0*/  STL.64 [R1+0x4c8], R70 ;  /* 0x0004c84601007387 */ /* 0x0005e20000100a00 */
[----:B0-----:R-:W-:-:S04]  /*79e0*/  LEA R14, P2, R5, R2, 0x1 ;  /* 0x00000002050e7211 */ /* 0x001fc800078408ff */
[----:B------:R-:W-:Y:S01]  /*79f0*/  LEA.HI.X.SX32 R15, R5, R0, 0x1, P2 ;  /* 0x00000000050f7211 */ /* 0x000fe200010f0eff */
[C---:B------:R-:W-:Y:S01]  /*7a00*/  IMAD R5, R4.reuse, 0x4, R69 ;  /* 0x0000000404057824 */ /* 0x040fe200078e0245 */
[-C--:B-1----:R-:W-:Y:S02]  /*7a10*/  LEA R72, P0, R11, R2.reuse, 0x1 ;  /* 0x000000020b487211 */ /* 0x082fe400078008ff */
[----:B--2---:R-:W-:Y:S01]  /*7a20*/  LEA R70, P1, R13, R2, 0x1 ;  /* 0x000000020d467211 */ /* 0x004fe200078208ff */
[----:B------:R0:W-:Y:S01]  /*7a30*/  STL.64 [R1+0x4c0], R14 ;  /* 0x0004c00e01007387 */ /* 0x0001e20000100a00 */
[-C--:B------:R-:W-:Y:S01]  /*7a40*/  LEA.HI.X.SX32 R73, R11, R0.reuse, 0x1, P0 ;  /* 0x000000000b497211 */ /* 0x080fe200000f0eff */
[----:B------:R-:W-:Y:S01]  /*7a50*/  IMAD R7, R4, 0x4, R5 ;  /* 0x0000000404077824 */ /* 0x000fe200078e0205 */
[----:B------:R-:W-:-:S03]  /*7a60*/  LEA.HI.X.SX32 R71, R13, R0, 0x1, P1 ;  /* 0x000000000d477211 */ /* 0x000fc600008f0eff */
[----:B------:R1:W-:Y:S01]  /*7a70*/  STL.64 [R1+0x4b8], R72 ;  /* 0x0004b84801007387 */ /* 0x0003e20000100a00 */
[----:B------:R-:W-:-:S03]  /*7a80*/  LEA R11, R4, R7, 0x2 ;  /* 0x00000007040b7211 */ /* 0x000fc600078e10ff */
[----:B------:R2:W-:Y:S01]  /*7a90*/  STL.64 [R1+0x4b0], R70 ;  /* 0x0004b04601007387 */ /* 0x0005e20000100a00 */
[----:B0-----:R-:W-:Y:S01]  /*7aa0*/  LEA R14, P2, R17, R2, 0x1 ;  /* 0x00000002110e7211 */ /* 0x001fe200078408ff */
[----:B------:R-:W-:-:S03]  /*7ab0*/  IMAD R13, R4, 0x4, R11 ;  /* 0x00000004040d7824 */ /* 0x000fc600078e020b */
[----:B------:R-:W-:Y:S01]  /*7ac0*/  LEA.HI.X.SX32 R15, R17, R0, 0x1, P2 ;  /* 0x00000000110f7211 */ /* 0x000fe200010f0eff */
[----:B------:R-:W-:Y:S01]  /*7ad0*/  IMAD R17, R4, 0x4, R13 ;  /* 0x0000000404117824 */ /* 0x000fe200078e020d */
[----:B-1----:R-:W-:-:S03]  /*7ae0*/  LEA R72, P0, R19, R2, 0x1 ;  /* 0x0000000213487211 */ /* 0x002fc600078008ff */
[----:B------:R0:W-:Y:S01]  /*7af0*/  STL.64 [R1+0x4a8], R14 ;  /* 0x0004a80e01007387 */ /* 0x0001e20000100a00 */
[----:B--2---:R-:W-:Y:S02]  /*7b00*/  LEA R70, P1, R21, R2, 0x1 ;  /* 0x0000000215467211 */ /* 0x004fe400078208ff */
[-C--:B------:R-:W-:Y:S01]  /*7b10*/  LEA.HI.X.SX32 R73, R19, R0.reuse, 0x1, P0 ;  /* 0x0000000013497211 */ /* 0x080fe200000f0eff */
[----:B------:R-:W-:Y:S01]  /*7b20*/  IMAD R19, R4, 0x4, R17 ;  /* 0x0000000404137824 */ /* 0x000fe200078e0211 */
[----:B------:R-:W-:Y:S02]  /*7b30*/  LEA.HI.X.SX32 R71, R21, R0, 0x1, P1 ;  /* 0x0000000015477211 */ /* 0x000fe400008f0eff */
[C---:B------:R-:W-:Y:S01]  /*7b40*/  LEA R20, P1, R27.reuse, R2, 0x1 ;  /* 0x000000021b147211 */ /* 0x040fe200078208ff */
[----:B------:R1:W-:Y:S03]  /*7b50*/  STL.64 [R1+0x4a0], R72 ;  /* 0x0004a04801007387 */ /* 0x0003e60000100a00 */
[----:B------:R-:W-:Y:S01]  /*7b60*/  LEA.HI.X.SX32 R21, R27, R0, 0x1, P1 ;  /* 0x000000001b157211 */ /* 0x000fe200008f0eff */
[----:B------:R2:W-:Y:S01]  /*7b70*/  STL.64 [R1+0x498], R70 ;  /* 0x0004984601007387 */ /* 0x0005e20000100a00 */
[----:B0-----:R-:W-:-:S02]  /*7b80*/  LEA R14, P2, R23, R2, 0x1 ;  /* 0x00000002170e7211 */ /* 0x001fc400078408ff */
[----:B------:R-:W-:Y:S02]  /*7b90*/  LEA R24, P1, R33, R2, 0x1 ;  /* 0x0000000221187211 */ /* 0x000fe400078208ff */
[----:B------:R-:W-:Y:S02]  /*7ba0*/  LEA.HI.X.SX32 R15, R23, R0, 0x1, P2 ;  /* 0x00000000170f7211 */ /* 0x000fe400010f0eff */
[----:B-1----:R-:W-:-:S03]  /*7bb0*/  CS2R R72, SRZ ;  /* 0x0000000000487805 */ /* 0x002fc6000001ff00 */
[----:B------:R0:W-:Y:S01]  /*7bc0*/  STL.64 [R1+0x490], R14 ;  /* 0x0004900e01007387 */ /* 0x0001e20000100a00 */
[----:B--2---:R-:W-:-:S03]  /*7bd0*/  LEA R70, P0, R25, R2, 0x1 ;  /* 0x0000000219467211 */ /* 0x004fc600078008ff */
[----:B------:R1:W-:Y:S01]  /*7be0*/  STL.64 [R1+0x480], R20 ;  /* 0x0004801401007387 */ /* 0x0003e20000100a00 */
[----:B------:R-:W-:Y:S02]  /*7bf0*/  LEA.HI.X.SX32 R71, R25, R0, 0x1, P0 ;  /* 0x0000000019477211 */ /* 0x000fe400000f0eff */
[----:B------:R-:W-:Y:S02]  /*7c00*/  LEA R26, P0, R31, R2, 0x1 ;  /* 0x000000021f1a7211 */ /* 0x000fe400078008ff */
[----:B------:R-:W-:Y:S01]  /*7c10*/  LEA.HI.X.SX32 R25, R33, R0, 0x1, P1 ;  /* 0x0000000021197211 */ /* 0x000fe200008f0eff */
[----:B------:R2:W-:Y:S01]  /*7c20*/  STL.64 [R1+0x488], R70 ;  /* 0x0004884601007387 */ /* 0x0005e20000100a00 */
[----:B0-----:R-:W-:Y:S02]  /*7c30*/  LEA R14, P2, R29, R2, 0x1 ;  /* 0x000000021d0e7211 */ /* 0x001fe400078408ff */
[-C--:B------:R-:W-:Y:S02]  /*7c40*/  LEA.HI.X.SX32 R27, R31, R0.reuse, 0x1, P0 ;  /* 0x000000001f1b7211 */ /* 0x080fe400000f0eff */
[----:B------:R-:W-:Y:S01]  /*7c50*/  LEA.HI.X.SX32 R15, R29, R0, 0x1, P2 ;  /* 0x000000001d0f7211 */ /* 0x000fe200010f0eff */
[----:B-1----:R-:W-:Y:S01]  /*7c60*/  IMAD R21, R4, 0x4, R19 ;  /* 0x0000000404157824 */ /* 0x002fe200078e0213 */
[----:B------:R-:W-:-:S02]  /*7c70*/  LEA R28, P1, R39, R2, 0x1 ;  /* 0x00000002271c7211 */ /* 0x000fc400078208ff */
[----:B------:R-:W-:Y:S01]  /*7c80*/  LEA R30, P0, R37, R2, 0x1 ;  /* 0x00000002251e7211 */ /* 0x000fe200078008ff */
[----:B------:R0:W-:Y:S01]  /*7c90*/  STL.64 [R1+0x478], R14 ;  /* 0x0004780e01007387 */ /* 0x0001e20000100a00 */
[-C--:B------:R-:W-:Y:S02]  /*7ca0*/  LEA.HI.X.SX32 R29, R39, R0.reuse, 0x1, P1 ;  /* 0x00000000271d7211 */ /* 0x080fe400008f0eff */
[----:B--2---:R-:W-:Y:S02]  /*7cb0*/  CS2R R70, SRZ ;  /* 0x0000000000467805 */ /* 0x004fe4000001ff00 */
[----:B------:R-:W-:Y:S01]  /*7cc0*/  LEA.HI.X.SX32 R31, R37, R0, 0x1, P0 ;  /* 0x00000000251f7211 */ /* 0x000fe200000f0eff */
[----:B------:R1:W-:Y:S01]  /*7cd0*/  STL.64 [R1+0x468], R24 ;  /* 0x0004681801007387 */ /* 0x0003e20000100a00 */
[-C--:B------:R-:W-:Y:S02]  /*7ce0*/  LEA R32, P1, R45, R2.reuse, 0x1 ;  /* 0x000000022d207211 */ /* 0x080fe400078208ff */
[----:B------:R-:W-:Y:S01]  /*7cf0*/  LEA R34, P0, R43, R2, 0x1 ;  /* 0x000000022b227211 */ /* 0x000fe200078008ff */
[----:B------:R2:W-:Y:S01]  /*7d00*/  STL.64 [R1+0x470], R26 ;  /* 0x0004701a01007387 */ /* 0x0005e20000100a00 */
[----:B------:R-:W-:-:S02]  /*7d10*/  LEA.HI.X.SX32 R33, R45, R0, 0x1, P1 ;  /* 0x000000002d217211 */ /* 0x000fc400008f0eff */
[-C--:B------:R-:W-:Y:S02]  /*7d20*/  LEA R36, P1, R51, R2.reuse, 0x1 ;  /* 0x0000000233247211 */ /* 0x080fe400078208ff */
[C---:B0-----:R-:W-:Y:S02]  /*7d30*/  LEA R14, P2, R35.reuse, R2, 0x1 ;  /* 0x00000002230e7211 */ /* 0x041fe400078408ff */
[C---:B------:R-:W-:Y:S02]  /*7d40*/  LEA R23, R4.reuse, R21, 0x2 ;  /* 0x0000001504177211 */ /* 0x040fe400078e10ff */
[-C--:B------:R-:W-:Y:S02]  /*7d50*/  LEA.HI.X.SX32 R15, R35, R0.reuse, 0x1, P2 ;  /* 0x00000000230f7211 */ /* 0x080fe400010f0eff */
[----:B------:R-:W-:Y:S01]  /*7d60*/  LEA.HI.X.SX32 R35, R43, R0, 0x1, P0 ;  /* 0x000000002b237211 */ /* 0x000fe200000f0eff */
[C---:B-1----:R-:W-:Y:S01]  /*7d70*/  IMAD R25, R4.reuse, 0x4, R23 ;  /* 0x0000000404197824 */ /* 0x042fe200078e0217 */
[----:B------:R-:W-:Y:S01]  /*7d80*/  LEA R38, P0, R49, R2, 0x1 ;  /* 0x0000000231267211 */ /* 0x000fe200078008ff */
[----:B------:R0:W-:Y:S01]  /*7d90*/  STL.64 [R1+0x460], R14 ;  /* 0x0004600e01007387 */ /* 0x0001e20000100a00 */
[-C--:B------:R-:W-:Y:S01]  /*7da0*/  LEA.HI.X.SX32 R37, R51, R0.reuse, 0x1, P1 ;  /* 0x0000000033257211 */ /* 0x080fe200008f0eff */
[----:B--2---:R-:W-:Y:S01]  /*7db0*/  IMAD R27, R4, 0x4, R25 ;  /* 0x00000004041b7824 */ /* 0x004fe200078e0219 */
[----:B------:R-:W-:Y:S01]  /*7dc0*/  LEA.HI.X.SX32 R39, R49, R0, 0x1, P0 ;  /* 0x0000000031277211 */ /* 0x000fe200000f0eff */
[----:B------:R1:W-:Y:S01]  /*7dd0*/  STL.64 [R1+0x450], R28 ;  /* 0x0004501c01007387 */ /* 0x0003e20000100a00 */
[----:B------:R-:W-:-:S02]  /*7de0*/  LEA R40, P1, R57, R2, 0x1 ;  /* 0x0000000239287211 */ /* 0x000fc400078208ff */
[C---:B------:R-:W-:Y:S01]  /*7df0*/  LEA R42, P0, R55.reuse, R2, 0x1 ;  /* 0x00000002372a7211 */ /* 0x040fe200078008ff */
[----:B------:R2:W-:Y:S03]  /*7e00*/  STL.64 [R1+0x458], R30 ;  /* 0x0004581e01007387 */ /* 0x0005e60000100a00 */
[----:B------:R-:W-:Y:S02]  /*7e10*/  LEA.HI.X.SX32 R43, R55, R0, 0x1, P0 ;  /* 0x00000000372b7211 */ /* 0x000fe400000f0eff */
[-C--:B0-----:R-:W-:Y:S02]  /*7e20*/  LEA R14, P2, R41, R2.reuse, 0x1 ;  /* 0x00000002290e7211 */ /* 0x081fe400078408ff */
[----:B------:R-:W-:Y:S01]  /*7e30*/  LEA R46, P0, R61, R2, 0x1 ;  /* 0x000000023d2e7211 */ /* 0x000fe200078008ff */
[----:B-1----:R-:W-:Y:S01]  /*7e40*/  IMAD R29, R4, 0x4, R27 ;  /* 0x00000004041d7824 */ /* 0x002fe200078e021b */
[----:B------:R-:W-:-:S02]  /*7e50*/  LEA.HI.X.SX32 R15, R41, R0, 0x1, P2 ;  /* 0x00000000290f7211 */ /* 0x000fc400010f0eff */
[----:B------:R-:W-:Y:S01]  /*7e60*/  LEA.HI.X.SX32 R41, R57, R0, 0x1, P1 ;  /* 0x0000000039297211 */ /* 0x000fe200008f0eff */
[----:B--2---:R-:W-:Y:S01]  /*7e70*/  IMAD R31, R4, 0x4, R29 ;  /* 0x00000004041f7824 */ /* 0x004fe200078e021d */
[C---:B------:R-:W-:Y:S01]  /*7e80*/  LEA R44, P1, R63.reuse, R2, 0x1 ;  /* 0x000000023f2c7211 */ /* 0x040fe200078208ff */
[----:B------:R0:W-:Y:S03]  /*7e90*/  STL.64 [R1+0x448], R14 ;  /* 0x0004480e01007387 */ /* 0x0001e60000100a00 */
[----:B------:R-:W-:Y:S01]  /*7ea0*/  LEA.HI.X.SX32 R45, R63, R0, 0x1, P1 ;  /* 0x000000003f2d7211 */ /* 0x000fe200008f0eff */
[----:B------:R1:W-:Y:S01]  /*7eb0*/  STL.64 [R1+0x438], R32 ;  /* 0x0004382001007387 */ /* 0x0003e20000100a00 */
[C---:B------:R-:W-:Y:S02]  /*7ec0*/  LEA R48, P1, R69.reuse, R2, 0x1 ;  /* 0x0000000245307211 */ /* 0x040fe400078208ff */
[----:B------:R-:W-:Y:S01]  /*7ed0*/  CS2R R62, SRZ ;  /* 0x00000000003e7805 */ /* 0x000fe2000001ff00 */
[----:B------:R2:W-:Y:S01]  /*7ee0*/  STL.64 [R1+0x440], R34 ;  /* 0x0004402201007387 */ /* 0x0005e20000100a00 */
[----:B------:R-:W-:-:S02]  /*7ef0*/  LEA.HI.X.SX32 R49, R69, R0, 0x1, P1 ;  /* 0x0000000045317211 */ /* 0x000fc400008f0eff */
[----:B------:R-:W-:Y:S02]  /*7f00*/  CS2R R68, SRZ ;  /* 0x0000000000447805 */ /* 0x000fe4000001ff00 */
[----:B0-----:R-:W-:-:S04]  /*7f10*/  LEA R14, P2, R47, R2, 0x1 ;  /* 0x000000022f0e7211 */ /* 0x001fc800078408ff */
[-C--:B------:R-:W-:Y:S02]  /*7f20*/  LEA.HI.X.SX32 R15, R47, R0.reuse, 0x1, P2 ;  /* 0x000000002f0f7211 */ /* 0x080fe400010f0eff */
[C---:B-1----:R-:W-:Y:S02]  /*7f30*/  LEA R33, R4.reuse, R31, 0x2 ;  /* 0x0000001f04217211 */ /* 0x042fe400078e10ff */
[----:B------:R-:W-:Y:S01]  /*7f40*/  LEA.HI.X.SX32 R47, R61, R0, 0x1, P0 ;  /* 0x000000003d2f7211 */ /* 0x000fe200000f0eff */
[----:B------:R0:W-:Y:S01]  /*7f50*/  STL.64 [R1+0x430], R14 ;  /* 0x0004300e01007387 */ /* 0x0001e20000100a00 */
[C---:B------:R-:W-:Y:S01]  /*7f60*/  LEA R50, P0, R67.reuse, R2, 0x1 ;  /* 0x0000000243327211 */ /* 0x040fe200078008ff */
[----:B--2---:R-:W-:Y:S01]  /*7f70*/  IMAD R35, R4, 0x4, R33 ;  /* 0x0000000404237824 */ /* 0x004fe200078e0221 */
[----:B------:R-:W-:Y:S01]  /*7f80*/  CS2R R60, SRZ ;  /* 0x00000000003c7805 */ /* 0x000fe2000001ff00 */
[----:B------:R1:W-:Y:S01]  /*7f90*/  STL.64 [R1+0x420], R36 ;  /* 0x0004202401007387 */ /* 0x0003e20000100a00 */
[----:B------:R-:W-:-:S02]  /*7fa0*/  LEA.HI.X.SX32 R51, R67, R0, 0x1, P0 ;  /* 0x0000000043337211 */ /* 0x000fc400000f0eff */
[----:B------:R-:W-:Y:S02]  /*7fb0*/  CS2R R66, SRZ ;  /* 0x0000000000427805 */ /* 0x000fe4000001ff00 */
[-C--:B------:R-:W-:Y:S01]  /*7fc0*/  LEA R52, P0, R7, R2.reuse, 0x1 ;  /* 0x0000000207347211 */ /* 0x080fe200078008ff */
[----:B------:R2:W-:Y:S01]  /*7fd0*/  STL.64 [R1+0x428], R38 ;  /* 0x0004282601007387 */ /* 0x0005e20000100a00 */
[----:B0-----:R-:W-:-:S04]  /*7fe0*/  LEA R14, P2, R53, R2, 0x1 ;  /* 0x00000002350e7211 */ /* 0x001fc800078408ff */
[-C--:B------:R-:W-:Y:S01]  /*7ff0*/  LEA.HI.X.SX32 R15, R53, R0.reuse, 0x1, P2 ;  /* 0x00000000350f7211 */ /* 0x080fe200010f0eff */
[----:B-1----:R-:W-:Y:S01]  /*8000*/  IMAD R37, R4, 0x4, R35 ;  /* 0x0000000404257824 */ /* 0x002fe200078e0223 */
[----:B------:R-:W-:-:S03]  /*8010*/  LEA.HI.X.SX32 R53, R7, R0, 0x1, P0 ;  /* 0x0000000007357211 */ /* 0x000fc600000f0eff */
[----:B------:R0:W-:Y:S01]  /*8020*/  STL.64 [R1+0x418], R14 ;  /* 0x0004180e01007387 */ /* 0x0001e20000100a00 */
[----:B--2---:R-:W-:-:S03]  /*8030*/  IMAD R39, R4, 0x4, R37 ;  /* 0x0000000404277824 */ /* 0x004fc600078e0225 */
[----:B------:R1:W-:Y:S04]  /*8040*/  STL.64 [R1+0x408], R40 ;  /* 0x0004082801007387 */ /* 0x0003e80000100a00 */
[----:B------:R2:W-:Y:S01]  /*8050*/  STL.64 [R1+0x410], R42 ;  /* 0x0004102a01007387 */ /* 0x0005e20000100a00 */
[----:B0-----:R-:W-:-:S04]  /*8060*/  LEA R14, P2, R59, R2, 0x1 ;  /* 0x000000023b0e7211 */ /* 0x001fc800078408ff */
        /* <DEDUP_REMOVED lines=17> */
[----:B------:R-:W-:Y:S01]  /*8180*/  IMAD R5, R4, 0x4, R47 ;  /* 0x0000000404057824 */ /* 0x000fe200078e022f */
[----:B-1----:R-:W-:-:S03]  /*8190*/  LEA R50, P1, R11, R2, 0x1 ;  /* 0x000000020b327211 */ /* 0x002fc600078208ff */
[----:B------:R0:W-:Y:S01]  /*81a0*/  STL.64 [R1+0x3d0], R14 ;  /* 0x0003d00e01007387 */ /* 0x0001e20000100a00 */
[----:B------:R-:W-:Y:S01]  /*81b0*/  LEA.HI.X.SX32 R51, R11, R0, 0x1, P1 ;  /* 0x000000000b337211 */ /* 0x000fe200008f0eff */
[----:B--2---:R-:W-:Y:S01]  /*81c0*/  IMAD R49, R4, 0x4, R5 ;  /* 0x0000000404317824 */ /* 0x004fe200078e0205 */
[----:B------:R-:W-:-:S03]  /*81d0*/  LEA R10, P1, R19, R2, 0x1 ;  /* 0x00000002130a7211 */ /* 0x000fc600078208ff */
[----:B------:R1:W-:Y:S01]  /*81e0*/  STL.64 [R1+0x3c0], R50 ;  /* 0x0003c03201007387 */ /* 0x0003e20000100a00 */
[----:B------:R-:W-:-:S03]  /*81f0*/  LEA.HI.X.SX32 R11, R19, R0, 0x1, P1 ;  /* 0x00000000130b7211 */ /* 0x000fc600008f0eff */
[----:B------:R2:W-:Y:S01]  /*8200*/  STL.64 [R1+0x3c8], R52 ;  /* 0x0003c83401007387 */ /* 0x0005e20000100a00 */
[----:B0-----:R-:W-:-:S04]  /*8210*/  LEA R14, P2, R13, R2, 0x1 ;  /* 0x000000020d0e7211 */ /* 0x001fc800078408ff */
[----:B------:R-:W-:Y:S02]  /*8220*/  LEA.HI.X.SX32 R15, R13, R0, 0x1, P2 ;  /* 0x000000000d0f7211 */ /* 0x000fe400010f0eff */
[C---:B------:R-:W-:Y:S02]  /*8230*/  LEA R6, P2, R21.reuse, R2, 0x1 ;  /* 0x0000000215067211 */ /* 0x040fe400078408ff */
[----:B-1----:R-:W-:Y:S01]  /*8240*/  LEA R51, R4, R49, 0x2 ;  /* 0x0000003104337211 */ /* 0x002fe200078e10ff */
[----:B------:R0:W-:Y:S01]  /*8250*/  STL.64 [R1+0x3b8], R14 ;  /* 0x0003b80e01007387 */ /* 0x0001e20000100a00 */
[----:B------:R-:W-:-:S03]  /*8260*/  LEA.HI.X.SX32 R7, R21, R0, 0x1, P2 ;  /* 0x0000000015077211 */ /* 0x000fc600010f0eff */
[----:B--2---:R-:W-:-:S04]  /*8270*/  IMAD R53, R4, 0x4, R51 ;  /* 0x0000000404357824 */ /* 0x004fc800078e0233 */
[----:B------:R-:W-:Y:S01]  /*8280*/  IMAD R19, R4, 0x4, R53 ;  /* 0x0000000404137824 */ /* 0x000fe200078e0235 */
[----:B0-----:R-:W-:-:S03]  /*8290*/  LEA R14, P0, R17, R2, 0x1 ;  /* 0x00000002110e7211 */ /* 0x001fc600078008ff */
[----:B------:R-:W-:Y:S01]  /*82a0*/  IMAD R13, R4, 0x4, R19 ;  /* 0x00000004040d7824 */ /* 0x000fe200078e0213 */
[----:B------:R-:W-:-:S03]  /*82b0*/  LEA.HI.X.SX32 R15, R17, R0, 0x1, P0 ;  /* 0x00000000110f7211 */ /* 0x000fc600000f0eff */
[C---:B------:R-:W-:Y:S02]  /*82c0*/  IMAD R55, R4.reuse, 0x4, R13 ;  /* 0x0000000404377824 */ /* 0x040fe400078e020d */
[----:B------:R0:W-:Y:S03]  /*82d0*/  STL.64 [R1+0x3b0], R14 ;  /* 0x0003b00e01007387 */ /* 0x0001e60000100a00 */
[----:B------:R-:W-:Y:S01]  /*82e0*/  LEA R57, R4, R55, 0x2 ;  /* 0x0000003704397211 */ /* 0x000fe200078e10ff */
[----:B------:R1:W-:Y:S04]  /*82f0*/  STL.64 [R1+0x3a8], R10 ;  /* 0x0003a80a01007387 */ /* 0x0003e80000100a00 */
[----:B------:R2:W-:Y:S01]  /*8300*/  STL.64 [R1+0x3a0], R6 ;  /* 0x0003a00601007387 */ /* 0x0005e20000100a00 */
[----:B0-----:R-:W-:-:S02]  /*8310*/  LEA R14, P0, R23, R2, 0x1 ;  /* 0x00000002170e7211 */ /* 0x001fc400078008ff */
[----:B-1----:R-:W-:Y:S02]  /*8320*/  LEA R10, P1, R25, R2, 0x1 ;  /* 0x00000002190a7211 */ /* 0x002fe400078208ff */
[-C--:B------:R-:W-:Y:S02]  /*8330*/  LEA.HI.X.SX32 R15, R23, R0.reuse, 0x1, P0 ;  /* 0x00000000170f7211 */ /* 0x080fe400000f0eff */
[----:B------:R-:W-:Y:S02]  /*8340*/  LEA.HI.X.SX32 R11, R25, R0, 0x1, P1 ;  /* 0x00000000190b7211 */ /* 0x000fe400008f0eff */
[C---:B--2---:R-:W-:Y:S01]  /*8350*/  LEA R6, P2, R27.reuse, R2, 0x1 ;  /* 0x000000021b067211 */ /* 0x044fe200078408ff */
[----:B------:R0:W-:Y:S03]  /*8360*/  STL.64 [R1+0x398], R14 ;  /* 0x0003980e01007387 */ /* 0x0001e60000100a00 */
[----:B------:R-:W-:Y:S01]  /*8370*/  LEA.HI.X.SX32 R7, R27, R0, 0x1, P2 ;  /* 0x000000001b077211 */ /* 0x000fe200010f0eff */
[----:B------:R1:W-:Y:S04]  /*8380*/  STL.64 [R1+0x390], R10 ;  /* 0x0003900a01007387 */ /* 0x0003e80000100a00 */
[----:B------:R2:W-:Y:S01]  /*8390*/  STL.64 [R1+0x388], R6 ;  /* 0x0003880601007387 */ /* 0x0005e20000100a00 */
[----:B0-----:R-:W-:-:S02]  /*83a0*/  LEA R14, P0, R29, R2, 0x1 ;  /* 0x000000021d0e7211 */ /* 0x001fc400078008ff */
[----:B-1----:R-:W-:Y:S02]  /*83b0*/  LEA R10, P1, R31, R2, 0x1 ;  /* 0x000000021f0a7211 */ /* 0x002fe400078208ff */
[-C--:B------:R-:W-:Y:S02]  /*83c0*/  LEA.HI.X.SX32 R15, R29, R0.reuse, 0x1, P0 ;  /* 0x000000001d0f7211 */ /* 0x080fe400000f0eff */
[----:B------:R-:W-:Y:S02]  /*83d0*/  LEA.HI.X.SX32 R11, R31, R0, 0x1, P1 ;  /* 0x000000001f0b7211 */ /* 0x000fe400008f0eff */
[-C--:B--2---:R-:W-:Y:S02]  /*83e0*/  LEA R6, P2, R33, R2.reuse, 0x1 ;  /* 0x0000000221067211 */ /* 0x084fe400078408ff */
[----:B------:R-:W-:Y:S01]  /*83f0*/  LEA R16, P0, R35, R2, 0x1 ;  /* 0x0000000223107211 */ /* 0x000fe200078008ff */
[----:B------:R0:W-:Y:S01]  /*8400*/  STL.64 [R1+0x378], R10 ;  /* 0x0003780a01007387 */ /* 0x0001e20000100a00 */
[----:B------:R-:W-:-:S02]  /*8410*/  LEA.HI.X.SX32 R7, R33, R0, 0x1, P2 ;  /* 0x0000000021077211 */ /* 0x000fc400010f0eff */
[----:B------:R-:W-:Y:S01]  /*8420*/  LEA.HI.X.SX32 R17, R35, R0, 0x1, P0 ;  /* 0x0000000023117211 */ /* 0x000fe200000f0eff */
[----:B------:R1:W-:Y:S01]  /*8430*/  STL.64 [R1+0x380], R14 ;  /* 0x0003800e01007387 */ /* 0x0003e20000100a00 */
[C---:B------:R-:W-:Y:S02]  /*8440*/  LEA R20, P0, R41.reuse, R2, 0x1 ;  /* 0x0000000229147211 */ /* 0x040fe400078008ff */
[----:B------:R-:W-:Y:S01]  /*8450*/  CS2R R34, SRZ ;  /* 0x0000000000227805 */ /* 0x000fe2000001ff00 */
[----:B------:R2:W-:Y:S01]  /*8460*/  STL.64 [R1+0x370], R6 ;  /* 0x0003700601007387 */ /* 0x0005e20000100a00 */
[----:B------:R-:W-:Y:S02]  /*8470*/  LEA.HI.X.SX32 R21, R41, R0, 0x1, P0 ;  /* 0x0000000029157211 */ /* 0x000fe400000f0eff */
[----:B------:R-:W-:Y:S02]  /*8480*/  CS2R R40, SRZ ;  /* 0x0000000000287805 */ /* 0x000fe4000001ff00 */
[----:B------:R-:W-:Y:S01]  /*8490*/  LEA R28, P0, R47, R2, 0x1 ;  /* 0x000000022f1c7211 */ /* 0x000fe200078008ff */
[----:B------:R3:W-:Y:S01]  /*84a0*/  STL.64 [R1+0x368], R16 ;  /* 0x0003681001007387 */ /* 0x0007e20000100a00 */
[----:B0-----:R-:W-:-:S02]  /*84b0*/  IMAD R11, R4, 0x4, R57 ;  /* 0x00000004040b7824 */ /* 0x001fc400078e0239 */
[----:B------:R-:W-:Y:S02]  /*84c0*/  LEA.HI.X.SX32 R29, R47, R0, 0x1, P0 ;  /* 0x000000002f1d7211 */ /* 0x000fe400000f0eff */
[----:B------:R-:W-:Y:S02]  /*84d0*/  CS2R R46, SRZ ;  /* 0x00000000002e7805 */ /* 0x000fe4000001ff00 */
[-C--:B-1----:R-:W-:Y:S01]  /*84e0*/  LEA R14, P1, R37, R2.reuse, 0x1 ;  /* 0x00000002250e7211 */ /* 0x082fe200078208ff */
[C---:B------:R-:W-:Y:S01]  /*84f0*/  IMAD R25, R4.reuse, 0x4, R11 ;  /* 0x0000000404197824 */ /* 0x040fe200078e020b */
[----:B------:R-:W-:Y:S02]  /*8500*/  LEA R30, P0, R51, R2, 0x1 ;  /* 0x00000002331e7211 */ /* 0x000fe400078008ff */
[----:B------:R-:W-:Y:S01]  /*8510*/  LEA.HI.X.SX32 R15, R37, R0, 0x1, P1 ;  /* 0x00000000250f7211 */ /* 0x000fe200008f0eff */
[----:B------:R-:W-:Y:S01]  /*8520*/  IMAD R27, R4, 0x4, R25 ;  /* 0x00000004041b7824 */ /* 0x000fe200078e0219 */
[----:B--2---:R-:W-:-:S02]  /*8530*/  LEA R6, P2, R39, R2, 0x1 ;  /* 0x0000000227067211 */ /* 0x004fc400078408ff */
[----:B------:R-:W-:Y:S02]  /*8540*/  CS2R R36, SRZ ;  /* 0x0000000000247805 */ /* 0x000fe4000001ff00 */
[----:B---3--:R-:W-:Y:S01]  /*8550*/  LEA R16, P1, R43, R2, 0x1 ;  /* 0x000000022b107211 */ /* 0x008fe200078208ff */
[----:B------:R0:W-:Y:S01]  /*8560*/  STL.64 [R1+0x360], R14 ;  /* 0x0003600e01007387 */ /* 0x0001e20000100a00 */
[-C--:B------:R-:W-:Y:S02]  /*8570*/  LEA.HI.X.SX32 R7, R39, R0.reuse, 0x1, P2 ;  /* 0x0000000027077211 */ /* 0x080fe400010f0eff */
[----:B------:R-:W-:Y:S02]  /*8580*/  CS2R R38, SRZ ;  /* 0x0000000000267805 */ /* 0x000fe4000001ff00 */
[----:B------:R-:W-:Y:S02]  /*8590*/  LEA.HI.X.SX32 R17, R43, R0, 0x1, P1 ;  /* 0x000000002b117211 */ /* 0x000fe400008f0eff */
[----:B------:R-:W-:-:S02]  /*85a0*/  CS2R R42, SRZ ;  /* 0x00000000002a7805 */ /* 0x000fc4000001ff00 */
[----:B------:R-:W-:Y:S01]  /*85b0*/  LEA.HI.X.SX32 R31, R51, R0, 0x1, P0 ;  /* 0x00000000331f7211 */ /* 0x000fe200000f0eff */
[----:B------:R1:W-:Y:S01]  /*85c0*/  STL.64 [R1+0x358], R6 ;  /* 0x0003580601007387 */ /* 0x0003e20000100a00 */
[----:B------:R-:W-:-:S03]  /*85d0*/  CS2R R50, SRZ ;  /* 0x0000000000327805 */ /* 0x000fc6000001ff00 */
[----:B------:R2:W-:Y:S01]  /*85e0*/  STL.64 [R1+0x350], R20 ;  /* 0x0003501401007387 */ /* 0x0005e20000100a00 */
[----:B0-----:R-:W-:-:S03]  /*85f0*/  LEA R14, P2, R45, R2, 0x1 ;  /* 0x000000022d0e7211 */ /* 0x001fc600078408ff */
[----:B------:R0:W-:Y:S01]  /*8600*/  STL.64 [R1+0x348], R16 ;  /* 0x0003481001007387 */ /* 0x0001e20000100a00 */
[----:B------:R-:W-:Y:S02]  /*8610*/  LEA.HI.X.SX32 R15, R45, R0, 0x1, P2 ;  /* 0x000000002d0f7211 */ /* 0x000fe400010f0eff */
[----:B------:R-:W-:Y:S01]  /*8620*/  CS2R R44, SRZ ;  /* 0x00000000002c7805 */ /* 0x000fe2000001ff00 */
[C---:B-1----:R-:W-:Y:S02]  /*8630*/  IMAD R7, R4.reuse, 0x4, R27 ;  /* 0x0000000404077824 */ /* 0x042fe400078e021b */
[----:B------:R1:W-:Y:S03]  /*8640*/  STL.64 [R1+0x340], R14 ;  /* 0x0003400e01007387 */ /* 0x0003e60000100a00 */
[----:B--2---:R-:W-:Y:S01]  /*8650*/  LEA R21, R4, R7, 0x2 ;  /* 0x0000000704157211 */ /* 0x004fe200078e10ff */
[----:B------:R2:W-:Y:S01]  /*8660*/  STL.64 [R1+0x338], R28 ;  /* 0x0003381c01007387 */ /* 0x0005e20000100a00 */
[----:B0-----:R-:W-:-:S03]  /*8670*/  LEA R16, P1, R5, R2, 0x1 ;  /* 0x0000000205107211 */ /* 0x001fc600078208ff */
[----:B------:R-:W-:Y:S01]  /*8680*/  IMAD R23, R4, 0x4, R21 ;  /* 0x0000000404177824 */ /* 0x000fe200078e0215 */
[----:B------:R-:W-:-:S03]  /*8690*/  LEA.HI.X.SX32 R17, R5, R0, 0x1, P1 ;  /* 0x0000000005117211 */ /* 0x000fc600008f0eff */
[----:B------:R-:W-:Y:S01]  /*86a0*/  IMAD R5, R4, 0x4, R23 ;  /* 0x0000000404057824 */ /* 0x000fe200078e0217 */
[C---:B-1----:R-:W-:Y:S01]  /*86b0*/  LEA R14, P2, R49.reuse, R2, 0x1 ;  /* 0x00000002310e7211 */ /* 0x042fe200078408ff */
[----:B------:R0:W-:Y:S03]  /*86c0*/  STL.64 [R1+0x330], R16 ;  /* 0x0003301001007387 */ /* 0x0001e60000100a00 */
[----:B------:R-:W-:Y:S02]  /*86d0*/  LEA.HI.X.SX32 R15, R49, R0, 0x1, P2 ;  /* 0x00000000310f7211 */ /* 0x000fe400010f0eff */
[----:B------:R-:W-:Y:S02]  /*86e0*/  CS2R R48, SRZ ;  /* 0x0000000000307805 */ /* 0x000fe4000001ff00 */
[C---:B--2---:R-:W-:Y:S01]  /*86f0*/  LEA R28, P1, R53.reuse, R2, 0x1 ;  /* 0x00000002351c7211 */ /* 0x044fe200078208ff */
[----:B------:R1:W-:Y:S03]  /*8700*/  STL.64 [R1+0x328], R14 ;  /* 0x0003280e01007387 */ /* 0x0003e60000100a00 */
[----:B------:R-:W-:-:S02]  /*8710*/  LEA.HI.X.SX32 R29, R53, R0, 0x1, P1 ;  /* 0x00000000351d7211 */ /* 0x000fc400008f0eff */
[----:B------:R-:W-:Y:S01]  /*8720*/  CS2R R52, SRZ ;  /* 0x0000000000347805 */ /* 0x000fe2000001ff00 */
[----:B------:R2:W-:Y:S01]  /*8730*/  STL.64 [R1+0x320], R30 ;  /* 0x0003201e01007387 */ /* 0x0005e20000100a00 */
[----:B0-----:R-:W-:-:S03]  /*8740*/  IMAD R17, R4, 0x4, R5 ;  /* 0x0000000404117824 */ /* 0x001fc600078e0205 */
[----:B------:R0:W-:Y:S01]  /*8750*/  STL.64 [R1+0x318], R28 ;  /* 0x0003181c01007387 */ /* 0x0001e20000100a00 */
[----:B-1----:R-:W-:-:S04]  /*8760*/  LEA R14, P2, R19, R2, 0x1 ;  /* 0x00000002130e7211 */ /* 0x002fc800078408ff */
[----:B------:R-:W-:Y:S01]  /*8770*/  LEA.HI.X.SX32 R15, R19, R0, 0x1, P2 ;  /* 0x00000000130f7211 */ /* 0x000fe200010f0eff */
[----:B------:R-:W-:Y:S01]  /*8780*/  IMAD R19, R4, 0x4, R17 ;  /* 0x0000000404137824 */ /* 0x000fe200078e0211 */
[-C--:B--2---:R-:W-:Y:S02]  /*8790*/  LEA R30, P0, R13, R2.reuse, 0x1 ;  /* 0x000000020d1e7211 */ /* 0x084fe400078008ff */
[----:B0-----:R-:W-:Y:S01]  /*87a0*/  LEA R28, P1, R55, R2, 0x1 ;  /* 0x00000002371c7211 */ /* 0x001fe200078208ff */
[----:B------:R0:W-:Y:S01]  /*87b0*/  STL.64 [R1+0x310], R14 ;  /* 0x0003100e01007387 */ /* 0x0001e20000100a00 */
[-C--:B------:R-:W-:Y:S02]  /*87c0*/  LEA.HI.X.SX32 R31, R13, R0.reuse, 0x1, P0 ;  /* 0x000000000d1f7211 */ /* 0x080fe400000f0eff */
[----:B------:R-:W-:Y:S02]  /*87d0*/  LEA.HI.X.SX32 R29, R55, R0, 0x1, P1 ;  /* 0x00000000371d7211 */ /* 0x000fe400008f0eff */
[----:B------:R-:W-:-:S02]  /*87e0*/  CS2R R54, SRZ ;  /* 0x0000000000367805 */ /* 0x000fc4000001ff00 */
[C---:B------:R-:W-:Y:S01]  /*87f0*/  LEA R32, P0, R11.reuse, R2, 0x1 ;  /* 0x000000020b207211 */ /* 0x040fe200078008ff */
[----:B------:R1:W-:Y:S01]  /*8800*/  STL.64 [R1+0x308], R30 ;  /* 0x0003081e01007387 */ /* 0x0003e20000100a00 */
[C---:B------:R-:W-:Y:S02]  /*8810*/  LEA R12, R4.reuse, R19, 0x2 ;  /* 0x00000013040c7211 */ /* 0x040fe400078e10ff */
[----:B------:R-:W-:Y:S01]  /*8820*/  LEA.HI.X.SX32 R33, R11, R0, 0x1, P0 ;  /* 0x000000000b217211 */ /* 0x000fe200000f0eff */
[----:B------:R2:W-:Y:S01]  /*8830*/  STL.64 [R1+0x300], R28 ;  /* 0x0003001c01007387 */ /* 0x0005e20000100a00 */
[----:B0-----:R-:W-:Y:S01]  /*8840*/  LEA R14, P2, R57, R2, 0x1 ;  /* 0x00000002390e7211 */ /* 0x001fe200078408ff */
[----:B------:R-:W-:-:S03]  /*8850*/  IMAD R13, R4, 0x4, R12 ;  /* 0x00000004040d7824 */ /* 0x000fc600078e020c */
[----:B------:R-:W-:Y:S02]  /*8860*/  LEA.HI.X.SX32 R15, R57, R0, 0x1, P2 ;  /* 0x00000000390f7211 */ /* 0x000fe400010f0eff */
[----:B------:R-:W-:Y:S02]  /*8870*/  CS2R R56, SRZ ;  /* 0x0000000000387805 */ /* 0x000fe4000001ff00 */
[-C--:B-1----:R-:W-:Y:S01]  /*8880*/  LEA R30, P1, R25, R2.reuse, 0x1 ;  /* 0x00000002191e7211 */ /* 0x082fe200078208ff */
[----:B------:R0:W-:Y:S01]  /*8890*/  STL.64 [R1+0x2f0], R14 ;  /* 0x0002f00e01007387 */ /* 0x0001e20000100a00 */
[----:B--2---:R-:W-:Y:S02]  /*88a0*/  LEA R28, P2, R27, R2, 0x1 ;  /* 0x000000021b1c7211 */ /* 0x004fe400078408ff */
[-C--:B------:R-:W-:Y:S01]  /*88b0*/  LEA.HI.X.SX32 R31, R25, R0.reuse, 0x1, P1 ;  /* 0x00000000191f7211 */ /* 0x080fe200008f0eff */
[----:B------:R1:W-:Y:S01]  /*88c0*/  STL.64 [R1+0x2e8], R32 ;  /* 0x0002e82001007387 */ /* 0x0003e20000100a00 */
[----:B------:R-:W-:-:S02]  /*88d0*/  LEA.HI.X.SX32 R29, R27, R0, 0x1, P2 ;  /* 0x000000001b1d7211 */ /* 0x000fc400010f0eff */
[C---:B------:R-:W-:Y:S01]  /*88e0*/  LEA R24, P2, R23.reuse, R2, 0x1 ;  /* 0x0000000217187211 */ /* 0x040fe200078408ff */
[----:B------:R2:W-:Y:S03]  /*88f0*/  STL.64 [R1+0x2e0], R30 ;  /* 0x0002e01e01007387 */ /* 0x0005e60000100a00 */
[----:B------:R-:W-:Y:S01]  /*8900*/  LEA.HI.X.SX32 R25, R23, R0, 0x1, P2 ;  /* 0x0000000017197211 */ /* 0x000fe200010f0eff */
[----:B------:R3:W-:Y:S01]  /*8910*/  STL.64 [R1+0x2d8], R28 ;  /* 0x0002d81c01007387 */ /* 0x0007e20000100a00 */
[C---:B0-----:R-:W-:Y:S01]  /*8920*/  IMAD R14, R4.reuse, 0x4, R13 ;  /* 0x00000004040e7824 */ /* 0x041fe200078e020d */
[-C--:B------:R-:W-:Y:S02]  /*8930*/  LEA R20, P2, R19, R2.reuse, 0x1 ;  /* 0x0000000213147211 */ /* 0x080fe400078408ff */
[----:B-1----:R-:W-:Y:S01]  /*8940*/  CS2R R32, SRZ ;  /* 0x0000000000207805 */ /* 0x002fe2000001ff00 */
[----:B------:R-:W-:Y:S01]  /*8950*/  IMAD R11, R4, 0x4, R14 ;  /* 0x00000004040b7824 */ /* 0x000fe200078e020e */
[----:B--2---:R-:W-:-:S03]  /*8960*/  LEA R30, P0, R7, R2, 0x1 ;  /* 0x00000002071e7211 */ /* 0x004fc600078008ff */
[C---:B------:R-:W-:Y:S01]  /*8970*/  IMAD R10, R4.reuse, 0x4, R11 ;  /* 0x00000004040a7824 */ /* 0x040fe200078e020b */
[----:B---3--:R-:W-:Y:S02]  /*8980*/  LEA R28, P1, R21, R2, 0x1 ;  /* 0x00000002151c7211 */ /* 0x008fe400078208ff */
[-C--:B------:R-:W-:Y:S02]  /*8990*/  LEA.HI.X.SX32 R31, R7, R0.reuse, 0x1, P0 ;  /* 0x00000000071f7211 */ /* 0x080fe400000f0eff */
[----:B------:R-:W-:Y:S02]  /*89a0*/  LEA.HI.X.SX32 R29, R21, R0, 0x1, P1 ;  /* 0x00000000151d7211 */ /* 0x000fe400008f0eff */
[----:B------:R-:W-:Y:S01]  /*89b0*/  LEA R26, P0, R5, R2, 0x1 ;  /* 0x00000002051a7211 */ /* 0x000fe200078008ff */
[----:B------:R0:W-:Y:S01]  /*89c0*/  STL.64 [R1+0x2d0], R30 ;  /* 0x0002d01e01007387 */ /* 0x0001e20000100a00 */
[-C--:B------:R-:W-:Y:S01]  /*89d0*/  LEA.HI.X.SX32 R21, R19, R0.reuse, 0x1, P2 ;  /* 0x0000000013157211 */ /* 0x080fe200010f0eff */
[----:B------:R-:W-:Y:S01]  /*89e0*/  IMAD R19, R3, 0x6, RZ ;  /* 0x0000000603137824 */ /* 0x000fe200078e02ff */
[----:B------:R-:W-:Y:S01]  /*89f0*/  LEA.HI.X.SX32 R27, R5, R0, 0x1, P0 ;  /* 0x00000000051b7211 */ /* 0x000fe200000f0eff */
[----:B------:R1:W-:Y:S01]  /*8a00*/  STL.64 [R1+0x2c8], R28 ;  /* 0x0002c81c01007387 */ /* 0x0003e20000100a00 */
[----:B------:R-:W-:-:S02]  /*8a10*/  LEA R8, R4, R10, 0x2 ;  /* 0x0000000a04087211 */ /* 0x000fc400078e10ff */
[-C--:B------:R-:W-:Y:S01]  /*8a20*/  LEA R22, P0, R12, R2.reuse, 0x1 ;  /* 0x000000020c167211 */ /* 0x080fe200078008ff */
[----:B------:R2:W-:Y:S01]  /*8a30*/  STL.64 [R1+0x2c0], R24 ;  /* 0x0002c01801007387 */ /* 0x0005e20000100a00 */
[----:B------:R-:W-:Y:S01]  /*8a40*/  LEA R16, P2, R14, R2, 0x1 ;  /* 0x000000020e107211 */ /* 0x000fe200078408ff */
[----:B------:R-:W-:Y:S01]  /*8a50*/  IMAD R7, R4, 0x4, R8 ;  /* 0x0000000404077824 */ /* 0x000fe200078e0208 */
[----:B------:R-:W-:Y:S01]  /*8a60*/  LEA.HI.X.SX32 R23, R12, R0, 0x1, P0 ;  /* 0x000000000c177211 */ /* 0x000fe200000f0eff */
[----:B------:R3:W-:Y:S01]  /*8a70*/  STL.64 [R1+0x2b8], R26 ;  /* 0x0002b81a01007387 */ /* 0x0007e20000100a00 */
[----:B0-----:R-:W-:Y:S01]  /*8a80*/  CS2R R30, SRZ ;  /* 0x00000000001e7805 */ /* 0x001fe2000001ff00 */
[----:B------:R-:W-:Y:S01]  /*8a90*/  IMAD R6, R4, 0x4, R7 ;  /* 0x0000000404067824 */ /* 0x000fe200078e0207 */
[----:B-1----:R-:W-:-:S03]  /*8aa0*/  CS2R R28, SRZ ;  /* 0x00000000001c7805 */ /* 0x002fc6000001ff00 */
[----:B------:R-:W-:Y:S01]  /*8ab0*/  IMAD R5, R4, 0x4, R6 ;  /* 0x0000000404057824 */ /* 0x000fe200078e0206 */
[----:B--2---:R-:W-:-:S04]  /*8ac0*/  LEA R24, P1, R17, R2, 0x1 ;  /* 0x0000000211187211 */ /* 0x004fc800078208ff */
[-C--:B------:R-:W-:Y:S02]  /*8ad0*/  LEA.HI.X.SX32 R25, R17, R0.reuse, 0x1, P1 ;  /* 0x0000000011197211 */ /* 0x080fe400008f0eff */
[----:B---3--:R-:W-:Y:S02]  /*8ae0*/  CS2R R26, SRZ ;  /* 0x00000000001a7805 */ /* 0x008fe4000001ff00 */
[----:B------:R-:W-:Y:S01]  /*8af0*/  LEA.HI.X.SX32 R17, R14, R0, 0x1, P2 ;  /* 0x000000000e117211 */ /* 0x000fe200010f0eff */
[----:B------:R0:W-:Y:S04]  /*8b00*/  STL.64 [R1+0x2b0], R24 ;  /* 0x0002b01801007387 */ /* 0x0001e80000100a00 */
[----:B------:R1:W-:Y:S04]  /*8b10*/  STL.64 [R1+0x2a8], R20 ;  /* 0x0002a81401007387 */ /* 0x0003e80000100a00 */
[----:B------:R2:W-:Y:S01]  /*8b20*/  STL.64 [R1+0x2a0], R22 ;  /* 0x0002a01601007387 */ /* 0x0005e20000100a00 */
[----:B0-----:R-:W-:-:S02]  /*8b30*/  CS2R R24, SRZ ;  /* 0x0000000000187805 */ /* 0x001fc4000001ff00 */
[----:B-1----:R-:W-:-:S04]  /*8b40*/  LEA R20, P1, R13, R2, 0x1 ;  /* 0x000000020d147211 */ /* 0x002fc800078208ff */
[----:B------:R-:W-:Y:S01]  /*8b50*/  LEA.HI.X.SX32 R21, R13, R0, 0x1, P1 ;  /* 0x000000000d157211 */ /* 0x000fe200008f0eff */
[----:B------:R-:W-:Y:S01]  /*8b60*/  IMAD R13, R4, 0x4, R5 ;  /* 0x00000004040d7824 */ /* 0x000fe200078e0205 */
[----:B--2---:R-:W-:-:S03]  /*8b70*/  LEA R22, P0, R11, R2, 0x1 ;  /* 0x000000020b167211 */ /* 0x004fc600078008ff */
[----:B------:R0:W-:Y:S01]  /*8b80*/  STL.64 [R1+0x298], R20 ;  /* 0x0002981401007387 */ /* 0x0001e20000100a00 */
[----:B------:R-:W-:Y:S02]  /*8b90*/  LEA.HI.X.SX32 R23, R11, R0, 0x1, P0 ;  /* 0x000000000b177211 */ /* 0x000fe400000f0eff */
[----:B------:R-:W-:Y:S01]  /*8ba0*/  LEA R12, R4, R13, 0x2 ;  /* 0x0000000d040c7211 */ /* 0x000fe200078e10ff */
[----:B------:R1:W-:Y:S04]  /*8bb0*/  STL.64 [R1+0x290], R16 ;  /* 0x0002901001007387 */ /* 0x0003e80000100a00 */
[----:B------:R2:W-:Y:S01]  /*8bc0*/  STL.64 [R1+0x288], R22 ;  /* 0x0002881601007387 */ /* 0x0005e20000100a00 */
[-C--:B0-----:R-:W-:Y:S02]  /*8bd0*/  LEA R20, P1, R10, R2.reuse, 0x1 ;  /* 0x000000020a147211 */ /* 0x081fe400078208ff */
[----:B-1----:R-:W-:-:S02]  /*8be0*/  LEA R16, P2, R8, R2, 0x1 ;  /* 0x0000000208107211 */ /* 0x002fc400078408ff */
[-C--:B------:R-:W-:Y:S02]  /*8bf0*/  LEA.HI.X.SX32 R21, R10, R0.reuse, 0x1, P1 ;  /* 0x000000000a157211 */ /* 0x080fe400008f0eff */
[----:B------:R-:W-:Y:S01]  /*8c00*/  LEA.HI.X.SX32 R17, R8, R0, 0x1, P2 ;  /* 0x0000000008117211 */ /* 0x000fe200010f0eff */
[C---:B------:R-:W-:Y:S01]  /*8c10*/  IMAD R8, R4.reuse, 0x4, R12 ;  /* 0x0000000404087824 */ /* 0x040fe200078e020c */
[----:B------:R-:W-:Y:S01]  /*8c20*/  LEA R14, P2, R5, R2, 0x1 ;  /* 0x00000002050e7211 */ /* 0x000fe200078408ff */
[----:B------:R0:W-:Y:S01]  /*8c30*/  STL.64 [R1+0x280], R20 ;  /* 0x0002801401007387 */ /* 0x0001e20000100a00 */
[----:B--2---:R-:W-:Y:S02]  /*8c40*/  IMAD R22, R3, 0x9, RZ ;  /* 0x0000000903167824 */ /* 0x004fe400078e02ff */
[----:B------:R-:W-:Y:S01]  /*8c50*/  IMAD R10, R4, 0x4, R8 ;  /* 0x00000004040a7824 */ /* 0x000fe200078e0208 */
[----:B------:R1:W-:Y:S01]  /*8c60*/  STL.64 [R1+0x278], R16 ;  /* 0x0002781001007387 */ /* 0x0003e20000100a00 */
[----:B------:R-:W-:Y:S01]  /*8c70*/  LEA.HI.X.SX32 R15, R5, R0, 0x1, P2 ;  /* 0x00000000050f7211 */ /* 0x000fe200010f0eff */
[----:B------:R-:W-:Y:S01]  /*8c80*/  IMAD R23, R3, 0xa, RZ ;  /* 0x0000000a03177824 */ /* 0x000fe200078e02ff */
[----:B0-----:R-:W-:-:S02]  /*8c90*/  LEA R20, P0, R7, R2, 0x1 ;  /* 0x0000000207147211 */ /* 0x001fc400078008ff */
[C---:B-1----:R-:W-:Y:S02]  /*8ca0*/  LEA R16, P1, R6.reuse, R2, 0x1 ;  /* 0x0000000206107211 */ /* 0x042fe400078208ff */
[-C--:B------:R-:W-:Y:S01]  /*8cb0*/  LEA.HI.X.SX32 R21, R7, R0.reuse, 0x1, P0 ;  /* 0x0000000007157211 */ /* 0x080fe200000f0eff */
[----:B------:R-:W-:Y:S01]  /*8cc0*/  IMAD.SHL.U32 R7, R3, 0x4, RZ ;  /* 0x0000000403077824 */ /* 0x000fe200078e00ff */
[----:B------:R-:W-:Y:S01]  /*8cd0*/  LEA.HI.X.SX32 R17, R6, R0, 0x1, P1 ;  /* 0x0000000006117211 */ /* 0x000fe200008f0eff */
[C---:B------:R-:W-:Y:S02]  /*8ce0*/  IMAD R6, R4.reuse, 0x4, R10 ;  /* 0x0000000404067824 */ /* 0x040fe400078e020a */
[----:B------:R0:W-:Y:S02]  /*8cf0*/  STL.64 [R1+0x270], R20 ;  /* 0x0002701401007387 */ /* 0x0001e40000100a00 */
[C---:B------:R-:W-:Y:S02]  /*8d00*/  IMAD R5, R4.reuse, 0x4, R6 ;  /* 0x0000000404057824 */ /* 0x040fe400078e0206 */
[----:B------:R1:W-:Y:S03]  /*8d10*/  STL.64 [R1+0x268], R16 ;  /* 0x0002681001007387 */ /* 0x0003e60000100a00 */
[----:B------:R-:W-:Y:S01]  /*8d20*/  LEA R4, R4, R5, 0x2 ;  /* 0x0000000504047211 */ /* 0x000fe200078e10ff */
[----:B------:R2:W-:Y:S01]  /*8d30*/  STL.64 [R1+0x260], R14 ;  /* 0x0002600e01007387 */ /* 0x0005e20000100a00 */
[----:B0-----:R-:W-:-:S02]  /*8d40*/  LEA R20, P0, R13, R2, 0x1 ;  /* 0x000000020d147211 */ /* 0x001fc400078008ff */
[----:B-1----:R-:W-:Y:S02]  /*8d50*/  LEA R16, P1, R12, R2, 0x1 ;  /* 0x000000020c107211 */ /* 0x002fe400078208ff */
[----:B------:R-:W-:Y:S02]  /*8d60*/  LEA.HI.X.SX32 R21, R13, R0, 0x1, P0 ;  /* 0x000000000d157211 */ /* 0x000fe400000f0eff */
[----:B--2---:R-:W-:Y:S02]  /*8d70*/  LEA R14, P2, R8, R2, 0x1 ;  /* 0x00000002080e7211 */ /* 0x004fe400078408ff */
[-C--:B------:R-:W-:Y:S01]  /*8d80*/  LEA.HI.X.SX32 R17, R12, R0.reuse, 0x1, P1 ;  /* 0x000000000c117211 */ /* 0x080fe200008f0eff */
[----:B------:R0:W-:Y:S01]  /*8d90*/  STL.64 [R1+0x258], R20 ;  /* 0x0002581401007387 */ /* 0x0001e20000100a00 */
[----:B------:R-:W-:Y:S01]  /*8da0*/  LEA.HI.X.SX32 R15, R8, R0, 0x1, P2 ;  /* 0x00000000080f7211 */ /* 0x000fe200010f0eff */
[----:B------:R-:W-:Y:S01]  /*8db0*/  IMAD R8, R3, 0x5, RZ ;  /* 0x0000000503087824 */ /* 0x000fe200078e02ff */
[C---:B------:R-:W-:Y:S01]  /*8dc0*/  LEA R12, P3, R4.reuse, R2, 0x1 ;  /* 0x00000002040c7211 */ /* 0x040fe200078608ff */
[----:B------:R1:W-:Y:S03]  /*8dd0*/  STL.64 [R1+0x250], R16 ;  /* 0x0002501001007387 */ /* 0x0003e60000100a00 */
[----:B------:R-:W-:Y:S01]  /*8de0*/  LEA.HI.X.SX32 R13, R4, R0, 0x1, P3 ;  /* 0x00000000040d7211 */ /* 0x000fe200018f0eff */
[----:B------:R2:W-:Y:S01]  /*8df0*/  STL.64 [R1+0x248], R14 ;  /* 0x0002480e01007387 */ /* 0x0005e20000100a00 */
[----:B------:R-:W-:-:S02]  /*8e00*/  MOV R4, 0xff800000 ;  /* 0xff80000000047802 */ /* 0x000fc40000000f00 */
[-C--:B0-----:R-:W-:Y:S02]  /*8e10*/  LEA R20, P0, R10, R2.reuse, 0x1 ;  /* 0x000000020a147211 */ /* 0x081fe400078008ff */
[----:B-1----:R-:W-:Y:S02]  /*8e20*/  LEA R16, P1, R6, R2, 0x1 ;  /* 0x0000000206107211 */ /* 0x002fe400078208ff */
[----:B------:R-:W-:Y:S01]  /*8e30*/  LEA.HI.X.SX32 R21, R10, R0, 0x1, P0 ;  /* 0x000000000a157211 */ /* 0x000fe200000f0eff */
[----:B------:R-:W-:Y:S01]  /*8e40*/  IMAD.WIDE R10, R3, 0x2, R184 ;  /* 0x00000002030a7825 */ /* 0x000fe200078e02b8 */
[C---:B--2---:R-:W-:Y:S02]  /*8e50*/  LEA R14, P2, R5.reuse, R2, 0x1 ;  /* 0x00000002050e7211 */ /* 0x044fe400078408ff */
[-C--:B------:R-:W-:Y:S01]  /*8e60*/  LEA.HI.X.SX32 R17, R6, R0.reuse, 0x1, P1 ;  /* 0x0000000006117211 */ /* 0x080fe200008f0eff */
[----:B------:R0:W-:Y:S01]  /*8e70*/  STL.64 [R1+0x240], R20 ;  /* 0x0002401401007387 */ /* 0x0001e20000100a00 */
[----:B------:R-:W-:Y:S01]  /*8e80*/  LEA.HI.X.SX32 R15, R5, R0, 0x1, P2 ;  /* 0x00000000050f7211 */ /* 0x000fe200010f0eff */
[----:B------:R-:W-:-:S02]  /*8e90*/  IMAD.MOV.U32 R2, RZ, RZ, 0x3f800000 ;  /* 0x3f800000ff027424 */ /* 0x000fc400078e00ff */
[----:B------:R1:W-:Y:S01]  /*8ea0*/  STL.64 [R1+0x238], R16 ;  /* 0x0002381001007387 */ /* 0x0003e20000100a00 */
[----:B------:R-:W-:Y:S02]  /*8eb0*/  IMAD.MOV.U32 R0, RZ, RZ, -0x800000 ;  /* 0xff800000ff007424 */ /* 0x000fe400078e00ff */
[C---:B------:R-:W-:Y:S01]  /*8ec0*/  IMAD.SHL.U32 R5, R3.reuse, 0x2, RZ ;  /* 0x0000000203057824 */ /* 0x040fe200078e00ff */
[----:B------:R2:W-:Y:S01]  /*8ed0*/  STL.64 [R1+0x230], R14 ;  /* 0x0002300e01007387 */ /* 0x0005e20000100a00 */
[----:B------:R-:W-:Y:S02]  /*8ee0*/  IMAD R6, R3, 0x3, RZ ;  /* 0x0000000303067824 */ /* 0x000fe400078e02ff */
[----:B------:R-:W-:Y:S01]  /*8ef0*/  IMAD.WIDE R212, R5, 0x2, R186 ;  /* 0x0000000205d47825 */ /* 0x000fe200078e02ba */
[----:B------:R3:W-:Y:S03]  /*8f00*/  STL.64 [R1+0x228], R12 ;  /* 0x0002280c01007387 */ /* 0x0007e60000100a00 */
[----:B0-----:R-:W-:Y:S01]  /*8f10*/  IMAD R20, R3, 0x7, RZ ;  /* 0x0000000703147824 */ /* 0x001fe200078e02ff */
[----:B-1----:R-:W-:Y:S01]  /*8f20*/  LOP3.LUT R16, R209, 0x10, RZ, 0x3c, !PT ;  /* 0x00000010d1107812 */ /* 0x002fe200078e3cff */
[----:B------:R-:W-:-:S02]  /*8f30*/  IMAD.SHL.U32 R21, R3, 0x8, RZ ;  /* 0x0000000803157824 */ /* 0x000fc400078e00ff */
[----:B------:R-:W-:Y:S01]  /*8f40*/  IMAD.IADD R17, R211, 0x1, R209 ;  /* 0x00000001d3117824 */ /* 0x000fe200078e02d1 */
[----:B--2---:R-:W-:Y:S01]  /*8f50*/  LOP3.LUT R15, R209, 0x20, RZ, 0x3c, !PT ;  /* 0x00000020d10f7812 */ /* 0x004fe200078e3cff */
[----:B------:R-:W-:Y:S01]  /*8f60*/  IMAD.IADD R16, R211, 0x1, R16 ;  /* 0x00000001d3107824 */ /* 0x000fe200078e0210 */
[----:B------:R-:W-:Y:S01]  /*8f70*/  LOP3.LUT R14, R209, 0x30, RZ, 0x3c, !PT ;  /* 0x00000030d10e7812 */ /* 0x000fe200078e3cff */
[----:B------:R-:W-:-:S03]  /*8f80*/  IMAD.WIDE R214, R5, 0x2, R184 ;  /* 0x0000000205d67825 */ /* 0x000fc600078e02b8 */
[----:B------:R-:W-:Y:S01]  /*8f90*/  IADD3 R14, R211, R14, RZ ;  /* 0x0000000ed30e7210 */ /* 0x000fe20007ffe0ff */
[----:B---3--:R-:W-:-:S04]  /*8fa0*/  IMAD.WIDE R12, R3, 0x2, R186 ;  /* 0x00000002030c7825 */ /* 0x008fc800078e02ba */
[----:B------:R-:W-:Y:S01]  /*8fb0*/  IMAD.MOV.U32 R3, RZ, RZ, 0x3f800000 ;  /* 0x3f800000ff037424 */ /* 0x000fe200078e00ff */
[----:B------:R0:W-:Y:S01]  /*8fc0*/  STL.64 [R1+0xa18], R12 ;  /* 0x000a180c01007387 */ /* 0x0001e20000100a00 */
[----:B------:R-:W-:-:S03]  /*8fd0*/  IMAD.IADD R15, R211, 0x1, R15 ;  /* 0x00000001d30f7824 */ /* 0x000fc600078e020f */
[----:B------:R1:W-:Y:S04]  /*8fe0*/  STL.64 [R1+0xa10], R10 ;  /* 0x000a100a01007387 */ /* 0x0003e80000100a00 */
[----:B------:R2:W-:Y:S04]  /*8ff0*/  STL [R1+0x220], R2 ;  /* 0x0002200201007387 */ /* 0x0005e80000100800 */
[----:B------:R-:W-:Y:S01]  /*9000*/  STL [R1+0x210], RZ ;  /* 0x000210ff01007387 */ /* 0x000fe20000100800 */
[C---:B0-----:R-:W-:Y:S02]  /*9010*/  LOP3.LUT R13, R209.reuse, 0x40, RZ, 0x3c, !PT ;  /* 0x00000040d10d7812 */ /* 0x041fe400078e3cff */
[C---:B------:R-:W-:Y:S01]  /*9020*/  LOP3.LUT R12, R209.reuse, 0x50, RZ, 0x3c, !PT ;  /* 0x00000050d10c7812 */ /* 0x040fe200078e3cff */
[----:B------:R0:W-:Y:S01]  /*9030*/  STL [R1+0x21c], R0 ;  /* 0x00021c0001007387 */ /* 0x0001e20000100800 */
[----:B-1----:R-:W-:Y:S01]  /*9040*/  LOP3.LUT R11, R209, 0x60, RZ, 0x3c, !PT ;  /* 0x00000060d10b7812 */ /* 0x002fe200078e3cff */
[----:B------:R-:W-:Y:S01]  /*9050*/  IMAD.IADD R13, R211, 0x1, R13 ;  /* 0x00000001d30d7824 */ /* 0x000fe200078e020d */
[----:B------:R-:W-:Y:S01]  /*9060*/  LOP3.LUT R10, R209, 0x70, RZ, 0x3c, !PT ;  /* 0x00000070d10a7812 */ /* 0x000fe200078e3cff */
[----:B------:R-:W-:Y:S01]  /*9070*/  STL [R1+0x214], RZ ;  /* 0x000214ff01007387 */ /* 0x000fe20000100800 */
[----:B------:R-:W-:-:S02]  /*9080*/  IMAD.IADD R12, R211, 0x1, R12 ;  /* 0x00000001d30c7824 */ /* 0x000fc400078e020c */
[C---:B------:R-:W-:Y:S01]  /*9090*/  IMAD.IADD R11, R211.reuse, 0x1, R11 ;  /* 0x00000001d30b7824 */ /* 0x040fe200078e020b */
[----:B------:R1:W-:Y:S01]  /*90a0*/  STL [R1+0x218], R4 ;  /* 0x0002180401007387 */ /* 0x0003e20000100800 */
[----:B------:R-:W-:Y:S02]  /*90b0*/  IMAD.IADD R10, R211, 0x1, R10 ;  /* 0x00000001d30a7824 */ /* 0x000fe400078e020a */
[----:B--2---:R-:W-:Y:S01]  /*90c0*/  IMAD.MOV.U32 R2, RZ, RZ, RZ ;  /* 0x000000ffff027224 */ /* 0x004fe200078e00ff */
[----:B------:R-:W-:Y:S01]  /*90d0*/  STL [R1], RZ ;  /* 0x000000ff01007387 */ /* 0x000fe20000100800 */
[----:B0-----:R-:W-:-:S03]  /*90e0*/  IMAD.MOV.U32 R0, RZ, RZ, RZ ;  /* 0x000000ffff007224 */ /* 0x001fc600078e00ff */
[----:B------:R0:W-:Y:S01]  /*90f0*/  STL [R1+0x224], R3 ;  /* 0x0002240301007387 */ /* 0x0001e20000100800 */
[----:B-1----:R-:W-:-:S03]  /*9100*/  IADD3 R4, R211, R18, RZ ;  /* 0x00000012d3047210 */ /* 0x002fc60007ffe0ff */
[----:B------:R-:W-:Y:S04]  /*9110*/  STL [R1+0x4], RZ ;  /* 0x000004ff01007387 */ /* 0x000fe80000100800 */
[----:B------:R-:W-:Y:S01]  /*9120*/  STL [R1+0x8], RZ ;  /* 0x000008ff01007387 */ /* 0x000fe20000100800 */
[----:B0-----:R-:W-:-:S03]  /*9130*/  LOP3.LUT R3, R18, 0x40, RZ, 0x3c, !PT ;  /* 0x0000004012037812 */ /* 0x001fc600078e3cff */
[----:B------:R-:W-:Y:S01]  /*9140*/  STL [R1+0xc], RZ ;  /* 0x00000cff01007387 */ /* 0x000fe20000100800 */
[----:B------:R-:W-:Y:S01]  /*9150*/  LOP3.LUT R18, R9, 0x8, RZ, 0xfc, !PT ;  /* 0x0000000809127812 */ /* 0x000fe200078efcff */
[----:B------:R-:W-:Y:S02]  /*9160*/  IMAD.IADD R3, R211, 0x1, R3 ;  /* 0x00000001d3037824 */ /* 0x000fe400078e0203 */
[----:B------:R-:W-:Y:S01]  /*9170*/  STL [R1+0x10], RZ ;  /* 0x000010ff01007387 */ /* 0x000fe20000100800 */
[----:B------:R-:W-:-:S03]  /*9180*/  IMAD.WIDE R210, R6, 0x2, R186 ;  /* 0x0000000206d27825 */ /* 0x000fc600078e02ba */
        /* <DEDUP_REMOVED lines=123> */
[----:B------:R0:W-:Y:S04]  /*9940*/  STL.64 [R1+0xa08], R212 ;  /* 0x000a08d401007387 */ /* 0x0001e80000100a00 */
[----:B------:R1:W-:Y:S04]  /*9950*/  STL.64 [R1+0xa00], R214 ;  /* 0x000a00d601007387 */ /* 0x0003e80000100a00 */
[----:B------:R2:W-:Y:S01]  /*9960*/  STL.64 [R1+0x9f8], R210 ;  /* 0x0009f8d201007387 */ /* 0x0005e20000100a00 */
[----:B0-----:R-:W-:-:S04]  /*9970*/  IMAD.WIDE R212, R6, 0x2, R184 ;  /* 0x0000000206d47825 */ /* 0x001fc800078e02b8 */
[C---:B-1----:R-:W-:Y:S01]  /*9980*/  IMAD.WIDE R214, R7.reuse, 0x2, R186 ;  /* 0x0000000207d67825 */ /* 0x042fe200078e02ba */
[----:B------:R0:W-:Y:S03]  /*9990*/  STL.64 [R1+0x9f0], R212 ;  /* 0x0009f0d401007387 */ /* 0x0001e60000100a00 */
[--C-:B--2---:R-:W-:Y:S01]  /*99a0*/  IMAD.WIDE R210, R7, 0x2, R184.reuse ;  /* 0x0000000207d27825 */ /* 0x104fe200078e02b8 */
[----:B------:R-:W-:Y:S03]  /*99b0*/  STL.64 [R1+0x9e8], R214 ;  /* 0x0009e8d601007387 */ /* 0x000fe60000100a00 */
[C---:B------:R-:W-:Y:S01]  /*99c0*/  IMAD.WIDE R6, R8.reuse, 0x2, R184 ;  /* 0x0000000208067825 */ /* 0x040fe200078e02b8 */
[----:B------:R1:W-:Y:S03]  /*99d0*/  STL.64 [R1+0x9e0], R210 ;  /* 0x0009e0d201007387 */ /* 0x0003e60000100a00 */
[----:B0-----:R-:W-:-:S05]  /*99e0*/  IMAD.WIDE R212, R8, 0x2, R186 ;  /* 0x0000000208d47825 */ /* 0x001fca00078e02ba */
[----:B------:R-:W-:Y:S01]  /*99f0*/  STL.64 [R1+0x9d8], R212 ;  /* 0x0009d8d401007387 */ /* 0x000fe20000100a00 */
[----:B-1----:R-:W-:-:S03]  /*9a00*/  IMAD.WIDE R210, R19, 0x2, R186 ;  /* 0x0000000213d27825 */ /* 0x002fc600078e02ba */
[----:B------:R0:W-:Y:S01]  /*9a10*/  STL.64 [R1+0x9d0], R6 ;  /* 0x0009d00601007387 */ /* 0x0001e20000100a00 */
[----:B------:R-:W-:-:S03]  /*9a20*/  IMAD.WIDE R18, R19, 0x2, R184 ;  /* 0x0000000213127825 */ /* 0x000fc600078e02b8 */
[----:B------:R1:W-:Y:S04]  /*9a30*/  STL.64 [R1+0x9c8], R210 ;  /* 0x0009c8d201007387 */ /* 0x0003e80000100a00 */
[----:B------:R2:W-:Y:S01]  /*9a40*/  STL.64 [R1+0x9c0], R18 ;  /* 0x0009c01201007387 */ /* 0x0005e20000100a00 */
[----:B0-----:R-:W-:-:S04]  /*9a50*/  IMAD.WIDE R6, R20, 0x2, R186 ;  /* 0x0000000214067825 */ /* 0x001fc800078e02ba */
[----:B-1----:R-:W-:Y:S01]  /*9a60*/  IMAD.WIDE R210, R20, 0x2, R184 ;  /* 0x0000000214d27825 */ /* 0x002fe200078e02b8 */
[----:B------:R0:W-:Y:S03]  /*9a70*/  STL.64 [R1+0x9b8], R6 ;  /* 0x0009b80601007387 */ /* 0x0001e60000100a00 */
[C---:B--2---:R-:W-:Y:S01]  /*9a80*/  IMAD.WIDE R18, R21.reuse, 0x2, R186 ;  /* 0x0000000215127825 */ /* 0x044fe200078e02ba */
[----:B------:R-:W-:Y:S04]  /*9a90*/  STL.64 [R1+0x9b0], R210 ;  /* 0x0009b0d201007387 */ /* 0x000fe80000100a00 */
[----:B------:R1:W-:Y:S01]  /*9aa0*/  STL.64 [R1+0x9a8], R18 ;  /* 0x0009a81201007387 */ /* 0x0003e20000100a00 */
[----:B0-----:R-:W-:-:S04]  /*9ab0*/  IMAD.WIDE R6, R21, 0x2, R184 ;  /* 0x0000000215067825 */ /* 0x001fc800078e02b8 */
[C---:B------:R-:W-:Y:S01]  /*9ac0*/  IMAD.WIDE R20, R22.reuse, 0x2, R186 ;  /* 0x0000000216147825 */ /* 0x040fe200078e02ba */
[----:B------:R0:W-:Y:S03]  /*9ad0*/  STL.64 [R1+0x9a0], R6 ;  /* 0x0009a00601007387 */ /* 0x0001e60000100a00 */
[----:B-1----:R-:W-:Y:S01]  /*9ae0*/  IMAD.WIDE R18, R22, 0x2, R184 ;  /* 0x0000000216127825 */ /* 0x002fe200078e02b8 */
[----:B------:R1:W-:Y:S04]  /*9af0*/  STL.64 [R1+0x998], R20 ;  /* 0x0009981401007387 */ /* 0x0003e80000100a00 */
[----:B------:R2:W-:Y:S01]  /*9b00*/  STL.64 [R1+0x990], R18 ;  /* 0x0009901201007387 */ /* 0x0005e20000100a00 */
[----:B0-----:R-:W-:-:S04]  /*9b10*/  IMAD.WIDE R6, R23, 0x2, R186 ;  /* 0x0000000217067825 */ /* 0x001fc800078e02ba */
[----:B-1----:R-:W-:Y:S01]  /*9b20*/  IMAD.WIDE R20, R23, 0x2, R184 ;  /* 0x0000000217147825 */ /* 0x002fe200078e02b8 */
[----:B------:R0:W-:Y:S03]  /*9b30*/  STL.64 [R1+0x988], R6 ;  /* 0x0009880601007387 */ /* 0x0001e60000100a00 */
[C---:B--2---:R-:W-:Y:S01]  /*9b40*/  IMAD.WIDE R18, R152.reuse, 0x2, R186 ;  /* 0x0000000298127825 */ /* 0x044fe200078e02ba */
[----:B------:R1:W-:Y:S04]  /*9b50*/  STL.64 [R1+0x980], R20 ;  /* 0x0009801401007387 */ /* 0x0003e80000100a00 */
[----:B------:R2:W-:Y:S01]  /*9b60*/  STL.64 [R1+0x978], R18 ;  /* 0x0009781201007387 */ /* 0x0005e20000100a00 */
[----:B0-----:R-:W-:-:S04]  /*9b70*/  IMAD.WIDE R6, R152, 0x2, R184 ;  /* 0x0000000298067825 */ /* 0x001fc800078e02b8 */
[C---:B-1----:R-:W-:Y:S01]  /*9b80*/  IMAD.WIDE R20, R153.reuse, 0x2, R186 ;  /* 0x0000000299147825 */ /* 0x042fe200078e02ba */
[----:B------:R0:W-:Y:S03]  /*9b90*/  STL.64 [R1+0x970], R6 ;  /* 0x0009700601007387 */ /* 0x0001e60000100a00 */
[----:B--2---:R-:W-:Y:S01]  /*9ba0*/  IMAD.WIDE R18, R153, 0x2, R184 ;  /* 0x0000000299127825 */ /* 0x004fe200078e02b8 */
        /* <DEDUP_REMOVED lines=93> */
[--C-:B-1----:R-:W-:Y:S01]  /*a180*/  IMAD.WIDE R20, R194, 0x2, R186.reuse ;  /* 0x00000002c2147825 */ /* 0x102fe200078e02ba */
[----:B------:R0:W-:Y:S03]  /*a190*/  STL.64 [R1+0x7f0], R6 ;  /* 0x0007f00601007387 */ /* 0x0001e60000100a00 */
[----:B--2---:R-:W-:-:S05]  /*a1a0*/  IMAD.WIDE R18, R177, 0x2, R186 ;  /* 0x00000002b1127825 */ /* 0x004fca00078e02ba */
[----:B------:R1:W-:Y:S01]  /*a1b0*/  STL.64 [R1+0x7e8], R18 ;  /* 0x0007e81201007387 */ /* 0x0003e20000100a00 */
[----:B0-----:R-:W-:-:S05]  /*a1c0*/  IMAD.WIDE R6, R177, 0x2, R184 ;  /* 0x00000002b1067825 */ /* 0x001fca00078e02b8 */
[----:B------:R0:W-:Y:S01]  /*a1d0*/  STL.64 [R1+0x7e0], R6 ;  /* 0x0007e00601007387 */ /* 0x0001e20000100a00 */
[----:B-1----:R-:W-:-:S05]  /*a1e0*/  IMAD.WIDE R18, R178, 0x2, R186 ;  /* 0x00000002b2127825 */ /* 0x002fca00078e02ba */
        /* <DEDUP_REMOVED lines=47> */
[----:B-1----:R-:W-:-:S03]  /*a4e0*/  IMAD.WIDE R18, R194, 0x2, R184 ;  /* 0x00000002c2127825 */ /* 0x002fc600078e02b8 */
        /* <DEDUP_REMOVED lines=56> */
[----:B0-----:R-:W-:-:S05]  /*a870*/  IMAD.WIDE R6, R208, 0x2, R184 ;  /* 0x00000002d0067825 */ /* 0x001fca00078e02b8 */
[----:B------:R1:W-:Y:S02]  /*a880*/  STL.64 [R1+0x630], R6 ;  /* 0x0006300601007387 */ /* 0x0003e40000100a00 */
.L_x_1:
[----:B------:R-:W2:Y:S04]  /*a890*/  LDL.64 R22, [R1+0xa18] ;  /* 0x000a180001167983 */ /* 0x000ea80000100a00 */
[----:B-1----:R-:W3:Y:S04]  /*a8a0*/  LDL.64 R20, [R1+0xa10] ;  /* 0x000a100001147983 */ /* 0x002ee80000100a00 */
[----:B------:R-:W4:Y:S04]  /*a8b0*/  LDL.64 R18, [R1+0xa08] ;  /* 0x000a080001127983 */ /* 0x000f280000100a00 */
[----:B------:R-:W5:Y:S04]  /*a8c0*/  LDL.64 R166, [R1+0xa00] ;  /* 0x000a000001a67983 */ /* 0x000f680000100a00 */
[----:B------:R-:W4:Y:S04]  /*a8d0*/  LDL.64 R164, [R1+0x9f8] ;  /* 0x0009f80001a47983 */ /* 0x000f280000100a00 */
[----:B------:R-:W5:Y:S04]  /*a8e0*/  LDL.64 R162, [R1+0x9f0] ;  /* 0x0009f00001a27983 */ /* 0x000f680000100a00 */
[----:B------:R-:W4:Y:S04]  /*a8f0*/  LDL.64 R160, [R1+0x9e8] ;  /* 0x0009e80001a07983 */ /* 0x000f280000100a00 */
[----:B------:R-:W4:Y:S04]  /*a900*/  LDL.64 R158, [R1+0x9e0] ;  /* 0x0009e000019e7983 */ /* 0x000f280000100a00 */
[----:B------:R-:W4:Y:S04]  /*a910*/  LDL.64 R156, [R1+0x9d8] ;  /* 0x0009d800019c7983 */ /* 0x000f280000100a00 */
[----:B------:R-:W4:Y:S01]  /*a920*/  LDL.64 R154, [R1+0x9d0] ;  /* 0x0009d000019a7983 */ /* 0x000f220000100a00 */
[----:B------:R-:W-:-:S03]  /*a930*/  IMAD.WIDE R152, R2, 0x2, R184 ;  /* 0x0000000202987825 */ /* 0x000fc600078e02b8 */
[----:B------:R0:W-:Y:S01]  /*a940*/  STL.64 [R1+0xc28], R150 ;  /* 0x000c289601007387 */ /* 0x0001e20000100a00 */
[----:B------:R-:W-:-:S03]  /*a950*/  IMAD.WIDE R6, R2, 0x2, R186 ;  /* 0x0000000202067825 */ /* 0x000fc600078e02ba */
[----:B------:R1:W-:Y:S04]  /*a960*/  STL.64 [R1+0xc20], R148 ;  /* 0x000c209401007387 */ /* 0x0003e80000100a00 */
[----:B------:R1:W-:Y:S04]  /*a970*/  STL.64 [R1+0xc18], R146 ;  /* 0x000c189201007387 */ /* 0x0003e80000100a00 */
[----:B------:R-:W-:Y:S01]  /*a980*/  STL.64 [R1+0xc10], R144 ;  /* 0x000c109001007387 */ /* 0x000fe20000100a00 */
[----:B------:R-:W-:Y:S01]  /*a990*/  UMOV UR5, 0x40000040 ;  /* 0x4000004000057882 */ /* 0x000fe20000000000 */
[----:B0-----:R-:W-:-:S02]  /*a9a0*/  MOV R150, UR59 ;  /* 0x0000003b00967c02 */ /* 0x001fc40008000f00 */
[----:B------:R-:W-:Y:S01]  /*a9b0*/  STL.64 [R1+0xc08], R142 ;  /* 0x000c088e01007387 */ /* 0x000fe20000100a00 */
[----:B-1----:R-:W-:Y:S02]  /*a9c0*/  MOV R148, UR55 ;  /* 0x0000003700947c02 */ /* 0x002fe40008000f00 */
[----:B------:R-:W-:Y:S01]  /*a9d0*/  MOV R149, UR54 ;  /* 0x0000003600957c02 */ /* 0x000fe20008000f00 */
[----:B------:R-:W-:Y:S01]  /*a9e0*/  STL.64 [R1+0xc00], R140 ;  /* 0x000c008c01007387 */ /* 0x000fe20000100a00 */
[----:B------:R-:W-:Y:S02]  /*a9f0*/  MOV R146, UR51 ;  /* 0x0000003300927c02 */ /* 0x000fe40008000f00 */
[----:B------:R-:W-:Y:S01]  /*aa00*/  MOV R147, UR50 ;  /* 0x0000003200937c02 */ /* 0x000fe20008000f00 */
[----:B------:R-:W-:Y:S01]  /*aa10*/  STL.64 [R1+0xbf8], R138 ;  /* 0x000bf88a01007387 */ /* 0x000fe20000100a00 */
[----:B------:R-:W-:-:S03]  /*aa20*/  MOV R151, UR58 ;  /* 0x0000003a00977c02 */ /* 0x000fc60008000f00 */
[----:B------:R-:W-:Y:S04]  /*aa30*/  STL.64 [R1+0xbf0], R136 ;  /* 0x000bf08801007387 */ /* 0x000fe80000100a00 */
        /* <DEDUP_REMOVED lines=40> */
[----:B------:R0:W-:Y:S04]  /*acc0*/  STL.64 [R1+0xaa8], R54 ;  /* 0x000aa83601007387 */ /* 0x0001e80000100a00 */
[----:B------:R1:W-:Y:S04]  /*acd0*/  STL.64 [R1+0xaa0], R52 ;  /* 0x000aa03401007387 */ /* 0x0003e80000100a00 */
[----:B------:R2:W-:Y:S04]  /*ace0*/  STL.64 [R1+0xa98], R50 ;  /* 0x000a983201007387 */ /* 0x0005e80000100a00 */
        /* <DEDUP_REMOVED lines=13> */
[----:B0-----:R-:W4:Y:S04]  /*adc0*/  LDL.64 R54, [R1+0x9c8] ;  /* 0x0009c80001367983 */ /* 0x001f280000100a00 */
[----:B-1----:R-:W4:Y:S01]  /*add0*/  LDL.64 R52, [R1+0x9c0] ;  /* 0x0009c00001347983 */ /* 0x002f220000100a00 */
[----:B--2---:R-:W-:-:S03]  /*ade0*/  IMAD.WIDE R22, R2, 0x2, R22 ;  /* 0x0000000202167825 */ /* 0x004fc600078e0216 */
[----:B------:R-:W2:Y:S04]  /*adf0*/  LDL.64 R50, [R1+0x9a8] ;  /* 0x0009a80001327983 */ /* 0x000ea80000100a00 */
[----:B---3--:R-:W3:Y:S04]  /*ae00*/  LDL.64 R26, [R1+0x9b8] ;  /* 0x0009b800011a7983 */ /* 0x008ee80000100a00 */
[----:B------:R-:W3:Y:S04]  /*ae10*/  LDL.64 R48, [R1+0x9a0] ;  /* 0x0009a00001307983 */ /* 0x000ee80000100a00 */
        /* <DEDUP_REMOVED lines=8> */
[----:B------:R-:W3:Y:S01]  /*aea0*/  LDL.64 R56, [R1+0x950] ;  /* 0x0009500001387983 */ /* 0x000ee20000100a00 */
[----:B------:R-:W-:-:S03]  /*aeb0*/  IMAD.WIDE R20, R2, 0x2, R20 ;  /* 0x0000000202147825 */ /* 0x000fc600078e0214 */
[----:B------:R5:W3:Y:S04]  /*aec0*/  LDG.E.U16 R41, desc[UR60][R22.64] ;  /* 0x0000003c16297981 */ /* 0x000ae8000c1e1500 */
[----:B------:R4:W3:Y:S04]  /*aed0*/  LDG.E.U16 R40, desc[UR60][R20.64] ;  /* 0x0000003c14287981 */ /* 0x0008e8000c1e1500 */
[----:B------:R-:W3:Y:S01]  /*aee0*/  LDL.64 R64, [R1+0x968] ;  /* 0x0009680001407983 */ /* 0x000ee20000100a00 */
[----:B-----5:R-:W-:-:S03]  /*aef0*/  IMAD.WIDE R22, R2, 0x2, R162 ;  /* 0x0000000202167825 */ /* 0x020fc600078e02a2 */
[----:B------:R0:W5:Y:S01]  /*af00*/  LDG.E.U16 R44, desc[UR60][R152.64] ;  /* 0x0000003c982c7981 */ /* 0x000162000c1e1500 */
[----:B----4-:R-:W-:-:S03]  /*af10*/  IMAD.WIDE R20, R2, 0x2, R160 ;  /* 0x0000000202147825 */ /* 0x010fc600078e02a0 */
[----:B------:R-:W4:Y:S04]  /*af20*/  LDG.E.U16 R32, desc[UR60][R22.64] ;  /* 0x0000003c16207981 */ /* 0x000f28000c1e1500 */
[----:B------:R-:W4:Y:S01]  /*af30*/  LDG.E.U16 R31, desc[UR60][R20.64] ;  /* 0x0000003c141f7981 */ /* 0x000f22000c1e1500 */
[----:B0-----:R-:W-:-:S03]  /*af40*/  IMAD.WIDE R152, R2, 0x2, R164 ;  /* 0x0000000202987825 */ /* 0x001fc600078e02a4 */
[----:B------:R-:W5:Y:S01]  /*af50*/  LDL.64 R68, [R1+0x958] ;  /* 0x0009580001447983 */ /* 0x000f620000100a00 */
[----:B------:R-:W-:-:S03]  /*af60*/  IMAD.WIDE R18, R2, 0x2, R18 ;  /* 0x0000000202127825 */ /* 0x000fc600078e0212 */
[----:B------:R0:W4:Y:S04]  /*af70*/  LDG.E.U16 R33, desc[UR60][R152.64] ;  /* 0x0000003c98217981 */ /* 0x000128000c1e1500 */
[----:B------:R1:W4:Y:S04]  /*af80*/  LDG.E.U16 R37, desc[UR60][R18.64] ;  /* 0x0000003c12257981 */ /* 0x000328000c1e1500 */
[----:B------:R-:W4:Y:S01]  /*af90*/  LDG.E.U16 R45, desc[UR60][R6.64] ;  /* 0x0000003c062d7981 */ /* 0x000f22000c1e1500 */
[----:B0-----:R-:W-:-:S03]  /*afa0*/  IMAD.WIDE R152, R2, 0x2, R154 ;  /* 0x0000000202987825 */ /* 0x001fc600078e029a */
[----:B------:R-:W4:Y:S01]  /*afb0*/  LDL.64 R66, [R1+0x910] ;  /* 0x0009100001427983 */ /* 0x000f220000100a00 */
[----:B-1----:R-:W-:-:S03]  /*afc0*/  IMAD.WIDE R18, R2, 0x2, R158 ;  /* 0x0000000202127825 */ /* 0x002fc600078e029e */
[----:B------:R2:W4:Y:S04]  /*afd0*/  LDG.E.U16 R28, desc[UR60][R152.64] ;  /* 0x0000003c981c7981 */ /* 0x000528000c1e1500 */
[----:B------:R3:W4:Y:S04]  /*afe0*/  LDG.E.U16 R30, desc[UR60][R18.64] ;  /* 0x0000003c121e7981 */ /* 0x000728000c1e1500 */
[----:B------:R-:W4:Y:S04]  /*aff0*/  LDL.64 R70, [R1+0x8b8] ;  /* 0x0008b80001467983 */ /* 0x000f280000100a00 */
[----:B------:R-:W4:Y:S01]  /*b000*/  LDL.64 R72, [R1+0x818] ;  /* 0x0008180001487983 */ /* 0x000f220000100a00 */
[----:B------:R-:W-:-:S03]  /*b010*/  IMAD.WIDE R22, R2, 0x2, R54 ;  /* 0x0000000202167825 */ /* 0x000fc600078e0236 */
[----:B------:R-:W4:Y:S01]  /*b020*/  LDL.64 R54, [R1+0x948] ;  /* 0x0009480001367983 */ /* 0x000f220000100a00 */
[----:B------:R-:W-:-:S03]  /*b030*/  IMAD.WIDE R20, R2, 0x2, R52 ;  /* 0x0000000202147825 */ /* 0x000fc600078e0234 */
[----:B------:R-:W4:Y:S01]  /*b040*/  LDL.64 R52, [R1+0x940] ;  /* 0x0009400001347983 */ /* 0x000f220000100a00 */
[----:B--2---:R-:W-:-:S03]  /*b050*/  IMAD.WIDE R152, R2, 0x2, R50 ;  /* 0x0000000202987825 */ /* 0x004fc600078e0232 */
[----:B------:R-:W2:Y:S01]  /*b060*/  LDL.64 R50, [R1+0x938] ;  /* 0x0009380001327983 */ /* 0x000ea20000100a00 */
[----:B---3--:R-:W-:-:S03]  /*b070*/  IMAD.WIDE R18, R2, 0x2, R26 ;  /* 0x0000000202127825 */ /* 0x008fc600078e021a */
[----:B------:R0:W3:Y:S04]  /*b080*/  LDG.E.U16 R27, desc[UR60][R22.64] ;  /* 0x0000003c161b7981 */ /* 0x0000e8000c1e1500 */
[----:B------:R1:W3:Y:S01]  /*b090*/  LDG.E.U16 R26, desc[UR60][R20.64] ;  /* 0x0000003c141a7981 */ /* 0x0002e2000c1e1500 */
[----:B0-----:R-:W-:-:S03]  /*b0a0*/  IMAD.WIDE R22, R2, 0x2, R48 ;  /* 0x0000000202167825 */ /* 0x001fc600078e0230 */
[----:B------:R-:W3:Y:S01]  /*b0b0*/  LDL.64 R48, [R1+0x930] ;  /* 0x0009300001307983 */ /* 0x000ee20000100a00 */
[----:B-1----:R-:W-:-:S03]  /*b0c0*/  IMAD.WIDE R20, R2, 0x2, R42 ;  /* 0x0000000202147825 */ /* 0x002fc600078e022a */
[----:B------:R0:W3:Y:S01]  /*b0d0*/  LDG.E.U16 R43, desc[UR60][R152.64] ;  /* 0x0000003c982b7981 */ /* 0x0000e2000c1e1500 */
[----:B------:R-:W-:-:S03]  /*b0e0*/  IMAD.WIDE R6, R2, 0x2, R166 ;  /* 0x0000000202067825 */ /* 0x000fc600078e02a6 */
[----:B------:R-:W3:Y:S04]  /*b0f0*/  LDG.E.U16 R42, desc[UR60][R22.64] ;  /* 0x0000003c162a7981 */ /* 0x000ee8000c1e1500 */
[----:B------:R1:W3:Y:S01]  /*b100*/  LDG.E.U16 R36, desc[UR60][R6.64] ;  /* 0x0000003c06247981 */ /* 0x0002e2000c1e1500 */
[----:B0-----:R-:W-:-:S03]  /*b110*/  IMAD.WIDE R152, R2, 0x2, R46 ;  /* 0x0000000202987825 */ /* 0x001fc600078e022e */
[----:B------:R-:W3:Y:S01]  /*b120*/  LDL.64 R46, [R1+0x928] ;  /* 0x00092800012e7983 */ /* 0x000ee20000100a00 */
[----:B-1----:R-:W-:-:S05]  /*b130*/  IMAD.WIDE R6, R2, 0x2, R156 ;  /* 0x0000000202067825 */ /* 0x002fca00078e029c */
[----:B------:R0:W3:Y:S02]  /*b140*/  LDG.E.U16 R29, desc[UR60][R6.64] ;  /* 0x0000003c061d7981 */ /* 0x0000e4000c1e1500 */
[C---:B0-----:R-:W-:Y:S02]  /*b150*/  IMAD.WIDE R6, R2.reuse, 0x2, R24 ;  /* 0x0000000202067825 */ /* 0x041fe400078e0218 */
[----:B------:R0:W3:Y:S04]  /*b160*/  LDG.E.U16 R25, desc[UR60][R18.64] ;  /* 0x0000003c12197981 */ /* 0x0000e8000c1e1500 */
[----:B------:R1:W3:Y:S01]  /*b170*/  LDG.E.U16 R24, desc[UR60][R6.64] ;  /* 0x0000003c06187981 */ /* 0x0002e2000c1e1500 */
[----:B0-----:R-:W-:-:S03]  /*b180*/  IMAD.WIDE R18, R2, 0x2, R38 ;  /* 0x0000000202127825 */ /* 0x001fc600078e0226 */
[----:B------:R0:W3:Y:S01]  /*b190*/  LDG.E.U16 R39, desc[UR60][R20.64] ;  /* 0x0000003c14277981 */ /* 0x0000e2000c1e1500 */
[----:B-1----:R-:W-:-:S03]  /*b1a0*/  IMAD.WIDE R6, R2, 0x2, R34 ;  /* 0x0000000202067825 */ /* 0x002fc600078e0222 */
[----:B------:R-:W3:Y:S04]  /*b1b0*/  LDG.E.U16 R38, desc[UR60][R18.64] ;  /* 0x0000003c12267981 */ /* 0x000ee8000c1e1500 */
[----:B------:R1:W3:Y:S01]  /*b1c0*/  LDG.E.U16 R35, desc[UR60][R6.64] ;  /* 0x0000003c06237981 */ /* 0x0002e2000c1e1500 */
[----:B0-----:R-:W-:-:S03]  /*b1d0*/  IMAD.WIDE R20, R2, 0x2, R60 ;  /* 0x0000000202147825 */ /* 0x001fc600078e023c */
[----:B------:R-:W3:Y:S01]  /*b1e0*/  LDL.64 R60, [R1+0x918] ;  /* 0x00091800013c7983 */ /* 0x000ee20000100a00 */
[----:B------:R-:W-:-:S03]  /*b1f0*/  IMAD.WIDE R22, R2, 0x2, R62 ;  /* 0x0000000202167825 */ /* 0x000fc600078e023e */
[----:B------:R-:W3:Y:S01]  /*b200*/  LDL.64 R62, [R1+0x920] ;  /* 0x00092000013e7983 */ /* 0x000ee20000100a00 */
[----:B-1----:R-:W-:-:S03]  /*b210*/  IMAD.WIDE R6, R2, 0x2, R58 ;  /* 0x0000000202067825 */ /* 0x002fc600078e023a */
[----:B------:R-:W3:Y:S04]  /*b220*/  LDL.64 R58, [R1+0x900] ;  /* 0x00090000013a7983 */ /* 0x000ee80000100a00 */
[----:B------:R0:W3:Y:S01]  /*b230*/  LDG.E.U16 R252, desc[UR60][R22.64] ;  /* 0x0000003c16fc7981 */ /* 0x0000e2000c1e1500 */
[----:B------:R-:W-:-:S03]  /*b240*/  IMAD.WIDE R18, R2, 0x2, R64 ;  /* 0x0000000202127825 */ /* 0x000fc600078e0240 */
[----:B------:R-:W3:Y:S04]  /*b250*/  LDG.E.U16 R251, desc[UR60][R20.64] ;  /* 0x0000003c14fb7981 */ /* 0x000ee8000c1e1500 */
[----:B------:R-:W3:Y:S01]  /*b260*/  LDG.E.U16 R250, desc[UR60][R18.64] ;  /* 0x0000003c12fa7981 */ /* 0x000ee2000c1e1500 */
[----:B0-----:R-:W-:-:S03]  /*b270*/  IMAD.WIDE R22, R2, 0x2, R56 ;  /* 0x0000000202167825 */ /* 0x001fc600078e0238 */
[----:B------:R-:W3:Y:S04]  /*b280*/  LDL.64 R56, [R1+0x8f8] ;  /* 0x0008f80001387983 */ /* 0x000ee80000100a00 */
[----:B------:R-:W3:Y:S04]  /*b290*/  LDL.64 R64, [R1+0x908] ;  /* 0x0009080001407983 */ /* 0x000ee80000100a00 */
[----:B------:R5:W3:Y:S04]  /*b2a0*/  LDG.E.U16 R34, desc[UR60][R152.64] ;  /* 0x0000003c98227981 */ /* 0x000ae8000c1e1500 */
[----:B------:R2:W3:Y:S04]  /*b2b0*/  LDG.E.U16 R249, desc[UR60][R6.64] ;  /* 0x0000003c06f97981 */ /* 0x0004e8000c1e1500 */
[----:B------:R-:W3:Y:S01]  /*b2c0*/  LDG.E.U16 R247, desc[UR60][R22.64] ;  /* 0x0000003c16f77981 */ /* 0x000ee2000c1e1500 */
[----:B-----5:R-:W-:-:S03]  /*b2d0*/  IMAD.WIDE R152, R2, 0x2, R68 ;  /* 0x0000000202987825 */ /* 0x020fc600078e0244 */
[----:B------:R-:W5:Y:S04]  /*b2e0*/  LDL.64 R68, [R1+0x8b0] ;  /* 0x0008b00001447983 */ /* 0x000f680000100a00 */
[----:B------:R3:W5:Y:S01]  /*b2f0*/  LDG.E.U16 R248, desc[UR60][R152.64] ;  /* 0x0000003c98f87981 */ /* 0x000762000c1e1500 */
[----:B----4-:R-:W-:-:S03]  /*b300*/  IMAD.WIDE R20, R2, 0x2, R54 ;  /* 0x0000000202147825 */ /* 0x010fc600078e0236 */
[----:B------:R-:W4:Y:S01]  /*b310*/  LDL.64 R54, [R1+0x8f0] ;  /* 0x0008f00001367983 */ /* 0x000f220000100a00 */
[----:B------:R-:W-:-:S03]  /*b320*/  IMAD.WIDE R18, R2, 0x2, R52 ;  /* 0x0000000202127825 */ /* 0x000fc600078e0234 */
[----:B------:R-:W5:Y:S01]  /*b330*/  LDL.64 R52, [R1+0x8e8] ;  /* 0x0008e80001347983 */ /* 0x000f620000100a00 */
[----:B--2---:R-:W-:-:S03]  /*b340*/  IMAD.WIDE R6, R2, 0x2, R50 ;  /* 0x0000000202067825 */ /* 0x004fc600078e0232 */
[----:B------:R-:W2:Y:S04]  /*b350*/  LDL.64 R50, [R1+0x8e0] ;  /* 0x0008e00001327983 */ /* 0x000ea80000100a00 */
[----:B------:R-:W2:Y:S04]  /*b360*/  LDG.E.U16 R245, desc[UR60][R18.64] ;  /* 0x0000003c12f57981 */ /* 0x000ea8000c1e1500 */
[----:B------:R-:W2:Y:S04]  /*b370*/  LDG.E.U16 R246, desc[UR60][R20.64] ;  /* 0x0000003c14f67981 */ /* 0x000ea8000c1e1500 */
[----:B------:R0:W2:Y:S01]  /*b380*/  LDG.E.U16 R244, desc[UR60][R6.64] ;  /* 0x0000003c06f47981 */ /* 0x0000a2000c1e1500 */
[----:B---3--:R-:W-:-:S03]  /*b390*/  IMAD.WIDE R152, R2, 0x2, R48 ;  /* 0x0000000202987825 */ /* 0x008fc600078e0230 */
[----:B------:R-:W3:Y:S04]  /*b3a0*/  LDL.64 R48, [R1+0x8d8] ;  /* 0x0008d80001307983 */ /* 0x000ee80000100a00 */
[----:B------:R-:W3:Y:S01]  /*b3b0*/  LDG.E.U16 R243, desc[UR60][R152.64] ;  /* 0x0000003c98f37981 */ /* 0x000ee2000c1e1500 */
[----:B------:R-:W-:-:S03]  /*b3c0*/  IMAD.WIDE R22, R2, 0x2, R46 ;  /* 0x0000000202167825 */ /* 0x000fc600078e022e */
[----:B------:R-:W3:Y:S04]  /*b3d0*/  LDL.64 R46, [R1+0x8d0] ;  /* 0x0008d000012e7983 */ /* 0x000ee80000100a00 */
[----:B------:R1:W3:Y:S01]  /*b3e0*/  LDG.E.U16 R242, desc[UR60][R22.64] ;  /* 0x0000003c16f27981 */ /* 0x0002e2000c1e1500 */
[----:B0-----:R-:W-:-:S03]  /*b3f0*/  IMAD.WIDE R6, R2, 0x2, R66 ;  /* 0x0000000202067825 */ /* 0x001fc600078e0242 */
[----:B------:R-:W3:Y:S04]  /*b400*/  LDL.64 R66, [R1+0x870] ;  /* 0x0008700001427983 */ /* 0x000ee80000100a00 */
[----:B------:R-:W3:Y:S01]  /*b410*/  LDG.E.U16 R239, desc[UR60][R6.64] ;  /* 0x0000003c06ef7981 */ /* 0x000ee2000c1e1500 */
[----:B------:R-:W-:-:S03]  /*b420*/  IMAD.WIDE R18, R2, 0x2, R60 ;  /* 0x0000000202127825 */ /* 0x000fc600078e023c */
[----:B------:R-:W3:Y:S01]  /*b430*/  LDL.64 R60, [R1+0x8c0] ;  /* 0x0008c000013c7983 */ /* 0x000ee20000100a00 */
[----:B------:R-:W-:-:S03]  /*b440*/  IMAD.WIDE R20, R2, 0x2, R62 ;  /* 0x0000000202147825 */ /* 0x000fc600078e023e */
[----:B------:R-:W3:Y:S01]  /*b450*/  LDL.64 R62, [R1+0x8c8] ;  /* 0x0008c800013e7983 */ /* 0x000ee20000100a00 */
[----:B-1----:R-:W-:-:S03]  /*b460*/  IMAD.WIDE R22, R2, 0x2, R58 ;  /* 0x0000000202167825 */ /* 0x002fc600078e023a */
[----:B------:R-:W3:Y:S04]  /*b470*/  LDL.64 R58, [R1+0x8a8] ;  /* 0x0008a800013a7983 */ /* 0x000ee80000100a00 */
[----:B------:R0:W3:Y:S04]  /*b480*/  LDG.E.U16 R241, desc[UR60][R20.64] ;  /* 0x0000003c14f17981 */ /* 0x0000e8000c1e1500 */
[----:B------:R4:W3:Y:S04]  /*b490*/  LDG.E.U16 R240, desc[UR60][R18.64] ;  /* 0x0000003c12f07981 */ /* 0x0008e8000c1e1500 */
[----:B------:R-:W3:Y:S01]  /*b4a0*/  LDG.E.U16 R237, desc[UR60][R22.64] ;  /* 0x0000003c16ed7981 */ /* 0x000ee2000c1e1500 */
[----:B0-----:R-:W-:-:S03]  /*b4b0*/  IMAD.WIDE R20, R2, 0x2, R56 ;  /* 0x0000000202147825 */ /* 0x001fc600078e0238 */
[----:B------:R-:W3:Y:S01]  /*b4c0*/  LDL.64 R56, [R1+0x8a0] ;  /* 0x0008a00001387983 */ /* 0x000ee20000100a00 */
[----:B------:R-:W-:-:S03]  /*b4d0*/  IMAD.WIDE R152, R2, 0x2, R64 ;  /* 0x0000000202987825 */ /* 0x000fc600078e0240 */
[----:B------:R-:W3:Y:S04]  /*b4e0*/  LDG.E.U16 R236, desc[UR60][R20.64] ;  /* 0x0000003c14ec7981 */ /* 0x000ee8000c1e1500 */
[----:B------:R2:W3:Y:S04]  /*b4f0*/  LDG.E.U16 R238, desc[UR60][R152.64] ;  /* 0x0000003c98ee7981 */ /* 0x0004e8000c1e1500 */
[----:B------:R-:W3:Y:S01]  /*b500*/  LDL.64 R64, [R1+0x868] ;  /* 0x0008680001407983 */ /* 0x000ee20000100a00 */
[----:B----4-:R-:W-:-:S03]  /*b510*/  IMAD.WIDE R18, R2, 0x2, R54 ;  /* 0x0000000202127825 */ /* 0x010fc600078e0236 */
[----:B------:R-:W4:Y:S01]  /*b520*/  LDL.64 R54, [R1+0x898] ;  /* 0x0008980001367983 */ /* 0x000f220000100a00 */
[----:B-----5:R-:W-:-:S03]  /*b530*/  IMAD.WIDE R6, R2, 0x2, R52 ;  /* 0x0000000202067825 */ /* 0x020fc600078e0234 */
        /* <DEDUP_REMOVED lines=18> */
[----:B------:R-:W3:Y:S01]  /*b660*/  LDG.E.U16 R229, desc[UR60][R6.64] ;  /* 0x0000003c06e57981 */ /* 0x000ee2000c1e1500 */
[----:B-1----:R-:W-:-:S03]  /*b670*/  IMAD.WIDE R20, R2, 0x2, R58 ;  /* 0x0000000202147825 */ /* 0x002fc600078e023a */
[----:B------:R-:W3:Y:S04]  /*b680*/  LDL.64 R58, [R1+0x850] ;  /* 0x00085000013a7983 */ /* 0x000ee80000100a00 */
[----:B------:R0:W3:Y:S04]  /*b690*/  LDG.E.U16 R230, desc[UR60][R18.64] ;  /* 0x0000003c12e67981 */ /* 0x0000e8000c1e1500 */
[----:B------:R-:W3:Y:S01]  /*b6a0*/  LDL.64 R62, [R1+0x860] ;  /* 0x00086000013e7983 */ /* 0x000ee20000100a00 */
[----:B------:R-:W-:-:S03]  /*b6b0*/  IMAD.WIDE R22, R2, 0x2, R68 ;  /* 0x0000000202167825 */ /* 0x000fc600078e0244 */
[----:B------:R-:W3:Y:S01]  /*b6c0*/  LDG.E.U16 R226, desc[UR60][R20.64] ;  /* 0x0000003c14e27981 */ /* 0x000ee2000c1e1500 */
[----:B0-----:R-:W-:-:S03]  /*b6d0*/  IMAD.WIDE R18, R2, 0x2, R56 ;  /* 0x0000000202127825 */ /* 0x001fc600078e0238 */
[----:B------:R-:W3:Y:S04]  /*b6e0*/  LDL.64 R56, [R1+0x848] ;  /* 0x0008480001387983 */ /* 0x000ee80000100a00 */
[----:B------:R2:W3:Y:S04]  /*b6f0*/  LDG.E.U16 R227, desc[UR60][R22.64] ;  /* 0x0000003c16e37981 */ /* 0x0004e8000c1e1500 */
        /* <DEDUP_REMOVED lines=8> */
[----:B------:R1:W2:Y:S04]  /*b780*/  LDG.E.U16 R224, desc[UR60][R6.64] ;  /* 0x0000003c06e07981 */ /* 0x0002a8000c1e1500 */
[----:B------:R1:W2:Y:S04]  /*b790*/  LDG.E.U16 R223, desc[UR60][R152.64] ;  /* 0x0000003c98df7981 */ /* 0x0002a8000c1e1500 */
[----:B------:R-:W2:Y:S01]  /*b7a0*/  LDG.E.U16 R222, desc[UR60][R22.64] ;  /* 0x0000003c16de7981 */ /* 0x000ea2000c1e1500 */
[----:B---3--:R-:W-:-:S03]  /*b7b0*/  IMAD.WIDE R20, R2, 0x2, R48 ;  /* 0x0000000202147825 */ /* 0x008fc600078e0230 */
[----:B------:R-:W3:Y:S04]  /*b7c0*/  LDL.64 R48, [R1+0x828] ;  /* 0x0008280001307983 */ /* 0x000ee80000100a00 */
[----:B------:R1:W3:Y:S01]  /*b7d0*/  LDG.E.U16 R221, desc[UR60][R20.64] ;  /* 0x0000003c14dd7981 */ /* 0x0002e2000c1e1500 */
[----:B0-----:R-:W-:-:S03]  /*b7e0*/  IMAD.WIDE R18, R2, 0x2, R46 ;  /* 0x0000000202127825 */ /* 0x001fc600078e022e */
[----:B------:R-:W3:Y:S04]  /*b7f0*/  LDL.64 R46, [R1+0x820] ;  /* 0x00082000012e7983 */ /* 0x000ee80000100a00 */
[----:B------:R0:W3:Y:S01]  /*b800*/  LDG.E.U16 R220, desc[UR60][R18.64] ;  /* 0x0000003c12dc7981 */ /* 0x0000e2000c1e1500 */
[----:B-1----:R-:W-:-:S03]  /*b810*/  IMAD.WIDE R6, R2, 0x2, R66 ;  /* 0x0000000202067825 */ /* 0x002fc600078e0242 */
[----:B------:R-:W3:Y:S04]  /*b820*/  LDL.64 R66, [R1+0x7d0] ;  /* 0x0007d00001427983 */ /* 0x000ee80000100a00 */
[----:B------:R1:W3:Y:S01]  /*b830*/  LDG.E.U16 R219, desc[UR60][R6.64] ;  /* 0x0000003c06db7981 */ /* 0x0002e2000c1e1500 */
[----:B------:R-:W-:-:S03]  /*b840*/  IMAD.WIDE R152, R2, 0x2, R64 ;  /* 0x0000000202987825 */ /* 0x000fc600078e0240 */
[----:B------:R-:W3:Y:S04]  /*b850*/  LDL.64 R64, [R1+0x808] ;  /* 0x0008080001407983 */ /* 0x000ee80000100a00 */
[----:B------:R4:W3:Y:S01]  /*b860*/  LDG.E.U16 R218, desc[UR60][R152.64] ;  /* 0x0000003c98da7981 */ /* 0x0008e2000c1e1500 */
[----:B------:R-:W-:-:S03]  /*b870*/  IMAD.WIDE R20, R2, 0x2, R60 ;  /* 0x0000000202147825 */ /* 0x000fc600078e023c */
[----:B------:R-:W3:Y:S04]  /*b880*/  LDL.64 R60, [R1+0x800] ;  /* 0x00080000013c7983 */ /* 0x000ee80000100a00 */
[----:B------:R-:W3:Y:S01]  /*b890*/  LDG.E.U16 R216, desc[UR60][R20.64] ;  /* 0x0000003c14d87981 */ /* 0x000ee2000c1e1500 */
[----:B0-----:R-:W-:-:S03]  /*b8a0*/  IMAD.WIDE R18, R2, 0x2, R58 ;  /* 0x0000000202127825 */ /* 0x001fc600078e023a */
[----:B------:R-:W3:Y:S04]  /*b8b0*/  LDL.64 R58, [R1+0x7f8] ;  /* 0x0007f800013a7983 */ /* 0x000ee80000100a00 */
[----:B------:R-:W3:Y:S01]  /*b8c0*/  LDG.E.U16 R215, desc[UR60][R18.64] ;  /* 0x0000003c12d77981 */ /* 0x000ee2000c1e1500 */
[----:B-1----:R-:W-:-:S03]  /*b8d0*/  IMAD.WIDE R6, R2, 0x2, R56 ;  /* 0x0000000202067825 */ /* 0x002fc600078e0238 */
        /* <DEDUP_REMOVED lines=17> */
[----:B------:R-:W-:-:S03]  /*b9f0*/  IMAD.WIDE R6, R2, 0x2, R46 ;  /* 0x0000000202067825 */ /* 0x000fc600078e022e */
[----:B------:R-:W3:Y:S04]  /*ba00*/  LDL.64 R46, [R1+0x7b0] ;  /* 0x0007b000012e7983 */ /* 0x000ee80000100a00 */
[----:B------:R1:W3:Y:S01]  /*ba10*/  LDG.E.U16 R209, desc[UR60][R6.64] ;  /* 0x0000003c06d17981 */ /* 0x0002e2000c1e1500 */
[----:B0-----:R-:W-:-:S03]  /*ba20*/  IMAD.WIDE R22, R2, 0x2, R70 ;  /* 0x0000000202167825 */ /* 0x001fc600078e0246 */
[----:B------:R-:W3:Y:S04]  /*ba30*/  LDL.64 R70, [R1+0x750] ;  /* 0x0007500001467983 */ /* 0x000ee80000100a00 */
[----:B------:R0:W3:Y:S01]  /*ba40*/  LDG.E.U16 R207, desc[UR60][R22.64] ;  /* 0x0000003c16cf7981 */ /* 0x0000e2000c1e1500 */
[----:B-1----:R-:W-:-:S03]  /*ba50*/  IMAD.WIDE R20, R2, 0x2, R64 ;  /* 0x0000000202147825 */ /* 0x002fc600078e0240 */
[----:B------:R-:W3:Y:S04]  /*ba60*/  LDL.64 R64, [R1+0x7a8] ;  /* 0x0007a80001407983 */ /* 0x000ee80000100a00 */
[----:B------:R-:W3:Y:S01]  /*ba70*/  LDG.E.U16 R206, desc[UR60][R20.64] ;  /* 0x0000003c14ce7981 */ /* 0x000ee2000c1e1500 */
[----:B------:R-:W-:-:S03]  /*ba80*/  IMAD.WIDE R18, R2, 0x2, R60 ;  /* 0x0000000202127825 */ /* 0x000fc600078e023c */
[----:B------:R-:W3:Y:S01]  /*ba90*/  LDL.64 R60, [R1+0x7a0] ;  /* 0x0007a000013c7983 */ /* 0x000ee20000100a00 */
[----:B------:R-:W-:-:S03]  /*baa0*/  IMAD.WIDE R152, R2, 0x2, R72 ;  /* 0x0000000202987825 */ /* 0x000fc600078e0248 */
[----:B------:R-:W3:Y:S01]  /*bab0*/  LDG.E.U16 R205, desc[UR60][R18.64] ;  /* 0x0000003c12cd7981 */ /* 0x000ee2000c1e1500 */
[----:B------:R-:W-:-:S03]  /*bac0*/  IMAD.WIDE R6, R2, 0x2, R58 ;  /* 0x0000000202067825 */ /* 0x000fc600078e023a */
[----:B------:R-:W3:Y:S04]  /*bad0*/  LDL.64 R58, [R1+0x798] ;  /* 0x00079800013a7983 */ /* 0x000ee80000100a00 */
[----:B------:R1:W3:Y:S04]  /*bae0*/  LDG.E.U16 R208, desc[UR60][R152.64] ;  /* 0x0000003c98d07981 */ /* 0x0002e8000c1e1500 */
[----:B------:R-:W3:Y:S04]  /*baf0*/  LDL.64 R72, [R1+0x770] ;  /* 0x0007700001487983 */ /* 0x000ee80000100a00 */
[----:B------:R-:W3:Y:S01]  /*bb00*/  LDG.E.U16 R204, desc[UR60][R6.64] ;  /* 0x0000003c06cc7981 */ /* 0x000ee2000c1e1500 */
[----:B0-----:R-:W-:-:S03]  /*bb10*/  IMAD.WIDE R22, R2, 0x2, R56 ;  /* 0x0000000202167825 */ /* 0x001fc600078e0238 */
[----:B------:R-:W3:Y:S01]  /*bb20*/  LDL.64 R56, [R1+0x790] ;  /* 0x0007900001387983 */ /* 0x000ee20000100a00 */
[----:B-1----:R-:W-:-:S03]  /*bb30*/  IMAD.WIDE R152, R2, 0x2, R68 ;  /* 0x0000000202987825 */ /* 0x002fc600078e0244 */
[----:B------:R-:W3:Y:S04]  /*bb40*/  LDG.E.U16 R202, desc[UR60][R22.64] ;  /* 0x0000003c16ca7981 */ /* 0x000ee8000c1e1500 */
[----:B------:R2:W3:Y:S01]  /*bb50*/  LDG.E.U16 R203, desc[UR60][R152.64] ;  /* 0x0000003c98cb7981 */ /* 0x0004e2000c1e1500 */
[----:B----4-:R-:W-:-:S03]  /*bb60*/  IMAD.WIDE R20, R2, 0x2, R54 ;  /* 0x0000000202147825 */ /* 0x010fc600078e0236 */
[----:B------:R-:W4:Y:S04]  /*bb70*/  LDL.64 R68, [R1+0x748] ;  /* 0x0007480001447983 */ /* 0x000f280000100a00 */
[----:B------:R-:W4:Y:S01]  /*bb80*/  LDL.64 R54, [R1+0x788] ;  /* 0x0007880001367983 */ /* 0x000f220000100a00 */
[----:B-----5:R-:W-:-:S03]  /*bb90*/  IMAD.WIDE R18, R2, 0x2, R52 ;  /* 0x0000000202127825 */ /* 0x020fc600078e0234 */
[----:B------:R-:W5:Y:S01]  /*bba0*/  LDL.64 R52, [R1+0x780] ;  /* 0x0007800001347983 */ /* 0x000f620000100a00 */
[----:B--2---:R-:W-:-:S03]  /*bbb0*/  IMAD.WIDE R152, R2, 0x2, R50 ;  /* 0x0000000202987825 */ /* 0x004fc600078e0232 */
[----:B------:R-:W2:Y:S04]  /*bbc0*/  LDL.64 R50, [R1+0x778] ;  /* 0x0007780001327983 */ /* 0x000ea80000100a00 */
[----:B------:R3:W2:Y:S04]  /*bbd0*/  LDG.E.U16 R201, desc[UR60][R20.64] ;  /* 0x0000003c14c97981 */ /* 0x0006a8000c1e1500 */
[----:B------:R0:W2:Y:S01]  /*bbe0*/  LDG.E.U16 R200, desc[UR60][R18.64] ;  /* 0x0000003c12c87981 */ /* 0x0000a2000c1e1500 */
[----:B------:R-:W-:-:S03]  /*bbf0*/  IMAD.WIDE R22, R2, 0x2, R62 ;  /* 0x0000000202167825 */ /* 0x000fc600078e023e */
[----:B------:R-:W2:Y:S01]  /*bc00*/  LDL.64 R62, [R1+0x768] ;  /* 0x00076800013e7983 */ /* 0x000ea20000100a00 */
[----:B---3--:R-:W-:-:S03]  /*bc10*/  IMAD.WIDE R20, R2, 0x2, R48 ;  /* 0x0000000202147825 */ /* 0x008fc600078e0230 */
[----:B------:R-:W3:Y:S04]  /*bc20*/  LDL.64 R48, [R1+0x760] ;  /* 0x0007600001307983 */ /* 0x000ee80000100a00 */
[----:B------:R1:W3:Y:S04]  /*bc30*/  LDG.E.U16 R198, desc[UR60][R152.64] ;  /* 0x0000003c98c67981 */ /* 0x0002e8000c1e1500 */
[----:B------:R1:W3:Y:S01]  /*bc40*/  LDG.E.U16 R197, desc[UR60][R22.64] ;  /* 0x0000003c16c57981 */ /* 0x0002e2000c1e1500 */
[----:B0-----:R-:W-:-:S03]  /*bc50*/  IMAD.WIDE R18, R2, 0x2, R46 ;  /* 0x0000000202127825 */ /* 0x001fc600078e022e */
[----:B------:R0:W3:Y:S04]  /*bc60*/  LDG.E.U16 R196, desc[UR60][R20.64] ;  /* 0x0000003c14c47981 */ /* 0x0000e8000c1e1500 */
[----:B------:R-:W3:Y:S01]  /*bc70*/  LDL.64 R46, [R1+0x758] ;  /* 0x00075800012e7983 */ /* 0x000ee20000100a00 */
[----:B------:R-:W-:-:S03]  /*bc80*/  IMAD.WIDE R6, R2, 0x2, R66 ;  /* 0x0000000202067825 */ /* 0x000fc600078e0242 */
[----:B------:R-:W3:Y:S04]  /*bc90*/  LDG.E.U16 R195, desc[UR60][R18.64] ;  /* 0x0000003c12c37981 */ /* 0x000ee8000c1e1500 */
[----:B------:R0:W3:Y:S04]  /*bca0*/  LDG.E.U16 R199, desc[UR60][R6.64] ;  /* 0x0000003c06c77981 */ /* 0x0000e8000c1e1500 */
[----:B------:R-:W3:Y:S01]  /*bcb0*/  LDL.64 R66, [R1+0x728] ;  /* 0x0007280001427983 */ /* 0x000ee20000100a00 */
[----:B-1----:R-:W-:-:S03]  /*bcc0*/  IMAD.WIDE R152, R2, 0x2, R60 ;  /* 0x0000000202987825 */ /* 0x002fc600078e023c */
[----:B------:R-:W3:Y:S01]  /*bcd0*/  LDL.64 R60, [R1+0x740] ;  /* 0x00074000013c7983 */ /* 0x000ee20000100a00 */
[----:B------:R-:W-:-:S03]  /*bce0*/  IMAD.WIDE R22, R2, 0x2, R58 ;  /* 0x0000000202167825 */ /* 0x000fc600078e023a */
[----:B------:R-:W3:Y:S04]  /*bcf0*/  LDG.E.U16 R193, desc[UR60][R152.64] ;  /* 0x0000003c98c17981 */ /* 0x000ee8000c1e1500 */
[----:B------:R-:W3:Y:S01]  /*bd00*/  LDL.64 R58, [R1+0x738] ;  /* 0x00073800013a7983 */ /* 0x000ee20000100a00 */
[----:B0-----:R-:W-:-:S03]  /*bd10*/  IMAD.WIDE R20, R2, 0x2, R56 ;  /* 0x0000000202147825 */ /* 0x001fc600078e0238 */
[----:B------:R-:W3:Y:S04]  /*bd20*/  LDG.E.U16 R192, desc[UR60][R22.64] ;  /* 0x0000003c16c07981 */ /* 0x000ee8000c1e1500 */
[----:B------:R-:W3:Y:S01]  /*bd30*/  LDL.64 R56, [R1+0x730] ;  /* 0x0007300001387983 */ /* 0x000ee20000100a00 */
[----:B------:R-:W-:-:S03]  /*bd40*/  IMAD.WIDE R6, R2, 0x2, R64 ;  /* 0x0000000202067825 */ /* 0x000fc600078e0240 */
[----:B------:R-:W3:Y:S04]  /*bd50*/  LDL.64 R64, [R1+0x718] ;  /* 0x0007180001407983 */ /* 0x000ee80000100a00 */
[----:B------:R5:W3:Y:S04]  /*bd60*/  LDG.E.U16 R194, desc[UR60][R6.64] ;  /* 0x0000003c06c27981 */ /* 0x000ae8000c1e1500 */
[----:B------:R0:W3:Y:S01]  /*bd70*/  LDG.E.U16 R191, desc[UR60][R20.64] ;  /* 0x0000003c14bf7981 */ /* 0x0000e2000c1e1500 */
[----:B----4-:R-:W-:-:S03]  /*bd80*/  IMAD.WIDE R18, R2, 0x2, R54 ;  /* 0x0000000202127825 */ /* 0x010fc600078e0236 */
[----:B------:R-:W4:Y:S01]  /*bd90*/  LDL.64 R54, [R1+0x720] ;  /* 0x0007200001367983 */ /* 0x000f220000100a00 */
[----:B-----5:R-:W-:-:S03]  /*bda0*/  IMAD.WIDE R6, R2, 0x2, R52 ;  /* 0x0000000202067825 */ /* 0x020fc600078e0234 */
[----:B------:R-:W5:Y:S01]  /*bdb0*/  LDL.64 R52, [R1+0x710] ;  /* 0x0007100001347983 */ /* 0x000f620000100a00 */
[----:B--2---:R-:W-:-:S03]  /*bdc0*/  IMAD.WIDE R152, R2, 0x2, R50 ;  /* 0x0000000202987825 */ /* 0x004fc600078e0232 */
[----:B------:R-:W2:Y:S04]  /*bdd0*/  LDL.64 R50, [R1+0x708] ;  /* 0x0007080001327983 */ /* 0x000ea80000100a00 */
[----:B------:R3:W2:Y:S04]  /*bde0*/  LDG.E.U16 R190, desc[UR60][R18.64] ;  /* 0x0000003c12be7981 */ /* 0x0006a8000c1e1500 */
[----:B------:R1:W2:Y:S01]  /*bdf0*/  LDG.E.U16 R189, desc[UR60][R6.64] ;  /* 0x0000003c06bd7981 */ /* 0x0002a2000c1e1500 */
[----:B0-----:R-:W-:-:S03]  /*be00*/  IMAD.WIDE R20, R2, 0x2, R62 ;  /* 0x0000000202147825 */ /* 0x001fc600078e023e */
[----:B------:R-:W2:Y:S01]  /*be10*/  LDL.64 R62, [R1+0x6f8] ;  /* 0x0006f800013e7983 */ /* 0x000ea20000100a00 */
[----:B---3--:R-:W-:-:S03]  /*be20*/  IMAD.WIDE R18, R2, 0x2, R48 ;  /* 0x0000000202127825 */ /* 0x008fc600078e0230 */
[----:B------:R-:W3:Y:S04]  /*be30*/  LDL.64 R48, [R1+0x700] ;  /* 0x0007000001307983 */ /* 0x000ee80000100a00 */
[----:B------:R-:W3:Y:S04]  /*be40*/  LDG.E.U16 R182, desc[UR60][R20.64] ;  /* 0x0000003c14b67981 */ /* 0x000ee8000c1e1500 */
[----:B------:R-:W3:Y:S01]  /*be50*/  LDG.E.U16 R181, desc[UR60][R18.64] ;  /* 0x0000003c12b57981 */ /* 0x000ee2000c1e1500 */
[----:B------:R-:W-:-:S03]  /*be60*/  IMAD.WIDE R22, R2, 0x2, R72 ;  /* 0x0000000202167825 */ /* 0x000fc600078e0248 */
[----:B------:R-:W3:Y:S01]  /*be70*/  LDG.E.U16 R188, desc[UR60][R152.64] ;  /* 0x0000003c98bc7981 */ /* 0x000ee2000c1e1500 */
[----:B-1----:R-:W-:-:S03]  /*be80*/  IMAD.WIDE R6, R2, 0x2, R46 ;  /* 0x0000000202067825 */ /* 0x002fc600078e022e */
[----:B------:R-:W3:Y:S04]  /*be90*/  LDL.64 R46, [R1+0x6f0] ;  /* 0x0006f000012e7983 */ /* 0x000ee80000100a00 */
[----:B------:R-:W3:Y:S04]  /*bea0*/  LDG.E.U16 R180, desc[UR60][R6.64] ;  /* 0x0000003c06b47981 */ /* 0x000ee8000c1e1500 */
[----:B------:R0:W3:Y:S02]  /*beb0*/  LDG.E.U16 R183, desc[UR60][R22.64] ;  /* 0x0000003c16b77981 */ /* 0x0000e4000c1e1500 */
[----:B0-----:R-:W-:-:S02]  /*bec0*/  IMAD.WIDE R22, R2, 0x2, R68 ;  /* 0x0000000202167825 */ /* 0x001fc400078e0244 */
[----:B------:R-:W3:Y:S04]  /*bed0*/  LDL.64 R68, [R1+0x680] ;  /* 0x0006800001447983 */ /* 0x000ee80000100a00 */
[----:B------:R-:W3:Y:S01]  /*bee0*/  LDG.E.U16 R178, desc[UR60][R22.64] ;  /* 0x0000003c16b27981 */ /* 0x000ee2000c1e1500 */
[----:B------:R-:W-:-:S03]  /*bef0*/  IMAD.WIDE R20, R2, 0x2, R60 ;  /* 0x0000000202147825 */ /* 0x000fc600078e023c */
[----:B------:R-:W3:Y:S04]  /*bf00*/  LDL.64 R60, [R1+0x6e8] ;  /* 0x0006e800013c7983 */ /* 0x000ee80000100a00 */
[----:B------:R0:W3:Y:S01]  /*bf10*/  LDG.E.U16 R177, desc[UR60][R20.64] ;  /* 0x0000003c14b17981 */ /* 0x0000e2000c1e1500 */
[----:B------:R-:W-:-:S03]  /*bf20*/  IMAD.WIDE R18, R2, 0x2, R58 ;  /* 0x0000000202127825 */ /* 0x000fc600078e023a */
[----:B------:R-:W3:Y:S04]  /*bf30*/  LDL.64 R58, [R1+0x6e0] ;  /* 0x0006e000013a7983 */ /* 0x000ee80000100a00 */
[----:B------:R5:W3:Y:S01]  /*bf40*/  LDG.E.U16 R176, desc[UR60][R18.64] ;  /* 0x0000003c12b07981 */ /* 0x000ae2000c1e1500 */
[----:B------:R-:W-:-:S03]  /*bf50*/  IMAD.WIDE R6, R2, 0x2, R56 ;  /* 0x0000000202067825 */ /* 0x000fc600078e0238 */
[----:B------:R-:W3:Y:S01]  /*bf60*/  LDL.64 R56, [R1+0x6a8] ;  /* 0x0006a80001387983 */ /* 0x000ee20000100a00 */
[----:B0-----:R-:W-:-:S03]  /*bf70*/  IMAD.WIDE R20, R2, 0x2, R64 ;  /* 0x0000000202147825 */ /* 0x001fc600078e0240 */
[----:B------:R2:W3:Y:S04]  /*bf80*/  LDG.E.U16 R175, desc[UR60][R6.64] ;  /* 0x0000003c06af7981 */ /* 0x0004e8000c1e1500 */
[----:B------:R3:W3:Y:S01]  /*bf90*/  LDG.E.U16 R172, desc[UR60][R20.64] ;  /* 0x0000003c14ac7981 */ /* 0x0006e2000c1e1500 */
[----:B------:R-:W-:-:S03]  /*bfa0*/  IMAD.WIDE R152, R2, 0x2, R70 ;  /* 0x0000000202987825 */ /* 0x000fc600078e0246 */
[----:B------:R-:W3:Y:S04]  /*bfb0*/  LDL.64 R70, [R1+0x688] ;  /* 0x0006880001467983 */ /* 0x000ee80000100a00 */
        /* <DEDUP_REMOVED lines=8> */
[----:B------:R1:W2:Y:S01]  /*c040*/  LDG.E.U16 R170, desc[UR60][R6.64] ;  /* 0x0000003c06aa7981 */ /* 0x0002a2000c1e1500 */
[----:B---3--:R-:W-:-:S03]  /*c050*/  IMAD.WIDE R20, R2, 0x2, R48 ;  /* 0x0000000202147825 */ /* 0x008fc600078e0230 */
[----:B------:R3:W2:Y:S04]  /*c060*/  LDG.E.U16 R171, desc[UR60][R18.64] ;  /* 0x0000003c12ab7981 */ /* 0x0006a8000c1e1500 */
[----:B------:R-:W2:Y:S01]  /*c070*/  LDL.64 R48, [R1+0x690] ;  /* 0x0006900001307983 */ /* 0x000ea20000100a00 */
[----:B0-----:R-:W-:-:S03]  /*c080*/  IMAD.WIDE R152, R2, 0x2, R66 ;  /* 0x0000000202987825 */ /* 0x001fc600078e0242 */
[----:B------:R-:W2:Y:S04]  /*c090*/  LDL.64 R66, [R1+0x678] ;  /* 0x0006780001427983 */ /* 0x000ea80000100a00 */
[----:B------:R-:W2:Y:S01]  /*c0a0*/  LDG.E.U16 R173, desc[UR60][R22.64] ;  /* 0x0000003c16ad7981 */ /* 0x000ea2000c1e1500 */
[----:B-1----:R-:W-:-:S03]  /*c0b0*/  IMAD.WIDE R6, R2, 0x2, R46 ;  /* 0x0000000202067825 */ /* 0x002fc600078e022e */
[----:B------:R-:W2:Y:S04]  /*c0c0*/  LDG.E.U16 R169, desc[UR60][R20.64] ;  /* 0x0000003c14a97981 */ /* 0x000ea8000c1e1500 */
[----:B------:R-:W2:Y:S01]  /*c0d0*/  LDL.64 R46, [R1+0x6d0] ;  /* 0x0006d000012e7983 */ /* 0x000ea20000100a00 */
[----:B---3--:R-:W-:-:S03]  /*c0e0*/  IMAD.WIDE R18, R2, 0x2, R62 ;  /* 0x0000000202127825 */ /* 0x008fc600078e023e */
[----:B------:R-:W3:Y:S04]  /*c0f0*/  LDL.64 R62, [R1+0x6c8] ;  /* 0x0006c800013e7983 */ /* 0x000ee80000100a00 */
[----:B------:R0:W3:Y:S04]  /*c100*/  LDG.E.U16 R168, desc[UR60][R18.64] ;  /* 0x0000003c12a87981 */ /* 0x0000e8000c1e1500 */
[----:B------:R1:W3:Y:S04]  /*c110*/  LDG.E.U16 R167, desc[UR60][R6.64] ;  /* 0x0000003c06a77981 */ /* 0x0002e8000c1e1500 */
[----:B------:R-:W3:Y:S04]  /*c120*/  LDL.64 R22, [R1+0x6c0] ;  /* 0x0006c00001167983 */ /* 0x000ee80000100a00 */
[----:B------:R-:W3:Y:S04]  /*c130*/  LDL.64 R20, [R1+0x650] ;  /* 0x0006500001147983 */ /* 0x000ee80000100a00 */
[----:B------:R-:W3:Y:S01]  /*c140*/  LDG.E.U16 R174, desc[UR60][R152.64] ;  /* 0x0000003c98ae7981 */ /* 0x000ee2000c1e1500 */
[----:B0-----:R-:W-:-:S03]  /*c150*/  IMAD.WIDE R18, R2, 0x2, R60 ;  /* 0x0000000202127825 */ /* 0x001fc600078e023c */
[----:B------:R-:W3:Y:S04]  /*c160*/  LDL.64 R60, [R1+0x668] ;  /* 0x00066800013c7983 */ /* 0x000ee80000100a00 */
[----:B------:R-:W3:Y:S01]  /*c170*/  LDG.E.U16 R166, desc[UR60][R18.64] ;  /* 0x0000003c12a67981 */ /* 0x000ee2000c1e1500 */
[----:B-1----:R-:W-:-:S03]  /*c180*/  IMAD.WIDE R6, R2, 0x2, R58 ;  /* 0x0000000202067825 */ /* 0x002fc600078e023a */
[----:B------:R-:W3:Y:S04]  /*c190*/  LDL.64 R58, [R1+0x660] ;  /* 0x00066000013a7983 */ /* 0x000ee80000100a00 */
[----:B------:R0:W3:Y:S04]  /*c1a0*/  LDG.E.U16 R165, desc[UR60][R6.64] ;  /* 0x0000003c06a57981 */ /* 0x0000e8000c1e1500 */
[----:B------:R-:W3:Y:S01]  /*c1b0*/  LDL.64 R18, [R1+0x6b8] ;  /* 0x0006b80001127983 */ /* 0x000ee20000100a00 */
[----:B0-----:R-:W-:-:S03]  /*c1c0*/  IMAD.WIDE R6, R2, 0x2, R56 ;  /* 0x0000000202067825 */ /* 0x001fc600078e0238 */
[----:B------:R-:W3:Y:S04]  /*c1d0*/  LDL.64 R56, [R1+0x658] ;  /* 0x0006580001387983 */ /* 0x000ee80000100a00 */
[----:B------:R4:W3:Y:S02]  /*c1e0*/  LDG.E.U16 R164, desc[UR60][R6.64] ;  /* 0x0000003c06a47981 */ /* 0x0008e4000c1e1500 */
[C---:B----4-:R-:W-:Y:S02]  /*c1f0*/  IMAD.WIDE R6, R2.reuse, 0x2, R54 ;  /* 0x0000000202067825 */ /* 0x050fe400078e0236 */
[----:B------:R-:W4:Y:S04]  /*c200*/  LDL.64 R54, [R1+0x648] ;  /* 0x0006480001367983 */ /* 0x000f280000100a00 */
[----:B------:R5:W4:Y:S02]  /*c210*/  LDG.E.U16 R163, desc[UR60][R6.64] ;  /* 0x0000003c06a37981 */ /* 0x000b24000c1e1500 */
[----:B-----5:R-:W-:-:S02]  /*c220*/  IMAD.WIDE R6, R2, 0x2, R52 ;  /* 0x0000000202067825 */ /* 0x020fc400078e0234 */
[----:B------:R-:W5:Y:S04]  /*c230*/  LDL.64 R52, [R1+0x640] ;  /* 0x0006400001347983 */ /* 0x000f680000100a00 */
[----:B------:R2:W5:Y:S02]  /*c240*/  LDG.E.U16 R162, desc[UR60][R6.64] ;  /* 0x0000003c06a27981 */ /* 0x000564000c1e1500 */
[C---:B--2---:R-:W-:Y:S02]  /*c250*/  IMAD.WIDE R6, R2.reuse, 0x2, R50 ;  /* 0x0000000202067825 */ /* 0x044fe400078e0232 */
[----:B------:R-:W2:Y:S04]  /*c260*/  LDL.64 R50, [R1+0x6b0] ;  /* 0x0006b00001327983 */ /* 0x000ea80000100a00 */
[----:B------:R0:W2:Y:S02]  /*c270*/  LDG.E.U16 R161, desc[UR60][R6.64] ;  /* 0x0000003c06a17981 */ /* 0x0000a4000c1e1500 */
[----:B0-----:R-:W-:-:S02]  /*c280*/  IMAD.WIDE R6, R2, 0x2, R48 ;  /* 0x0000000202067825 */ /* 0x001fc400078e0230 */
[----:B------:R-:W2:Y:S04]  /*c290*/  LDL.64 R48, [R1+0x638] ;  /* 0x0006380001307983 */ /* 0x000ea80000100a00 */
[----:B------:R0:W2:Y:S02]  /*c2a0*/  LDG.E.U16 R160, desc[UR60][R6.64] ;  /* 0x0000003c06a07981 */ /* 0x0000a4000c1e1500 */
[C---:B0-----:R-:W-:Y:S02]  /*c2b0*/  IMAD.WIDE R6, R2.reuse, 0x2, R46 ;  /* 0x0000000202067825 */ /* 0x041fe400078e022e */
[----:B------:R-:W2:Y:S04]  /*c2c0*/  LDL.64 R46, [R1+0x630] ;  /* 0x00063000012e7983 */ /* 0x000ea80000100a00 */
[----:B------:R0:W2:Y:S02]  /*c2d0*/  LDG.E.U16 R159, desc[UR60][R6.64] ;  /* 0x0000003c069f7981 */ /* 0x0000a4000c1e1500 */
[----:B0-----:R-:W-:-:S05]  /*c2e0*/  IMAD.WIDE R6, R2, 0x2, R70 ;  /* 0x0000000202067825 */ /* 0x001fca00078e0246 */
[----:B------:R0:W2:Y:S02]  /*c2f0*/  LDG.E.U16 R158, desc[UR60][R6.64] ;  /* 0x0000003c069e7981 */ /* 0x0000a4000c1e1500 */
[----:B0-----:R-:W-:-:S05]  /*c300*/  IMAD.WIDE R6, R2, 0x2, R68 ;  /* 0x0000000202067825 */ /* 0x001fca00078e0244 */
[----:B------:R0:W2:Y:S02]  /*c310*/  LDG.E.U16 R157, desc[UR60][R6.64] ;  /* 0x0000003c069d7981 */ /* 0x0000a4000c1e1500 */
[----:B0-----:R-:W-:-:S05]  /*c320*/  IMAD.WIDE R6, R2, 0x2, R66 ;  /* 0x0000000202067825 */ /* 0x001fca00078e0242 */
[----:B------:R0:W2:Y:S02]  /*c330*/  LDG.E.U16 R156, desc[UR60][R6.64] ;  /* 0x0000003c069c7981 */ /* 0x0000a4000c1e1500 */
[----:B0-----:R-:W-:-:S05]  /*c340*/  IMAD.WIDE R6, R2, 0x2, R64 ;  /* 0x0000000202067825 */ /* 0x001fca00078e0240 */
[----:B------:R3:W2:Y:S02]  /*c350*/  LDG.E.U16 R155, desc[UR60][R6.64] ;  /* 0x0000003c069b7981 */ /* 0x0006a4000c1e1500 */
[----:B---3--:R-:W-:-:S05]  /*c360*/  IMAD.WIDE R6, R2, 0x2, R62 ;  /* 0x0000000202067825 */ /* 0x008fca00078e023e */
[----:B------:R0:W3:Y:S02]  /*c370*/  LDG.E.U16 R154, desc[UR60][R6.64] ;  /* 0x0000003c069a7981 */ /* 0x0000e4000c1e1500 */
[----:B0-----:R-:W-:-:S05]  /*c380*/  IMAD.WIDE R6, R2, 0x2, R60 ;  /* 0x0000000202067825 */ /* 0x001fca00078e023c */
        /* <DEDUP_REMOVED lines=9> */
[----:B----4-:R-:W-:-:S05]  /*c420*/  IMAD.WIDE R6, R2, 0x2, R54 ;  /* 0x0000000202067825 */ /* 0x010fca00078e0236 */
[----:B------:R5:W4:Y:S02]  /*c430*/  LDG.E.U16 R20, desc[UR60][R6.64] ;  /* 0x0000003c06147981 */ /* 0x000b24000c1e1500 */
[----:B-----5:R-:W-:-:S05]  /*c440*/  IMAD.WIDE R6, R2, 0x2, R52 ;  /* 0x0000000202067825 */ /* 0x020fca00078e0234 */
[----:B------:R0:W5:Y:S02]  /*c450*/  LDG.E.U16 R5, desc[UR60][R6.64] ;  /* 0x0000003c06057981 */ /* 0x000164000c1e1500 */
[----:B0-----:R-:W-:-:S05]  /*c460*/  IMAD.WIDE R6, R2, 0x2, R18 ;  /* 0x0000000202067825 */ /* 0x001fca00078e0212 */
[----:B------:R2:W5:Y:S02]  /*c470*/  LDG.E.U16 R19, desc[UR60][R6.64] ;  /* 0x0000003c06137981 */ /* 0x000564000c1e1500 */
[----:B--2---:R-:W-:-:S05]  /*c480*/  IMAD.WIDE R6, R2, 0x2, R50 ;  /* 0x0000000202067825 */ /* 0x004fca00078e0232 */
[----:B------:R0:W2:Y:S02]  /*c490*/  LDG.E.U16 R18, desc[UR60][R6.64] ;  /* 0x0000003c06127981 */ /* 0x0000a4000c1e1500 */
[----:B0-----:R-:W-:-:S05]  /*c4a0*/  IMAD.WIDE R6, R2, 0x2, R48 ;  /* 0x0000000202067825 */ /* 0x001fca00078e0230 */
[----:B------:R0:W2:Y:S02]  /*c4b0*/  LDG.E.U16 R8, desc[UR60][R6.64] ;  /* 0x0000003c06087981 */ /* 0x0000a4000c1e1500 */
[----:B0-----:R-:W-:-:S06]  /*c4c0*/  IMAD.WIDE R6, R2, 0x2, R46 ;  /* 0x0000000202067825 */ /* 0x001fcc00078e022e */
[----:B------:R0:W2:Y:S01]  /*c4d0*/  LDG.E.U16 R6, desc[UR60][R6.64] ;  /* 0x0000003c06067981 */ /* 0x0000a2000c1e1500 */
[----:B------:R-:W-:Y:S06]  /*c4e0*/  BAR.SYNC.DEFER_BLOCKING 0x0 ;  /* 0x0000000000007b1d */ /* 0x000fec0000010000 */
[----:B------:R-:W0:Y:S01]  /*c4f0*/  S2R R145, SR_TID.X ;  /* 0x0000000000917919 */ /* 0x000e220000002100 */
        /* <DEDUP_REMOVED lines=78> */
[----:B---3--:R-:W-:Y:S04]  /*c9e0*/  STS.U16 [R13+0x21e00], R153 ;  /* 0x021e00990d007388 */ /* 0x008fe80000000400 */
[----:B------:R-:W-:Y:S04]  /*c9f0*/  STS.U16 [R13+0x29e00], R152 ;  /* 0x029e00980d007388 */ /* 0x000fe80000000400 */
[----:B------:R-:W-:Y:S04]  /*ca00*/  STS.U16 [R12+0x20280], R29 ;  /* 0x0202801d0c007388 */ /* 0x000fe80000000400 */
[----:B------:R1:W-:Y:S04]  /*ca10*/  STS.U16 [R12+0x28280], R28 ;  /* 0x0282801c0c007388 */ /* 0x0003e80000000400 */
[----:B------:R-:W-:Y:S04]  /*ca20*/  STS.U16 [R12+0x20680], R248 ;  /* 0x020680f80c007388 */ /* 0x000fe80000000400 */
[----:B------:R-:W-:Y:S01]  /*ca30*/  STS.U16 [R12+0x28680], R247 ;  /* 0x028680f70c007388 */ /* 0x000fe20000000400 */
[----:B0-----:R-:W-:Y:S01]  /*ca40*/  SHF.R.U32.HI R7, RZ, 0x5, R145 ;  /* 0x00000005ff077819 */ /* 0x001fe20000011691 */
[----:B------:R-:W-:Y:S01]  /*ca50*/  UIADD3.64 UR50, UR10, 0x1fe, URZ ;  /* 0x000001fe0a327897 */ /* 0x000fe2000fffe03f */
[----:B-1----:R-:W0:Y:S01]  /*ca60*/  LDC R28, c[0x0][0x238] ;  /* 0x00008e00ff1c7b82 */ /* 0x002e220000000800 */
        /* <DEDUP_REMOVED lines=28> */
[----:B------:R1:W-:Y:S04]  /*cc30*/  STS.U16 [R10+0x28380], R24 ;  /* 0x028380180a007388 */ /* 0x0003e80000000400 */
[----:B------:R3:W-:Y:S04]  /*cc40*/  STS.U16 [R10+0x20380], R25 ;  /* 0x020380190a007388 */ /* 0x0007e80000000400 */
[----:B------:R-:W-:Y:S01]  /*cc50*/  STS.U16 [R10+0x20780], R244 ;  /* 0x020780f40a007388 */ /* 0x000fe20000000400 */
[----:B-1----:R-:W1:Y:S03]  /*cc60*/  S2R R24, SR_CgaCtaId ;  /* 0x0000000000187919 */ /* 0x002e660000008800 */
        /* <DEDUP_REMOVED lines=10> */
[----:B--2---:R-:W-:Y:S04]  /*cd10*/  STS.U16 [R10+0x29b80], R18 ;  /* 0x029b80120a007388 */ /* 0x004fe80000000400 */
[----:B------:R-:W-:Y:S04]  /*cd20*/  STS.U16 [R10+0x21f80], R8 ;  /* 0x021f80080a007388 */ /* 0x000fe80000000400 */
[----:B------:R2:W-:Y:S01]  /*cd30*/  STS.U16 [R10+0x29f80], R6 ;  /* 0x029f80060a007388 */ /* 0x0005e20000000400 */
[----:B------:R5:W-:Y:S06]  /*cd40*/  MEMBAR.ALL.CTA ;  /* 0x0000000000007992 */ /* 0x000bec0000008000 */
[----:B-----5:R-:W5:Y:S01]  /*cd50*/  FENCE.VIEW.ASYNC.S ;  /* 0x00000000000073c6 */ /* 0x020f620000000000 */
[----:B------:R-:W-:Y:S01]  /*cd60*/  IMAD.SHL.U32 R5, R7, 0x200, RZ ;  /* 0x0000020007057824 */ /* 0x000fe200078e00ff */
[----:B------:R-:W-:-:S04]  /*cd70*/  MOV R7, 0x400 ;  /* 0x0000040000077802 */ /* 0x000fc80000000f00 */
[----:B------:R-:W-:Y:S02]  /*cd80*/  LOP3.LUT R5, R5, 0x800, RZ, 0xc0, !PT ;  /* 0x0000080005057812 */ /* 0x000fe400078ec0ff */
[----:B-1----:R-:W-:Y:S01]  /*cd90*/  LEA R7, R24, R7, 0x18 ;  /* 0x0000000718077211 */ /* 0x002fe200078ec0ff */
[----:B------:R-:W-:Y:S01]  /*cda0*/  UIADD3.64 UR54, UR10, 0x200, URZ ;  /* 0x000002000a367897 */ /* 0x000fe2000fffe03f */
[----:B------:R-:W2:Y:S02]  /*cdb0*/  LDL.LU R24, [R1+0x210] ;  /* 0x0002100001187983 */ /* 0x000ea40000300800 */
[----:B------:R-:W-:Y:S01]  /*cdc0*/  LEA.HI R5, R7, R5, RZ, 0x1c ;  /* 0x0000000507057211 */ /* 0x000fe200078fe0ff */
[----:B------:R-:W-:Y:S01]  /*cdd0*/  UIADD3.64 UR58, UR10, 0x600, URZ ;  /* 0x000006000a3a7897 */ /* 0x000fe2000fffe03f */
[----:B---3--:R-:W3:Y:S01]  /*cde0*/  LDL.LU R25, [R1+0x214] ;  /* 0x0002140001197983 */ /* 0x008ee20000300800 */
[----:B-----5:R-:W-:Y:S01]  /*cdf0*/  BAR.SYNC.DEFER_BLOCKING 0x0 ;  /* 0x0000000000007b1d */ /* 0x020fe20000010000 */
[----:B------:R-:W-:-:S04]  /*ce00*/  LOP3.LUT R5, R5, 0x3fff, RZ, 0xc0, !PT ;  /* 0x00003fff05057812 */ /* 0x000fc800078ec0ff */
[----:B------:R-:W-:Y:S01]  /*ce10*/  R2UR UR4, R5 ;  /* 0x00000000050472ca */ /* 0x000fe200000e0000 */
[----:B------:R-:W-:Y:S01]  /*ce20*/  IMAD.MOV.U32 R7, RZ, RZ, RZ ;  /* 0x000000ffff077224 */ /* 0x000fe200078e00ff */
[----:B------:R-:W5:Y:S04]  /*ce30*/  LDL.64 R26, [R1+0x620] ;  /* 0x00062000011a7983 */ /* 0x000f680000100a00 */
[----:B------:R-:W5:Y:S04]  /*ce40*/  LDL.64 R34, [R1+0x628] ;  /* 0x0006280001227983 */ /* 0x000f680000100a00 */
[----:B------:R-:W5:Y:S04]  /*ce50*/  LDL.64 R40, [R1+0x608] ;  /* 0x0006080001287983 */ /* 0x000f680000100a00 */
[----:B------:R-:W5:Y:S01]  /*ce60*/  LDL.64 R32, [R1+0x600] ;  /* 0x0006000001207983 */ /* 0x000f620000100a00 */
[----:B----4-:R-:W-:-:S03]  /*ce70*/  WARPGROUP.ARRIVE ;  /* 0x00000000000079c5 */ /* 0x010fc60000000000 */
[----:B------:R-:W4:Y:S04]  /*ce80*/  LDL.64 R30, [R1+0x5e8] ;  /* 0x0005e800011e7983 */ /* 0x000f280000100a00 */
[----:B------:R-:W4:Y:S01]  /*ce90*/  LDL.64 R38, [R1+0x5e0] ;  /* 0x0005e00001267983 */ /* 0x000f220000100a00 */
[----:B------:R-:W-:Y:S01]  /*cea0*/  HGMMA.64x64x16.F32.BF16 R152, gdesc[UR4].tnspA, RZ, !UPT, gsb0 ;  /* 0x20e00000049879f0 */ /* 0x000fe2000c0018ff */
[----:B--2---:R-:W-:Y:S02]  /*ceb0*/  IADD3 R6, P0, R5, 0x80, RZ ;  /* 0x0000008005067810 */ /* 0x004fe40007f1e0ff */
[----:B------:R-:W-:Y:S01]  /*cec0*/  LOP3.LUT R96, R9, 0x8, RZ, 0xfc, !PT ;  /* 0x0000000809607812 */ /* 0x000fe200078efcff */
[----:B------:R-:W2:Y:S01]  /*ced0*/  LDL.64 R36, [R1+0x5d8] ;  /* 0x0005d80001247983 */ /* 0x000ea20000100a00 */
[----:B------:R-:W-:-:S02]  /*cee0*/  IADD3.X R5, R7, 0x40000040, RZ, P0, !PT ;  /* 0x4000004007057810 */ /* 0x000fc400007fe4ff */
[----:B------:R-:W-:Y:S01]  /*cef0*/  R2UR UR4, R6 ;  /* 0x00000000060472ca */ /* 0x000fe200000e0000 */
[----:B------:R-:W2:Y:S01]  /*cf00*/  LDL.64 R22, [R1+0x618] ;  /* 0x0006180001167983 */ /* 0x000ea20000100a00 */
[----:B------:R-:W-:-:S03]  /*cf10*/  R2UR UR8, R5 ;  /* 0x00000000050872ca */ /* 0x000fc600000e0000 */
[----:B------:R-:W2:Y:S04]  /*cf20*/  LDL.64 R52, [R1+0x5f8] ;  /* 0x0005f80001347983 */ /* 0x000ea80000100a00 */
[----:B------:R-:W2:Y:S04]  /*cf30*/  LDL.64 R42, [R1+0x5f0] ;  /* 0x0005f000012a7983 */ /* 0x000ea80000100a00 */
[----:B------:R-:W2:Y:S02]  /*cf40*/  LDL.64 R48, [R1+0x5b8] ;  /* 0x0005b80001307983 */ /* 0x000ea40000100a00 */
[----:B------:R-:W-:Y:S01]  /*cf50*/  UMOV UR9, UR8 ;  /* 0x0000000800097c82 */ /* 0x000fe20008000000 */
[----:B------:R-:W-:Y:S01]  /*cf60*/  UMOV UR8, UR4 ;  /* 0x0000000400087c82 */ /* 0x000fe20008000000 */
[----:B------:R-:W2:Y:S04]  /*cf70*/  LDL.64 R50, [R1+0x5c8] ;  /* 0x0005c80001327983 */ /* 0x000ea80000100a00 */
        /* <DEDUP_REMOVED lines=11> */
[----:B------:R-:W2:Y:S01]  /*d030*/  LDL.64 R112, [R1+0x3e8] ;  /* 0x0003e80001707983 */ /* 0x000ea20000100a00 */
[----:B------:R-:W-:-:S02]  /*d040*/  WARPGROUP.DEPBAR.LE gsb0, 0x0 ;  /* 0x00008000000079c5 */ /* 0x000fc40000010000 */
[----:B------:R-:W-:Y:S01]  /*d050*/  WARPGROUP.ARRIVE ;  /* 0x00000000000079c5 */ /* 0x000fe20000000000 */
[----:B------:R-:W2:Y:S04]  /*d060*/  LDL.64 R110, [R1+0x3b8] ;  /* 0x0003b800016e7983 */ /* 0x000ea80000100a00 */
[----:B------:R-:W2:Y:S01]  /*d070*/  LDL.64 R114, [R1+0x388] ;  /* 0x0003880001727983 */ /* 0x000ea20000100a00 */
[----:B------:R-:W-:Y:S01]  /*d080*/  HGMMA.64x64x16.F32.BF16 R152, gdesc[UR8].tnspA, R152, gsb0 ;  /* 0x20e00000089879f0 */ /* 0x000fe20008001898 */
[----:B------:R-:W-:Y:S02]  /*d090*/  UIADD3.64 UR12, UR8, 0x80, URZ ;  /* 0x00000080080c7897 */ /* 0x000fe4000fffe03f */
[----:B------:R-:W2:Y:S04]  /*d0a0*/  LDL.64 R120, [R1+0x3a0] ;  /* 0x0003a00001787983 */ /* 0x000ea80000100a00 */
[----:B------:R-:W2:Y:S04]  /*d0b0*/  LDL.64 R118, [R1+0x2a0] ;  /* 0x0002a00001767983 */ /* 0x000ea80000100a00 */
[----:B------:R-:W2:Y:S04]  /*d0c0*/  LDL.64 R116, [R1+0x260] ;  /* 0x0002600001747983 */ /* 0x000ea80000100a00 */
[----:B------:R-:W2:Y:S04]  /*d0d0*/  LDL.64 R126, [R1+0x320] ;  /* 0x00032000017e7983 */ /* 0x000ea80000100a00 */
[----:B------:R-:W2:Y:S04]  /*d0e0*/  LDL.64 R122, [R1+0x2e8] ;  /* 0x0002e800017a7983 */ /* 0x000ea80000100a00 */
[----:B------:R-:W2:Y:S01]  /*d0f0*/  LDL.64 R124, [R1+0x300] ;  /* 0x00030000017c7983 */ /* 0x000ea20000100a00 */
[----:B------:R-:W-:-:S02]  /*d100*/  WARPGROUP.DEPBAR.LE gsb0, 0x0 ;  /* 0x00008000000079c5 */ /* 0x000fc40000010000 */
[----:B------:R-:W-:-:S06]  /*d110*/  WARPGROUP.ARRIVE ;  /* 0x00000000000079c5 */ /* 0x000fcc0000000000 */
[----:B------:R-:W-:Y:S01]  /*d120*/  HGMMA.64x64x16.F32.BF16 R152, gdesc[UR12].tnspA, R152, gsb0 ;  /* 0x20e000000c9879f0 */ /* 0x000fe20008001898 */
[----:B------:R-:W-:Y:S02]  /*d130*/  UIADD3.64 UR16, UR8, 0x100, URZ ;  /* 0x0000010008107897 */ /* 0x000fe4000fffe03f */
[----:B------:R-:W-:Y:S02]  /*d140*/  WARPGROUP.DEPBAR.LE gsb0, 0x0 ;  /* 0x00008000000079c5 */ /* 0x000fe40000010000 */
        /* <DEDUP_REMOVED lines=11> */
[----:B------:R-:W-:Y:S01]  /*d200*/  UIADD3.64 UR48, UR8, 0x280, URZ ;  /* 0x0000028008307897 */ /* 0x000fe2000fffe03f */
        /* <DEDUP_REMOVED lines=101> */
[----:B------:R-:W-:Y:S01]  /*d860*/  UIADD3.64 UR44, UR8, 0x1580, URZ ;  /* 0x00001580082c7897 */ /* 0x000fe2000fffe03f */
[----:B------:R-:W-:Y:S02]  /*d870*/  R2UR UR58, R151 ;  /* 0x00000000973a72ca */ /* 0x000fe400000e0000 */
[----:B------:R-:W1:Y:S01]  /*d880*/  S2R R151, SR_TID.X ;  /* 0x0000000000977919 */ /* 0x000e620000002100 */
[----:B------:R-:W-:Y:S02]  /*d890*/  WARPGROUP.DEPBAR.LE gsb0, 0x0 ;  /* 0x00008000000079c5 */ /* 0x000fe40000010000 */
[----:B------:R-:W-:-:S06]  /*d8a0*/  WARPGROUP.ARRIVE ;  /* 0x00000000000079c5 */ /* 0x000fcc0000000000 */
[----:B------:R-:W-:Y:S01]  /*d8b0*/  HGMMA.64x64x16.F32.BF16 R152, gdesc[UR44].tnspA, R152, gsb0 ;  /* 0x20e000002c9879f0 */ /* 0x000fe20008001898 */
[----:B-1----:R-:W-:Y:S01]  /*d8c0*/  IMAD.SHL.U32 R20, R151, 0x2, RZ ;  /* 0x0000000297147824 */ /* 0x002fe200078e00ff */
[----:B------:R-:W-:Y:S02]  /*d8d0*/  R2UR UR51, R146 ;  /* 0x00000000923372ca */ /* 0x000fe400000e0000 */
[----:B------:R-:W-:Y:S02]  /*d8e0*/  R2UR UR50, R147 ;  /* 0x00000000933272ca */ /* 0x000fe400000e0000 */
[----:B------:R-:W-:Y:S01]  /*d8f0*/  LOP3.LUT R20, R20, 0x6, RZ, 0xc0, !PT ;  /* 0x0000000614147812 */ /* 0x000fe200078ec0ff */
[----:B------:R-:W-:-:S03]  /*d900*/  UIADD3.64 UR48, UR8, 0x1600, URZ ;  /* 0x0000160008307897 */ /* 0x000fc6000fffe03f */
[----:B------:R-:W-:Y:S02]  /*d910*/  IADD3 R5, P0, R20, R24, RZ ;  /* 0x0000001814057210 */ /* 0x000fe40007f1e0ff */
[----:B------:R-:W4:Y:S01]  /*d920*/  LDL.64 R20, [R1+0x610] ;  /* 0x0006100001147983 */ /* 0x000f220000100a00 */
[----:B------:R-:W-:Y:S02]  /*d930*/  WARPGROUP.DEPBAR.LE gsb0, 0x0 ;  /* 0x00008000000079c5 */ /* 0x000fe40000010000 */
[----:B------:R-:W-:-:S06]  /*d940*/  WARPGROUP.ARRIVE ;  /* 0x00000000000079c5 */ /* 0x000fcc0000000000 */
[----:B------:R-:W-:Y:S01]  /*d950*/  HGMMA.64x64x16.F32.BF16 R152, gdesc[UR48].tnspA, R152, gsb0 ;  /* 0x20e00000309879f0 */ /* 0x000fe20008001898 */
[----:B------:R-:W-:Y:S02]  /*d960*/  R2UR UR55, R148 ;  /* 0x00000000943772ca */ /* 0x000fe400000e0000 */
[----:B------:R-:W-:Y:S01]  /*d970*/  R2UR UR54, R149 ;  /* 0x00000000953672ca */ /* 0x000fe200000e0000 */
[----:B------:R-:W-:Y:S01]  /*d980*/  UIADD3.64 UR52, UR8, 0x1680, URZ ;  /* 0x0000168008347897 */ /* 0x000fe2000fffe03f */
[----:B------:R-:W-:Y:S02]  /*d990*/  WARPGROUP.DEPBAR.LE gsb0, 0x0 ;  /* 0x00008000000079c5 */ /* 0x000fe40000010000 */
[----:B------:R-:W-:-:S09]  /*d9a0*/  WARPGROUP.ARRIVE ;  /* 0x00000000000079c5 */ /* 0x000fd20000000000 */
[----:B------:R-:W-:Y:S01]  /*d9b0*/  HGMMA.64x64x16.F32.BF16 R152, gdesc[UR52].tnspA, R152, gsb0 ;  /* 0x20e00000349879f0 */ /* 0x000fe20008001898 */
[----:B------:R-:W-:Y:S01]  /*d9c0*/  R2UR UR59, R150 ;  /* 0x00000000963b72ca */ /* 0x000fe200000e0000 */
[----:B------:R-:W-:Y:S01]  /*d9d0*/  UIADD3.64 UR56, UR8, 0x1700, URZ ;  /* 0x0000170008387897 */ /* 0x000fe2000fffe03f */
[----:B------:R-:W-:Y:S01]  /*d9e0*/  IADD3 R7, P1, R5, 0x10, RZ ;  /* 0x0000001005077810 */ /* 0x000fe20007f3e0ff */
[----:B------:R-:W-:Y:S02]  /*d9f0*/  WARPGROUP.DEPBAR.LE gsb0, 0x0 ;  /* 0x00008000000079c5 */ /* 0x000fe40000010000 */
[----:B------:R-:W-:-:S08]  /*da00*/  WARPGROUP.ARRIVE ;  /* 0x00000000000079c5 */ /* 0x000fd00000000000 */
[----:B------:R-:W-:Y:S01]  /*da10*/  HGMMA.64x64x16.F32.BF16 R152, gdesc[UR56].tnspA, R152, gsb0 ;  /* 0x20e00000389879f0 */ /* 0x000fe20008001898 */
[----:B---3--:R-:W-:Y:S02]  /*da20*/  IADD3.X R8, RZ, R25, RZ, P0, !PT ;  /* 0x00000019ff087210 */ /* 0x008fe400007fe4ff */
[----:B------:R-:W-:Y:S02]  /*da30*/  IADD3 R6, P4, R5, 0x9, RZ ;  /* 0x0000000905067810 */ /* 0x000fe40007f9e0ff */
[-C--:B------:R-:W-:Y:S01]  /*da40*/  ISETP.GT.U32.AND P6, PT, R7, R9.reuse, PT ;  /* 0x000000090700720c */ /* 0x080fe20003fc4070 */
[----:B------:R-:W-:Y:S01]  /*da50*/  IMAD.X R18, RZ, RZ, R8, P1 ;  /* 0x000000ffff127224 */ /* 0x000fe200008e0608 */
[C---:B------:R-:W-:Y:S02]  /*da60*/  ISETP.GT.U32.AND P5, PT, R6.reuse, R9, PT ;  /* 0x000000090600720c */ /* 0x040fe40003fa4070 */
[----:B------:R-:W-:Y:S02]  /*da70*/  ISETP.GT.U32.AND P3, PT, R6, R96, PT ;  /* 0x000000600600720c */ /* 0x000fe40003f64070 */
[----:B------:R-:W-:-:S02]  /*da80*/  IADD3 R6, P2, R5, 0x11, RZ ;  /* 0x0000001105067810 */ /* 0x000fc40007f5e0ff */
[----:B------:R-:W-:Y:S01]  /*da90*/  ISETP.GT.U32.AND P0, PT, R7, R96, PT ;  /* 0x000000600700720c */ /* 0x000fe20003f04070 */
[--C-:B------:R-:W-:Y:S01]  /*daa0*/  IMAD.X R7, RZ, RZ, R8.reuse, P4 ;  /* 0x000000ffff077224 */ /* 0x100fe200020e0608 */
[C---:B------:R-:W-:Y:S02]  /*dab0*/  ISETP.GT.U32.AND.EX P6, PT, R18.reuse, RZ, PT, P6 ;  /* 0x000000ff1200720c */ /* 0x040fe40003fc4160 */
[----:B------:R-:W-:Y:S01]  /*dac0*/  ISETP.GT.U32.AND.EX P0, PT, R18, RZ, PT, P0 ;  /* 0x000000ff1200720c */ /* 0x000fe20003f04100 */
[----:B------:R-:W-:Y:S01]  /*dad0*/  IMAD.X R18, RZ, RZ, R8, P2 ;  /* 0x000000ffff127224 */ /* 0x000fe200010e0608 */
[----:B------:R-:W-:Y:S02]  /*dae0*/  ISETP.GT.U32.AND P4, PT, R6, R9, PT ;  /* 0x000000090600720c */ /* 0x000fe40003f84070 */
[C---:B------:R-:W-:Y:S02]  /*daf0*/  ISETP.GT.U32.AND.EX P5, PT, R7.reuse, RZ, PT, P5 ;  /* 0x000000ff0700720c */ /* 0x040fe40003fa4150 */
[----:B------:R-:W-:-:S02]  /*db00*/  ISETP.GT.U32.AND.EX P3, PT, R7, RZ, PT, P3 ;  /* 0x000000ff0700720c */ /* 0x000fc40003f64130 */
[----:B------:R-:W-:Y:S02]  /*db10*/  ISETP.GT.U32.AND P1, PT, R6, R96, PT ;  /* 0x000000600600720c */ /* 0x000fe40003f24070 */
[C---:B------:R-:W-:Y:S02]  /*db20*/  ISETP.GT.U32.AND.EX P4, PT, R18.reuse, RZ, PT, P4 ;  /* 0x000000ff1200720c */ /* 0x040fe40003f84140 */
[----:B------:R-:W-:Y:S02]  /*db30*/  ISETP.GT.U32.AND.EX P1, PT, R18, RZ, PT, P1 ;  /* 0x000000ff1200720c */ /* 0x000fe40003f24110 */
[----:B------:R-:W-:Y:S01]  /*db40*/  LOP3.LUT R18, R5, 0x21, RZ, 0xfc, !PT ;  /* 0x0000002105127812 */ /* 0x000fe200078efcff */
[----:B------:R-:W-:Y:S02]  /*db50*/  WARPGROUP.DEPBAR.LE gsb0, 0x0 ;  /* 0x00008000000079c5 */ /* 0x000fe40000010000 */
[-C--:B0-----:R-:W-:Y:S01]  /*db60*/  FMUL R157, R157, R28.reuse ;  /* 0x0000001c9d9d7220 */ /* 0x081fe20000400000 */
[-C--:B------:R-:W-:Y:S01]  /*db70*/  FMUL R159, R159, R28.reuse ;  /* 0x0000001c9f9f7220 */ /* 0x080fe20000400000 */
[-C--:B------:R-:W-:Y:S01]  /*db80*/  FMUL R162, R162, R28.reuse ;  /* 0x0000001ca2a27220 */ /* 0x080fe20000400000 */
[-C--:B------:R-:W-:Y:S01]  /*db90*/  FMUL R161, R161, R28.reuse ;  /* 0x0000001ca1a17220 */ /* 0x080fe20000400000 */
[----:B------:R-:W-:Y:S01]  /*dba0*/  FMUL R160, R160, R28 ;  /* 0x0000001ca0a07220 */ /* 0x000fe20000400000 */
[----:B------:R-:W-:-:S02]  /*dbb0*/  FSEL R234, R157, -INF , !P5 ;  /* 0xff8000009dea7808 */ /* 0x000fc40006800000 */
[----:B------:R-:W-:Y:S02]  /*dbc0*/  FSEL R223, R159, -INF , !P3 ;  /* 0xff8000009fdf7808 */ /* 0x000fe40005800000 */
[C---:B------:R-:W-:Y:S02]  /*dbd0*/  IADD3 R6, P5, R5.reuse, 0x18, RZ ;  /* 0x0000001805067810 */ /* 0x040fe40007fbe0ff */
[----:B------:R-:W-:Y:S01]  /*dbe0*/  IADD3 R7, P3, R5, 0x19, RZ ;  /* 0x0000001905077810 */ /* 0x000fe20007f7e0ff */
[----:B------:R-:W-:Y:S01]  /*dbf0*/  FMUL R163, R163, R28 ;  /* 0x0000001ca3a37220 */ /* 0x000fe20000400000 */
[----:B------:R-:W-:Y:S02]  /*dc00*/  FSEL R236, R162, -INF , !P0 ;  /* 0xff800000a2ec7808 */ /* 0x000fe40004000000 */
[----:B------:R-:W-:Y:S02]  /*dc10*/  FSEL R242, R161, -INF , !P4 ;  /* 0xff800000a1f27808 */ /* 0x000fe40006000000 */
[----:B------:R-:W-:-:S02]  /*dc20*/  FSEL R243, R160, -INF , !P6 ;  /* 0xff800000a0f37808 */ /* 0x000fc40007000000 */
[CC--:B------:R-:W-:Y:S02]  /*dc30*/  ISETP.GT.U32.AND P0, PT, R7.reuse, R9.reuse, PT ;  /* 0x000000090700720c */ /* 0x0c0fe40003f04070 */
[-C--:B------:R-:W-:Y:S01]  /*dc40*/  ISETP.GT.U32.AND P4, PT, R7, R96.reuse, PT ;  /* 0x000000600700720c */ /* 0x080fe20003f84070 */
[----:B------:R-:W-:Y:S01]  /*dc50*/  IMAD.X R7, RZ, RZ, R8, P5 ;  /* 0x000000ffff077224 */ /* 0x000fe200028e0608 */
[C---:B------:R-:W-:Y:S02]  /*dc60*/  ISETP.GT.U32.AND P2, PT, R6.reuse, R9, PT ;  /* 0x000000090600720c */ /* 0x040fe40003f44070 */
[----:B------:R-:W-:Y:S02]  /*dc70*/  ISETP.GT.U32.AND P6, PT, R6, R96, PT ;  /* 0x000000600600720c */ /* 0x000fe40003fc4070 */
[----:B------:R-:W-:Y:S02]  /*dc80*/  IADD3 R6, P5, R5, 0x8, RZ ;  /* 0x0000000805067810 */ /* 0x000fe40007fbe0ff */
[----:B------:R-:W-:-:S02]  /*dc90*/  FSEL R233, R163, -INF , !P1 ;  /* 0xff800000a3e97808 */ /* 0x000fc40004800000 */
[----:B------:R-:W-:Y:S02]  /*dca0*/  ISETP.GT.U32.AND P1, PT, R6, R9, PT ;  /* 0x000000090600720c */ /* 0x000fe40003f24070 */
[----:B------:R-:W-:Y:S01]  /*dcb0*/  IADD3.X R6, RZ, R8, RZ, P3, !PT ;  /* 0x00000008ff067210 */ /* 0x000fe20001ffe4ff */
[-C--:B------:R-:W-:Y:S01]  /*dcc0*/  FMUL R166, R166, R28.reuse ;  /* 0x0000001ca6a67220 */ /* 0x080fe20000400000 */
[----:B------:R-:W-:Y:S01]  /*dcd0*/  FMUL R165, R165, R28 ;  /* 0x0000001ca5a57220 */ /* 0x000fe20000400000 */
[----:B------:R-:W-:Y:S02]  /*dce0*/  ISETP.GT.U32.AND.EX P6, PT, R7, RZ, PT, P6 ;  /* 0x000000ff0700720c */ /* 0x000fe40003fc4160 */
[C---:B------:R-:W-:Y:S02]  /*dcf0*/  ISETP.GT.U32.AND.EX P0, PT, R6.reuse, RZ, PT, P0 ;  /* 0x000000ff0600720c */ /* 0x040fe40003f04100 */
[----:B------:R-:W-:Y:S02]  /*dd00*/  ISETP.GT.U32.AND.EX P4, PT, R6, RZ, PT, P4 ;  /* 0x000000ff0600720c */ /* 0x000fe40003f84140 */
[----:B------:R-:W-:-:S02]  /*dd10*/  LOP3.LUT R6, R5, 0x28, RZ, 0xfc, !PT ;  /* 0x0000002805067812 */ /* 0x000fc400078efcff */
[----:B------:R-:W-:Y:S02]  /*dd20*/  FSEL R231, R166, -INF , !P6 ;  /* 0xff800000a6e77808 */ /* 0x000fe40007000000 */
[----:B------:R-:W-:Y:S02]  /*dd30*/  FSEL R237, R165, -INF , !P0 ;  /* 0xff800000a5ed7808 */ /* 0x000fe40004000000 */
[C---:B------:R-:W-:Y:S02]  /*dd40*/  ISETP.GT.U32.AND P6, PT, R6.reuse, R96, PT ;  /* 0x000000600600720c */ /* 0x040fe40003fc4070 */
[----:B------:R-:W-:Y:S01]  /*dd50*/  ISETP.GT.U32.AND P0, PT, R6, R9, PT ;  /* 0x000000090600720c */ /* 0x000fe20003f04070 */
[----:B------:R-:W-:Y:S02]  /*dd60*/  IMAD.X R6, RZ, RZ, R8, P5 ;  /* 0x000000ffff067224 */ /* 0x000fe400028e0608 */
[----:B------:R-:W-:-:S03]  /*dd70*/  FMUL R156, R156, R28 ;  /* 0x0000001c9c9c7220 */ /* 0x000fc60000400000 */
[----:B------:R-:W-:-:S04]  /*dd80*/  ISETP.GT.U32.AND.EX P1, PT, R6, RZ, PT, P1 ;  /* 0x000000ff0600720c */ /* 0x000fc80003f24110 */
[----:B------:R-:W-:Y:S01]  /*dd90*/  FSEL R213, R156, -INF , !P1 ;  /* 0xff8000009cd57808 */ /* 0x000fe20004800000 */
[----:B-----5:R-:W-:Y:S02]  /*dda0*/  IMAD.WIDE R156, R0, 0x2, R26 ;  /* 0x00000002009c7825 */ /* 0x020fe400078e021a */
[----:B------:R-:W3:Y:S02]  /*ddb0*/  LDL.64 R26, [R1+0x5c0] ;  /* 0x0005c000011a7983 */ /* 0x000ee40000100a00 */
[-C--:B------:R-:W-:Y:S01]  /*ddc0*/  FMUL R167, R167, R28.reuse ;  /* 0x0000001ca7a77220 */ /* 0x080fe20000400000 */
[-C--:B------:R-:W-:Y:S01]  /*ddd0*/  FMUL R164, R164, R28.reuse ;  /* 0x0000001ca4a47220 */ /* 0x080fe20000400000 */
[----:B------:R-:W-:Y:S01]  /*dde0*/  ISETP.GT.U32.AND.EX P2, PT, R7, RZ, PT, P2 ;  /* 0x000000ff0700720c */ /* 0x000fe20003f44120 */
[----:B------:R-:W-:Y:S01]  /*ddf0*/  FMUL R169, R169, R28 ;  /* 0x0000001ca9a97220 */ /* 0x000fe20000400000 */
[----:B------:R-:W-:Y:S01]  /*de00*/  LOP3.LUT R7, R5, 0x29, RZ, 0xfc, !PT ;  /* 0x0000002905077812 */ /* 0x000fe200078efcff */
[----:B----4-:R-:W-:Y:S01]  /*de10*/  IMAD.WIDE R20, R0, 0x2, R20 ;  /* 0x0000000200147825 */ /* 0x010fe200078e0214 */
[----:B------:R-:W-:Y:S01]  /*de20*/  ISETP.GT.U32.AND P3, PT, R18, R9, PT ;  /* 0x000000091200720c */ /* 0x000fe20003f64070 */
[----:B------:R-:W4:Y:S01]  /*de30*/  LDG.E.U16 R64, desc[UR60][R156.64] ;  /* 0x0000003c9c407981 */ /* 0x000f22000c1e1500 */
[----:B------:R-:W-:-:S02]  /*de40*/  FSEL R239, R167, -INF , !P4 ;  /* 0xff800000a7ef7808 */ /* 0x000fc40006000000 */
[----:B------:R-:W-:Y:S01]  /*de50*/  FSEL R241, R164, -INF , !P2 ;  /* 0xff800000a4f17808 */ /* 0x000fe20005000000 */
[----:B------:R-:W5:Y:S01]  /*de60*/  LDG.E.U16 R63, desc[UR60][R20.64] ;  /* 0x0000003c143f7981 */ /* 0x000f62000c1e1500 */
[CC--:B------:R-:W-:Y:S02]  /*de70*/  ISETP.GT.U32.AND P5, PT, R7.reuse, R96.reuse, PT ;  /* 0x000000600700720c */ /* 0x0c0fe40003fa4070 */
[----:B------:R-:W-:Y:S01]  /*de80*/  ISETP.GT.U32.AND P4, PT, R7, R9, PT ;  /* 0x000000090700720c */ /* 0x000fe20003f84070 */
[----:B------:R-:W-:Y:S01]  /*de90*/  IMAD.WIDE R6, R0, 0x2, R34 ;  /* 0x0000000200067825 */ /* 0x000fe200078e0222 */
[----:B------:R-:W-:Y:S01]  /*dea0*/  ISETP.GT.U32.AND P2, PT, R18, R96, PT ;  /* 0x000000601200720c */ /* 0x000fe20003f44070 */
[----:B------:R-:W4:Y:S01]  /*deb0*/  LDL.64 R34, [R1+0x5d0] ;  /* 0x0005d00001227983 */ /* 0x000f220000100a00 */
[----:B------:R-:W-:Y:S02]  /*dec0*/  ISETP.GT.U32.AND.EX P3, PT, R8, RZ, PT, P3 ;  /* 0x000000ff0800720c */ /* 0x000fe40003f64130 */
[----:B------:R-:W-:Y:S01]  /*ded0*/  LOP3.LUT R18, R5, 0x30, RZ, 0xfc, !PT ;  /* 0x0000003005127812 */ /* 0x000fe200078efcff */
[----:B------:R0:W5:Y:S01]  /*dee0*/  LDG.E.U16 R95, desc[UR60][R6.64] ;  /* 0x0000003c065f7981 */ /* 0x000162000c1e1500 */
[----:B------:R-:W-:-:S02]  /*def0*/  FSEL R246, R169, -INF , !P3 ;  /* 0xff800000a9f67808 */ /* 0x000fc40005800000 */
[C---:B------:R-:W-:Y:S02]  /*df00*/  ISETP.GT.U32.AND P1, PT, R18.reuse, R96, PT ;  /* 0x000000601200720c */ /* 0x040fe40003f24070 */
[----:B------:R-:W-:Y:S01]  /*df10*/  ISETP.GT.U32.AND P3, PT, R18, R9, PT ;  /* 0x000000091200720c */ /* 0x000fe20003f64070 */
[C---:B------:R-:W-:Y:S02]  /*df20*/  IMAD.WIDE R18, R0.reuse, 0x2, R40 ;  /* 0x0000000200127825 */ /* 0x040fe400078e0228 */
[----:B------:R-:W5:Y:S02]  /*df30*/  LDL.64 R40, [R1+0x5b0] ;  /* 0x0005b00001287983 */ /* 0x000f640000100a00 */
[C---:B0-----:R-:W-:Y:S02]  /*df40*/  IMAD.WIDE R6, R0.reuse, 0x2, R32 ;  /* 0x0000000200067825 */ /* 0x041fe400078e0220 */
[----:B------:R-:W5:Y:S02]  /*df50*/  LDL.64 R32, [R1+0x598] ;  /* 0x0005980001207983 */ /* 0x000f640000100a00 */
[----:B------:R-:W-:-:S02]  /*df60*/  IMAD.WIDE R20, R0, 0x2, R30 ;  /* 0x0000000200147825 */ /* 0x000fc400078e021e */
[----:B------:R-:W5:Y:S04]  /*df70*/  LDL.64 R30, [R1+0x590] ;  /* 0x00059000011e7983 */ /* 0x000f680000100a00 */
[----:B------:R0:W5:Y:S04]  /*df80*/  LDG.E.U16 R93, desc[UR60][R18.64] ;  /* 0x0000003c125d7981 */ /* 0x000168000c1e1500 */
[----:B------:R2:W5:Y:S04]  /*df90*/  LDG.E.U16 R62, desc[UR60][R6.64] ;  /* 0x0000003c063e7981 */ /* 0x000568000c1e1500 */
[----:B------:R-:W5:Y:S01]  /*dfa0*/  LDG.E.U16 R91, desc[UR60][R20.64] ;  /* 0x0000003c145b7981 */ /* 0x000f62000c1e1500 */
[----:B0-----:R-:W-:-:S03]  /*dfb0*/  IMAD.WIDE R18, R0, 0x2, R38 ;  /* 0x0000000200127825 */ /* 0x001fc600078e0226 */
[----:B------:R-:W5:Y:S01]  /*dfc0*/  LDL.64 R38, [R1+0x588] ;  /* 0x0005880001267983 */ /* 0x000f620000100a00 */
[----:B--2---:R-:W-:-:S03]  /*dfd0*/  IMAD.WIDE R6, R0, 0x2, R36 ;  /* 0x0000000200067825 */ /* 0x004fc600078e0224 */
[----:B------:R-:W2:Y:S01]  /*dfe0*/  LDL.64 R36, [R1+0x580] ;  /* 0x0005800001247983 */ /* 0x000ea20000100a00 */
[----:B------:R-:W-:-:S03]  /*dff0*/  IMAD.WIDE R22, R0, 0x2, R22 ;  /* 0x0000000200167825 */ /* 0x000fc600078e0216 */
[----:B------:R0:W2:Y:S01]  /*e000*/  LDG.E.U16 R60, desc[UR60][R18.64] ;  /* 0x0000003c123c7981 */ /* 0x0000a2000c1e1500 */
[----:B------:R-:W-:-:S03]  /*e010*/  IMAD.WIDE R156, R0, 0x2, R52 ;  /* 0x00000002009c7825 */ /* 0x000fc600078e0234 */
[----:B------:R1:W2:Y:S04]  /*e020*/  LDG.E.U16 R94, desc[UR60][R22.64] ;  /* 0x0000003c165e7981 */ /* 0x0002a8000c1e1500 */
[----:B------:R4:W2:Y:S01]  /*e030*/  LDG.E.U16 R92, desc[UR60][R156.64] ;  /* 0x0000003c9c5c7981 */ /* 0x0008a2000c1e1500 */
[----:B0-----:R-:W-:-:S03]  /*e040*/  IMAD.WIDE R18, R0, 0x2, R48 ;  /* 0x0000000200127825 */ /* 0x001fc600078e0230 */
[----:B------:R-:W2:Y:S01]  /*e050*/  LDL.64 R48, [R1+0x560] ;  /* 0x0005600001307983 */ /* 0x000ea20000100a00 */
[----:B-1----:R-:W-:-:S03]  /*e060*/  IMAD.WIDE R22, R0, 0x2, R42 ;  /* 0x0000000200167825 */ /* 0x002fc600078e022a */
[----:B------:R-:W2:Y:S04]  /*e070*/  LDL.64 R42, [R1+0x578] ;  /* 0x00057800012a7983 */ /* 0x000ea80000100a00 */
[----:B------:R5:W2:Y:S04]  /*e080*/  LDG.E.U16 R90, desc[UR60][R6.64] ;  /* 0x0000003c065a7981 */ /* 0x000aa8000c1e1500 */
[----:B------:R-:W2:Y:S04]  /*e090*/  LDG.E.U16 R88, desc[UR60][R18.64] ;  /* 0x0000003c12587981 */ /* 0x000ea8000c1e1500 */
[----:B------:R-:W2:Y:S01]  /*e0a0*/  LDG.E.U16 R61, desc[UR60][R22.64] ;  /* 0x0000003c163d7981 */ /* 0x000ea2000c1e1500 */
[----:B---3--:R-:W-:-:S03]  /*e0b0*/  IMAD.WIDE R20, R0, 0x2, R26 ;  /* 0x0000000200147825 */ /* 0x008fc600078e021a */
[----:B------:R-:W3:Y:S04]  /*e0c0*/  LDL.64 R26, [R1+0x568] ;  /* 0x00056800011a7983 */ /* 0x000ee80000100a00 */
[----:B------:R0:W3:Y:S01]  /*e0d0*/  LDG.E.U16 R58, desc[UR60][R20.64] ;  /* 0x0000003c143a7981 */ /* 0x0000e2000c1e1500 */
[----:B----4-:R-:W-:-:S03]  /*e0e0*/  IMAD.WIDE R156, R0, 0x2, R34 ;  /* 0x00000002009c7825 */ /* 0x010fc600078e0222 */
[----:B------:R-:W4:Y:S01]  /*e0f0*/  LDL.64 R34, [R1+0x570] ;  /* 0x0005700001227983 */ /* 0x000f220000100a00 */
[----:B-----5:R-:W-:-:S03]  /*e100*/  IMAD.WIDE R6, R0, 0x2, R40 ;  /* 0x0000000200067825 */ /* 0x020fc600078e0228 */
[----:B------:R1:W5:Y:S01]  /*e110*/  LDG.E.U16 R59, desc[UR60][R156.64] ;  /* 0x0000003c9c3b7981 */ /* 0x000362000c1e1500 */
[----:B0-----:R-:W-:-:S03]  /*e120*/  IMAD.WIDE R20, R0, 0x2, R32 ;  /* 0x0000000200147825 */ /* 0x001fc600078e0220 */
[----:B------:R-:W5:Y:S01]  /*e130*/  LDL.64 R40, [R1+0x558] ;  /* 0x0005580001287983 */ /* 0x000f620000100a00 */
[----:B------:R-:W-:-:S03]  /*e140*/  IMAD.WIDE R18, R0, 0x2, R30 ;  /* 0x0000000200127825 */ /* 0x000fc600078e021e */
[----:B------:R-:W5:Y:S04]  /*e150*/  LDL.64 R32, [R1+0x540] ;  /* 0x0005400001207983 */ /* 0x000f680000100a00 */
[----:B------:R-:W5:Y:S04]  /*e160*/  LDL.64 R30, [R1+0x538] ;  /* 0x00053800011e7983 */ /* 0x000f680000100a00 */
[----:B------:R0:W5:Y:S01]  /*e170*/  LDG.E.U16 R57, desc[UR60][R6.64] ;  /* 0x0000003c06397981 */ /* 0x000162000c1e1500 */
[----:B------:R-:W-:-:S03]  /*e180*/  IMAD.WIDE R22, R0, 0x2, R50 ;  /* 0x0000000200167825 */ /* 0x000fc600078e0232 */
[----:B------:R-:W5:Y:S01]  /*e190*/  LDG.E.U16 R55, desc[UR60][R18.64] ;  /* 0x0000003c12377981 */ /* 0x000f62000c1e1500 */
[----:B-1----:R-:W-:-:S03]  /*e1a0*/  IMAD.WIDE R156, R0, 0x2, R46 ;  /* 0x00000002009c7825 */ /* 0x002fc600078e022e */
[----:B------:R-:W5:Y:S01]  /*e1b0*/  LDL.64 R46, [R1+0x550] ;  /* 0x00055000012e7983 */ /* 0x000f620000100a00 */
[----:B0-----:R-:W-:-:S03]  /*e1c0*/  IMAD.WIDE R6, R0, 0x2, R38 ;  /* 0x0000000200067825 */ /* 0x001fc600078e0226 */
[----:B------:R-:W5:Y:S04]  /*e1d0*/  LDL.64 R38, [R1+0x530] ;  /* 0x0005300001267983 */ /* 0x000f680000100a00 */
[----:B------:R0:W5:Y:S04]  /*e1e0*/  LDG.E.U16 R89, desc[UR60][R22.64] ;  /* 0x0000003c16597981 */ /* 0x000168000c1e1500 */
[----:B------:R2:W5:Y:S04]  /*e1f0*/  LDG.E.U16 R87, desc[UR60][R156.64] ;  /* 0x0000003c9c577981 */ /* 0x000568000c1e1500 */
[----:B------:R-:W5:Y:S01]  /*e200*/  LDG.E.U16 R86, desc[UR60][R20.64] ;  /* 0x0000003c14567981 */ /* 0x000f62000c1e1500 */
[----:B0-----:R-:W-:-:S03]  /*e210*/  IMAD.WIDE R22, R0, 0x2, R44 ;  /* 0x0000000200167825 */ /* 0x001fc600078e022c */
[----:B------:R-:W5:Y:S01]  /*e220*/  LDL.64 R44, [R1+0x548] ;  /* 0x00054800012c7983 */ /* 0x000f620000100a00 */
[----:B--2---:R-:W-:-:S03]  /*e230*/  IMAD.WIDE R156, R0, 0x2, R36 ;  /* 0x00000002009c7825 */ /* 0x004fc600078e0224 */
[----:B------:R-:W2:Y:S04]  /*e240*/  LDL.64 R36, [R1+0x528] ;  /* 0x0005280001247983 */ /* 0x000ea80000100a00 */
[----:B------:R0:W2:Y:S04]  /*e250*/  LDG.E.U16 R56, desc[UR60][R22.64] ;  /* 0x0000003c16387981 */ /* 0x0000a8000c1e1500 */
[----:B------:R1:W2:Y:S04]  /*e260*/  LDG.E.U16 R85, desc[UR60][R6.64] ;  /* 0x0000003c06557981 */ /* 0x0002a8000c1e1500 */
[----:B------:R5:W2:Y:S01]  /*e270*/  LDG.E.U16 R54, desc[UR60][R156.64] ;  /* 0x0000003c9c367981 */ /* 0x000aa2000c1e1500 */
[----:B0-----:R-:W-:-:S03]  /*e280*/  IMAD.WIDE R22, R0, 0x2, R42 ;  /* 0x0000000200167825 */ /* 0x001fc600078e022a */
[----:B------:R-:W2:Y:S01]  /*e290*/  LDL.64 R42, [R1+0x520] ;  /* 0x00052000012a7983 */ /* 0x000ea20000100a00 */
[----:B-1----:R-:W-:-:S03]  /*e2a0*/  IMAD.WIDE R6, R0, 0x2, R48 ;  /* 0x0000000200067825 */ /* 0x002fc600078e0230 */
[----:B------:R-:W2:Y:S04]  /*e2b0*/  LDG.E.U16 R84, desc[UR60][R22.64] ;  /* 0x0000003c16547981 */ /* 0x000ea8000c1e1500 */
[----:B------:R-:W2:Y:S01]  /*e2c0*/  LDG.E.U16 R52, desc[UR60][R6.64] ;  /* 0x0000003c06347981 */ /* 0x000ea2000c1e1500 */
[----:B---3--:R-:W-:-:S03]  /*e2d0*/  IMAD.WIDE R18, R0, 0x2, R26 ;  /* 0x0000000200127825 */ /* 0x008fc600078e021a */
[----:B------:R-:W3:Y:S04]  /*e2e0*/  LDL.64 R26, [R1+0x510] ;  /* 0x00051000011a7983 */ /* 0x000ee80000100a00 */
[----:B------:R0:W3:Y:S01]  /*e2f0*/  LDG.E.U16 R83, desc[UR60][R18.64] ;  /* 0x0000003c12537981 */ /* 0x0000e2000c1e1500 */
[----:B----4-:R-:W-:-:S03]  /*e300*/  IMAD.WIDE R20, R0, 0x2, R34 ;  /* 0x0000000200147825 */ /* 0x010fc600078e0222 */
[----:B------:R-:W4:Y:S04]  /*e310*/  LDL.64 R34, [R1+0x518] ;  /* 0x0005180001227983 */ /* 0x000f280000100a00 */
[----:B------:R-:W4:Y:S01]  /*e320*/  LDG.E.U16 R53, desc[UR60][R20.64] ;  /* 0x0000003c14357981 */ /* 0x000f22000c1e1500 */
[----:B-----5:R-:W-:-:S03]  /*e330*/  IMAD.WIDE R156, R0, 0x2, R40 ;  /* 0x00000002009c7825 */ /* 0x020fc600078e0228 */
[----:B------:R-:W5:Y:S01]  /*e340*/  LDL.64 R40, [R1+0x4f0] ;  /* 0x0004f00001287983 */ /* 0x000f620000100a00 */
[----:B0-----:R-:W-:-:S03]  /*e350*/  IMAD.WIDE R18, R0, 0x2, R32 ;  /* 0x0000000200127825 */ /* 0x001fc600078e0220 */
[----:B------:R-:W5:Y:S01]  /*e360*/  LDL.64 R32, [R1+0x4e0] ;  /* 0x0004e00001207983 */ /* 0x000f620000100a00 */
[----:B------:R-:W-:-:S03]  /*e370*/  IMAD.WIDE R6, R0, 0x2, R30 ;  /* 0x0000000200067825 */ /* 0x000fc600078e021e */
[----:B------:R-:W5:Y:S04]  /*e380*/  LDL.64 R30, [R1+0x4d8] ;  /* 0x0004d800011e7983 */ /* 0x000f680000100a00 */
[----:B------:R0:W5:Y:S04]  /*e390*/  LDG.E.U16 R82, desc[UR60][R156.64] ;  /* 0x0000003c9c527981 */ /* 0x000168000c1e1500 */
[----:B------:R-:W5:Y:S01]  /*e3a0*/  LDG.E.U16 R80, desc[UR60][R6.64] ;  /* 0x0000003c06507981 */ /* 0x000f62000c1e1500 */
[----:B------:R-:W-:-:S03]  /*e3b0*/  IMAD.WIDE R22, R0, 0x2, R46 ;  /* 0x0000000200167825 */ /* 0x000fc600078e022e */
[----:B------:R-:W5:Y:S01]  /*e3c0*/  LDG.E.U16 R50, desc[UR60][R18.64] ;  /* 0x0000003c12327981 */ /* 0x000f62000c1e1500 */
[----:B0-----:R-:W-:-:S03]  /*e3d0*/  IMAD.WIDE R156, R0, 0x2, R38 ;  /* 0x00000002009c7825 */ /* 0x001fc600078e0226 */
[----:B------:R-:W5:Y:S04]  /*e3e0*/  LDL.64 R38, [R1+0x4d0] ;  /* 0x0004d00001267983 */ /* 0x000f680000100a00 */
[----:B------:R2:W5:Y:S04]  /*e3f0*/  LDG.E.U16 R51, desc[UR60][R22.64] ;  /* 0x0000003c16337981 */ /* 0x000568000c1e1500 */
[----:B------:R0:W5:Y:S01]  /*e400*/  LDG.E.U16 R49, desc[UR60][R156.64] ;  /* 0x0000003c9c317981 */ /* 0x000162000c1e1500 */
[----:B------:R-:W-:-:S03]  /*e410*/  IMAD.WIDE R20, R0, 0x2, R44 ;  /* 0x0000000200147825 */ /* 0x000fc600078e022c */
[----:B------:R-:W5:Y:S01]  /*e420*/  LDL.64 R44, [R1+0x4e8] ;  /* 0x0004e800012c7983 */ /* 0x000f620000100a00 */
[----:B--2---:R-:W-:-:S03]  /*e430*/  IMAD.WIDE R22, R0, 0x2, R36 ;  /* 0x0000000200167825 */ /* 0x004fc600078e0224 */
[----:B------:R-:W2:Y:S04]  /*e440*/  LDL.64 R36, [R1+0x4c8] ;  /* 0x0004c80001247983 */ /* 0x000ea80000100a00 */
[----:B------:R1:W2:Y:S01]  /*e450*/  LDG.E.U16 R81, desc[UR60][R20.64] ;  /* 0x0000003c14517981 */ /* 0x0002a2000c1e1500 */
[----:B0-----:R-:W-:-:S03]  /*e460*/  IMAD.WIDE R156, R0, 0x2, R70 ;  /* 0x00000002009c7825 */ /* 0x001fc600078e0246 */
[----:B------:R0:W2:Y:S04]  /*e470*/  LDG.E.U16 R79, desc[UR60][R22.64] ;  /* 0x0000003c164f7981 */ /* 0x0000a8000c1e1500 */
[----:B------:R-:W2:Y:S01]  /*e480*/  LDL.64 R70, [R1+0x4a0] ;  /* 0x0004a00001467983 */ /* 0x000ea20000100a00 */
[----:B-1----:R-:W-:-:S03]  /*e490*/  IMAD.WIDE R20, R0, 0x2, R42 ;  /* 0x0000000200147825 */ /* 0x002fc600078e022a */
[----:B------:R-:W2:Y:S01]  /*e4a0*/  LDL.64 R42, [R1+0x4c0] ;  /* 0x0004c000012a7983 */ /* 0x000ea20000100a00 */
[----:B0-----:R-:W-:-:S03]  /*e4b0*/  IMAD.WIDE R22, R0, 0x2, R68 ;  /* 0x0000000200167825 */ /* 0x001fc600078e0244 */
[----:B------:R0:W2:Y:S04]  /*e4c0*/  LDG.E.U16 R48, desc[UR60][R20.64] ;  /* 0x0000003c14307981 */ /* 0x0000a8000c1e1500 */
[----:B------:R-:W2:Y:S04]  /*e4d0*/  LDG.E.U16 R77, desc[UR60][R156.64] ;  /* 0x0000003c9c4d7981 */ /* 0x000ea8000c1e1500 */
[----:B------:R-:W2:Y:S01]  /*e4e0*/  LDG.E.U16 R46, desc[UR60][R22.64] ;  /* 0x0000003c162e7981 */ /* 0x000ea2000c1e1500 */
[----:B0-----:R-:W-:-:S03]  /*e4f0*/  IMAD.WIDE R20, R0, 0x2, R66 ;  /* 0x0000000200147825 */ /* 0x001fc600078e0242 */
[----:B------:R-:W2:Y:S04]  /*e500*/  LDL.64 R68, [R1+0x490] ;  /* 0x0004900001447983 */ /* 0x000ea80000100a00 */
[----:B------:R-:W2:Y:S04]  /*e510*/  LDG.E.U16 R76, desc[UR60][R20.64] ;  /* 0x0000003c144c7981 */ /* 0x000ea8000c1e1500 */
[----:B------:R-:W2:Y:S01]  /*e520*/  LDL.64 R66, [R1+0x458] ;  /* 0x0004580001427983 */ /* 0x000ea20000100a00 */
[----:B---3--:R-:W-:-:S03]  /*e530*/  IMAD.WIDE R6, R0, 0x2, R26 ;  /* 0x0000000200067825 */ /* 0x008fc600078e021a */
[----:B------:R-:W3:Y:S04]  /*e540*/  LDL.64 R26, [R1+0x4b0] ;  /* 0x0004b000011a7983 */ /* 0x000ee80000100a00 */
[----:B------:R-:W3:Y:S01]  /*e550*/  LDG.E.U16 R47, desc[UR60][R6.64] ;  /* 0x0000003c062f7981 */ /* 0x000ee2000c1e1500 */
[----:B----4-:R-:W-:-:S03]  /*e560*/  IMAD.WIDE R18, R0, 0x2, R34 ;  /* 0x0000000200127825 */ /* 0x010fc600078e0222 */
[----:B------:R-:W4:Y:S04]  /*e570*/  LDL.64 R34, [R1+0x4b8] ;  /* 0x0004b80001227983 */ /* 0x000f280000100a00 */
[----:B------:R5:W4:Y:S02]  /*e580*/  LDG.E.U16 R78, desc[UR60][R18.64] ;  /* 0x0000003c124e7981 */ /* 0x000b24000c1e1500 */
[C---:B-----5:R-:W-:Y:S02]  /*e590*/  IMAD.WIDE R18, R0.reuse, 0x2, R40 ;  /* 0x0000000200127825 */ /* 0x060fe400078e0228 */
[----:B------:R-:W5:Y:S02]  /*e5a0*/  LDL.64 R40, [R1+0x498] ;  /* 0x0004980001287983 */ /* 0x000f640000100a00 */
[----:B------:R-:W-:-:S02]  /*e5b0*/  IMAD.WIDE R156, R0, 0x2, R32 ;  /* 0x00000002009c7825 */ /* 0x000fc400078e0220 */
[----:B------:R-:W5:Y:S02]  /*e5c0*/  LDL.64 R32, [R1+0x488] ;  /* 0x0004880001207983 */ /* 0x000f640000100a00 */
[C---:B------:R-:W-:Y:S02]  /*e5d0*/  IMAD.WIDE R22, R0.reuse, 0x2, R30 ;  /* 0x0000000200167825 */ /* 0x040fe400078e021e */
[----:B------:R-:W5:Y:S04]  /*e5e0*/  LDL.64 R30, [R1+0x480] ;  /* 0x00048000011e7983 */ /* 0x000f680000100a00 */
[----:B------:R-:W5:Y:S01]  /*e5f0*/  LDG.E.U16 R74, desc[UR60][R22.64] ;  /* 0x0000003c164a7981 */ /* 0x000f62000c1e1500 */
[----:B------:R-:W-:-:S03]  /*e600*/  IMAD.WIDE R20, R0, 0x2, R38 ;  /* 0x0000000200147825 */ /* 0x000fc600078e0226 */
[----:B------:R-:W5:Y:S01]  /*e610*/  LDL.64 R38, [R1+0x478] ;  /* 0x0004780001267983 */ /* 0x000f620000100a00 */
[----:B------:R-:W-:-:S03]  /*e620*/  IMAD.WIDE R6, R0, 0x2, R44 ;  /* 0x0000000200067825 */ /* 0x000fc600078e022c */
[----:B------:R2:W5:Y:S04]  /*e630*/  LDG.E.U16 R45, desc[UR60][R18.64] ;  /* 0x0000003c122d7981 */ /* 0x000568000c1e1500 */
[----:B------:R0:W5:Y:S04]  /*e640*/  LDG.E.U16 R75, desc[UR60][R6.64] ;  /* 0x0000003c064b7981 */ /* 0x000168000c1e1500 */
[----:B------:R-:W5:Y:S01]  /*e650*/  LDG.E.U16 R44, desc[UR60][R156.64] ;  /* 0x0000003c9c2c7981 */ /* 0x000f62000c1e1500 */
[----:B--2---:R-:W-:-:S03]  /*e660*/  IMAD.WIDE R18, R0, 0x2, R36 ;  /* 0x0000000200127825 */ /* 0x004fc600078e0224 */
[----:B------:R-:W2:Y:S04]  /*e670*/  LDL.64 R36, [R1+0x470] ;  /* 0x0004700001247983 */ /* 0x000ea80000100a00 */
[----:B------:R1:W2:Y:S01]  /*e680*/  LDG.E.U16 R73, desc[UR60][R18.64] ;  /* 0x0000003c12497981 */ /* 0x0002a2000c1e1500 */
[----:B0-----:R-:W-:-:S03]  /*e690*/  IMAD.WIDE R6, R0, 0x2, R42 ;  /* 0x0000000200067825 */ /* 0x001fc600078e022a */
[----:B------:R0:W2:Y:S04]  /*e6a0*/  LDG.E.U16 R43, desc[UR60][R20.64] ;  /* 0x0000003c142b7981 */ /* 0x0000a8000c1e1500 */
[----:B------:R5:W2:Y:S01]  /*e6b0*/  LDG.E.U16 R42, desc[UR60][R6.64] ;  /* 0x0000003c062a7981 */ /* 0x000aa2000c1e1500 */
[----:B-1----:R-:W-:-:S04]  /*e6c0*/  IMAD.WIDE R18, R0, 0x2, R70 ;  /* 0x0000000200127825 */ /* 0x002fc800078e0246 */
[C---:B0-----:R-:W-:Y:S02]  /*e6d0*/  IMAD.WIDE R20, R0.reuse, 0x2, R100 ;  /* 0x0000000200147825 */ /* 0x041fe400078e0264 */
[----:B------:R-:W2:Y:S04]  /*e6e0*/  LDL.64 R100, [R1+0x3d8] ;  /* 0x0003d80001647983 */ /* 0x000ea80000100a00 */
[----:B------:R-:W2:Y:S01]  /*e6f0*/  LDG.E.U16 R71, desc[UR60][R20.64] ;  /* 0x0000003c14477981 */ /* 0x000ea2000c1e1500 */
[----:B---3--:R-:W-:-:S03]  /*e700*/  IMAD.WIDE R22, R0, 0x2, R26 ;  /* 0x0000000200167825 */ /* 0x008fc600078e021a */
[----:B------:R-:W3:Y:S01]  /*e710*/  LDL.64 R26, [R1+0x448] ;  /* 0x00044800011a7983 */ /* 0x000ee20000100a00 */
[----:B----4-:R-:W-:-:S03]  /*e720*/  IMAD.WIDE R156, R0, 0x2, R34 ;  /* 0x00000002009c7825 */ /* 0x010fc600078e0222 */
[----:B------:R-:W4:Y:S04]  /*e730*/  LDL.64 R34, [R1+0x450] ;  /* 0x0004500001227983 */ /* 0x000f280000100a00 */
[----:B------:R0:W4:Y:S01]  /*e740*/  LDG.E.U16 R72, desc[UR60][R156.64] ;  /* 0x0000003c9c487981 */ /* 0x000122000c1e1500 */
[----:B-----5:R-:W-:-:S03]  /*e750*/  IMAD.WIDE R6, R0, 0x2, R40 ;  /* 0x0000000200067825 */ /* 0x020fc600078e0228 */
[----:B------:R1:W5:Y:S01]  /*e760*/  LDG.E.U16 R41, desc[UR60][R22.64] ;  /* 0x0000003c16297981 */ /* 0x000362000c1e1500 */
[----:B0-----:R-:W-:-:S03]  /*e770*/  IMAD.WIDE R156, R0, 0x2, R68 ;  /* 0x00000002009c7825 */ /* 0x001fc600078e0244 */
[----:B------:R0:W5:Y:S01]  /*e780*/  LDG.E.U16 R40, desc[UR60][R18.64] ;  /* 0x0000003c12287981 */ /* 0x000162000c1e1500 */
[----:B------:R-:W-:-:S03]  /*e790*/  IMAD.WIDE R20, R0, 0x2, R30 ;  /* 0x0000000200147825 */ /* 0x000fc600078e021e */
[----:B------:R-:W5:Y:S01]  /*e7a0*/  LDL.64 R30, [R1+0x3f8] ;  /* 0x0003f800011e7983 */ /* 0x000f620000100a00 */
[----:B-1----:R-:W-:-:S03]  /*e7b0*/  IMAD.WIDE R22, R0, 0x2, R32 ;  /* 0x0000000200167825 */ /* 0x002fc600078e0220 */
[----:B------:R-:W5:Y:S04]  /*e7c0*/  LDL.64 R32, [R1+0x408] ;  /* 0x0004080001207983 */ /* 0x000f680000100a00 */
[----:B------:R-:W5:Y:S04]  /*e7d0*/  LDG.E.U16 R70, desc[UR60][R6.64] ;  /* 0x0000003c06467981 */ /* 0x000f68000c1e1500 */
[----:B------:R1:W5:Y:S01]  /*e7e0*/  LDG.E.U16 R69, desc[UR60][R22.64] ;  /* 0x0000003c16457981 */ /* 0x000362000c1e1500 */
[----:B0-----:R-:W-:-:S03]  /*e7f0*/  IMAD.WIDE R18, R0, 0x2, R38 ;  /* 0x0000000200127825 */ /* 0x001fc600078e0226 */
[----:B------:R0:W5:Y:S04]  /*e800*/  LDG.E.U16 R39, desc[UR60][R156.64] ;  /* 0x0000003c9c277981 */ /* 0x000168000c1e1500 */
[----:B------:R2:W5:Y:S01]  /*e810*/  LDG.E.U16 R38, desc[UR60][R20.64] ;  /* 0x0000003c14267981 */ /* 0x000562000c1e1500 */
[----:B-1----:R-:W-:-:S03]  /*e820*/  IMAD.WIDE R22, R0, 0x2, R108 ;  /* 0x0000000200167825 */ /* 0x002fc600078e026c */
[----:B------:R-:W5:Y:S01]  /*e830*/  LDL.64 R108, [R1+0x3a8] ;  /* 0x0003a800016c7983 */ /* 0x000f620000100a00 */
[----:B0-----:R-:W-:-:S03]  /*e840*/  IMAD.WIDE R156, R0, 0x2, R98 ;  /* 0x00000002009c7825 */ /* 0x001fc600078e0262 */
[----:B------:R-:W5:Y:S01]  /*e850*/  LDL.64 R98, [R1+0x3c8] ;  /* 0x0003c80001627983 */ /* 0x000f620000100a00 */
[----:B--2---:R-:W-:-:S03]  /*e860*/  IMAD.WIDE R6, R0, 0x2, R36 ;  /* 0x0000000200067825 */ /* 0x004fc600078e0224 */
[----:B------:R-:W2:Y:S04]  /*e870*/  LDG.E.U16 R68, desc[UR60][R18.64] ;  /* 0x0000003c12447981 */ /* 0x000ea8000c1e1500 */
[----:B------:R-:W2:Y:S01]  /*e880*/  LDG.E.U16 R37, desc[UR60][R6.64] ;  /* 0x0000003c06257981 */ /* 0x000ea2000c1e1500 */
[----:B------:R-:W-:-:S03]  /*e890*/  IMAD.WIDE R20, R0, 0x2, R66 ;  /* 0x0000000200147825 */ /* 0x000fc600078e0242 */
[----:B------:R0:W2:Y:S04]  /*e8a0*/  LDG.E.U16 R67, desc[UR60][R156.64] ;  /* 0x0000003c9c437981 */ /* 0x0000a8000c1e1500 */
[----:B------:R1:W2:Y:S04]  /*e8b0*/  LDG.E.U16 R36, desc[UR60][R22.64] ;  /* 0x0000003c16247981 */ /* 0x0002a8000c1e1500 */
[----:B------:R1:W2:Y:S01]  /*e8c0*/  LDG.E.U16 R66, desc[UR60][R20.64] ;  /* 0x0000003c14427981 */ /* 0x0002a2000c1e1500 */
[----:B0-----:R-:W-:-:S03]  /*e8d0*/  IMAD.WIDE R156, R0, 0x2, R106 ;  /* 0x00000002009c7825 */ /* 0x001fc600078e026a */
[----:B------:R-:W2:Y:S01]  /*e8e0*/  LDL.64 R106, [R1+0x378] ;  /* 0x00037800016a7983 */ /* 0x000ea20000100a00 */
[----:B-1----:R-:W-:-:S03]  /*e8f0*/  IMAD.WIDE R22, R0, 0x2, R104 ;  /* 0x0000000200167825 */ /* 0x002fc600078e0268 */
[----:B------:R-:W2:Y:S01]  /*e900*/  LDL.64 R104, [R1+0x368] ;  /* 0x0003680001687983 */ /* 0x000ea20000100a00 */
[----:B------:R-:W-:-:S03]  /*e910*/  IMAD.WIDE R20, R0, 0x2, R102 ;  /* 0x0000000200147825 */ /* 0x000fc600078e0266 */
[----:B------:R-:W2:Y:S04]  /*e920*/  LDL.64 R102, [R1+0x358] ;  /* 0x0003580001667983 */ /* 0x000ea80000100a00 */
[----:B------:R-:W2:Y:S04]  /*e930*/  LDG.E.U16 R247, desc[UR60][R20.64] ;  /* 0x0000003c14f77981 */ /* 0x000ea8000c1e1500 */
[----:B------:R-:W2:Y:S04]  /*e940*/  LDG.E.U16 R248, desc[UR60][R22.64] ;  /* 0x0000003c16f87981 */ /* 0x000ea8000c1e1500 */
[----:B------:R-:W2:Y:S01]  /*e950*/  LDG.E.U16 R251, desc[UR60][R156.64] ;  /* 0x0000003c9cfb7981 */ /* 0x000ea2000c1e1500 */
[----:B---3--:R-:W-:-:S03]  /*e960*/  IMAD.WIDE R6, R0, 0x2, R26 ;  /* 0x0000000200067825 */ /* 0x008fc600078e021a */
[----:B------:R-:W3:Y:S04]  /*e970*/  LDL.64 R22, [R1+0x2b0] ;  /* 0x0002b00001167983 */ /* 0x000ee80000100a00 */
[----:B------:R-:W3:Y:S04]  /*e980*/  LDL.64 R26, [R1+0x398] ;  /* 0x00039800011a7983 */ /* 0x000ee80000100a00 */
[----:B------:R5:W3:Y:S01]  /*e990*/  LDG.E.U16 R65, desc[UR60][R6.64] ;  /* 0x0000003c06417981 */ /* 0x000ae2000c1e1500 */
[----:B----4-:R-:W-:-:S05]  /*e9a0*/  IMAD.WIDE R18, R0, 0x2, R34 ;  /* 0x0000000200127825 */ /* 0x010fca00078e0222 */
[----:B------:R0:W4:Y:S01]  /*e9b0*/  LDG.E.U16 R35, desc[UR60][R18.64] ;  /* 0x0000003c12237981 */ /* 0x000122000c1e1500 */
[----:B-----5:R-:W-:-:S03]  /*e9c0*/  IMAD.WIDE R6, R0, 0x2, R30 ;  /* 0x0000000200067825 */ /* 0x020fc600078e021e */
[----:B------:R-:W5:Y:S01]  /*e9d0*/  LDL.64 R30, [R1+0x338] ;  /* 0x00033800011e7983 */ /* 0x000f620000100a00 */
[----:B0-----:R-:W-:-:S03]  /*e9e0*/  IMAD.WIDE R18, R0, 0x2, R32 ;  /* 0x0000000200127825 */ /* 0x001fc600078e0220 */
[----:B------:R-:W4:Y:S04]  /*e9f0*/  LDL.64 R32, [R1+0x348] ;  /* 0x0003480001207983 */ /* 0x000f280000100a00 */
[----:B------:R0:W4:Y:S04]  /*ea00*/  LDG.E.U16 R245, desc[UR60][R18.64] ;  /* 0x0000003c12f57981 */ /* 0x000128000c1e1500 */
[----:B------:R1:W4:Y:S01]  /*ea10*/  LDG.E.U16 R244, desc[UR60][R6.64] ;  /* 0x0000003c06f47981 */ /* 0x000322000c1e1500 */
[----:B0-----:R-:W-:-:S03]  /*ea20*/  IMAD.WIDE R18, R0, 0x2, R100 ;  /* 0x0000000200127825 */ /* 0x001fc600078e0264 */
[----:B------:R-:W4:Y:S01]  /*ea30*/  LDL.64 R100, [R1+0x328] ;  /* 0x0003280001647983 */ /* 0x000f220000100a00 */
[----:B------:R-:W-:-:S03]  /*ea40*/  IMAD.WIDE R20, R0, 0x2, R112 ;  /* 0x0000000200147825 */ /* 0x000fc600078e0270 */
[----:B------:R-:W4:Y:S01]  /*ea50*/  LDL.64 R112, [R1+0x440] ;  /* 0x0004400001707983 */ /* 0x000f220000100a00 */
[----:B-1----:R-:W-:-:S03]  /*ea60*/  IMAD.WIDE R6, R0, 0x2, R98 ;  /* 0x0000000200067825 */ /* 0x002fc600078e0262 */
[----:B------:R-:W4:Y:S04]  /*ea70*/  LDL.64 R98, [R1+0x318] ;  /* 0x0003180001627983 */ /* 0x000f280000100a00 */
[----:B------:R-:W4:Y:S04]  /*ea80*/  LDG.E.U16 R235, desc[UR60][R6.64] ;  /* 0x0000003c06eb7981 */ /* 0x000f28000c1e1500 */
[----:B------:R0:W4:Y:S04]  /*ea90*/  LDG.E.U16 R240, desc[UR60][R20.64] ;  /* 0x0000003c14f07981 */ /* 0x000128000c1e1500 */
[----:B------:R1:W4:Y:S01]  /*eaa0*/  LDG.E.U16 R238, desc[UR60][R18.64] ;  /* 0x0000003c12ee7981 */ /* 0x000322000c1e1500 */
[----:B0-----:R-:W-:-:S03]  /*eab0*/  IMAD.WIDE R20, R0, 0x2, R110 ;  /* 0x0000000200147825 */ /* 0x001fc600078e026e */
[----:B------:R-:W4:Y:S01]  /*eac0*/  LDL.64 R110, [R1+0x2f0] ;  /* 0x0002f000016e7983 */ /* 0x000f220000100a00 */
[----:B-1----:R-:W-:-:S03]  /*ead0*/  IMAD.WIDE R18, R0, 0x2, R108 ;  /* 0x0000000200127825 */ /* 0x002fc600078e026c */
[----:B------:R-:W4:Y:S04]  /*eae0*/  LDL.64 R108, [R1+0x2e0] ;  /* 0x0002e000016c7983 */ /* 0x000f280000100a00 */
[----:B------:R0:W4:Y:S04]  /*eaf0*/  LDG.E.U16 R232, desc[UR60][R20.64] ;  /* 0x0000003c14e87981 */ /* 0x000128000c1e1500 */
[----:B------:R2:W4:Y:S01]  /*eb00*/  LDG.E.U16 R230, desc[UR60][R18.64] ;  /* 0x0000003c12e67981 */ /* 0x000522000c1e1500 */
[----:B0-----:R-:W-:-:S03]  /*eb10*/  IMAD.WIDE R20, R0, 0x2, R114 ;  /* 0x0000000200147825 */ /* 0x001fc600078e0272 */
[----:B------:R-:W4:Y:S01]  /*eb20*/  LDL.64 R114, [R1+0x250] ;  /* 0x0002500001727983 */ /* 0x000f220000100a00 */
[----:B--2---:R-:W-:-:S03]  /*eb30*/  IMAD.WIDE R18, R0, 0x2, R106 ;  /* 0x0000000200127825 */ /* 0x004fc600078e026a */
[----:B------:R-:W2:Y:S04]  /*eb40*/  LDL.64 R106, [R1+0x2d0] ;  /* 0x0002d000016a7983 */ /* 0x000ea80000100a00 */
[----:B------:R0:W2:Y:S04]  /*eb50*/  LDG.E.U16 R226, desc[UR60][R20.64] ;  /* 0x0000003c14e27981 */ /* 0x0000a8000c1e1500 */
[----:B------:R-:W2:Y:S01]  /*eb60*/  LDG.E.U16 R224, desc[UR60][R18.64] ;  /* 0x0000003c12e07981 */ /* 0x000ea2000c1e1500 */
[----:B0-----:R-:W-:-:S03]  /*eb70*/  IMAD.WIDE R20, R0, 0x2, R102 ;  /* 0x0000000200147825 */ /* 0x001fc600078e0266 */
[----:B------:R-:W2:Y:S04]  /*eb80*/  LDL.64 R102, [R1+0x430] ;  /* 0x0004300001667983 */ /* 0x000ea80000100a00 */
[----:B------:R-:W2:Y:S01]  /*eb90*/  LDG.E.U16 R218, desc[UR60][R20.64] ;  /* 0x0000003c14da7981 */ /* 0x000ea2000c1e1500 */
[----:B---3--:R-:W-:-:S03]  /*eba0*/  IMAD.WIDE R6, R0, 0x2, R26 ;  /* 0x0000000200067825 */ /* 0x008fc600078e021a */
[----:B------:R-:W3:Y:S04]  /*ebb0*/  LDL.64 R26, [R1+0x308] ;  /* 0x00030800011a7983 */ /* 0x000ee80000100a00 */
[----:B------:R0:W2:Y:S02]  /*ebc0*/  LDG.E.U16 R228, desc[UR60][R6.64] ;  /* 0x0000003c06e47981 */ /* 0x0000a4000c1e1500 */
[C---:B0-----:R-:W-:Y:S02]  /*ebd0*/  IMAD.WIDE R6, R0.reuse, 0x2, R104 ;  /* 0x0000000200067825 */ /* 0x041fe400078e0268 */
[----:B------:R-:W2:Y:S04]  /*ebe0*/  LDL.64 R104, [R1+0x2c0] ;  /* 0x0002c00001687983 */ /* 0x000ea80000100a00 */
[----:B------:R5:W2:Y:S02]  /*ebf0*/  LDG.E.U16 R220, desc[UR60][R6.64] ;  /* 0x0000003c06dc7981 */ /* 0x000aa4000c1e1500 */
[----:B-----5:R-:W-:-:S02]  /*ec00*/  IMAD.WIDE R6, R0, 0x2, R30 ;  /* 0x0000000200067825 */ /* 0x020fc400078e021e */
[----:B------:R-:W5:Y:S02]  /*ec10*/  LDL.64 R30, [R1+0x410] ;  /* 0x00041000011e7983 */ /* 0x000f640000100a00 */
[C---:B----4-:R-:W-:Y:S02]  /*ec20*/  IMAD.WIDE R18, R0.reuse, 0x2, R32 ;  /* 0x0000000200127825 */ /* 0x050fe400078e0220 */
[----:B------:R-:W4:Y:S04]  /*ec30*/  LDL.64 R32, [R1+0x420] ;  /* 0x0004200001207983 */ /* 0x000f280000100a00 */
[----:B------:R0:W5:Y:S04]  /*ec40*/  LDG.E.U16 R212, desc[UR60][R18.64] ;  /* 0x0000003c12d47981 */ /* 0x000168000c1e1500 */
[----:B------:R1:W5:Y:S01]  /*ec50*/  LDG.E.U16 R211, desc[UR60][R6.64] ;  /* 0x0000003c06d37981 */ /* 0x000362000c1e1500 */
[----:B0-----:R-:W-:-:S03]  /*ec60*/  IMAD.WIDE R18, R0, 0x2, R100 ;  /* 0x0000000200127825 */ /* 0x001fc600078e0264 */
[----:B------:R-:W5:Y:S01]  /*ec70*/  LDL.64 R100, [R1+0x400] ;  /* 0x0004000001647983 */ /* 0x000f620000100a00 */
[----:B------:R-:W-:-:S03]  /*ec80*/  IMAD.WIDE R20, R0, 0x2, R112 ;  /* 0x0000000200147825 */ /* 0x000fc600078e0270 */
[----:B------:R0:W5:Y:S01]  /*ec90*/  LDG.E.U16 R206, desc[UR60][R18.64] ;  /* 0x0000003c12ce7981 */ /* 0x000162000c1e1500 */
[----:B-1----:R-:W-:-:S03]  /*eca0*/  IMAD.WIDE R6, R0, 0x2, R98 ;  /* 0x0000000200067825 */ /* 0x002fc600078e0262 */
[----:B------:R-:W5:Y:S04]  /*ecb0*/  LDL.64 R98, [R1+0x3f0] ;  /* 0x0003f00001627983 */ /* 0x000f680000100a00 */
[----:B------:R-:W5:Y:S04]  /*ecc0*/  LDG.E.U16 R34, desc[UR60][R20.64] ;  /* 0x0000003c14227981 */ /* 0x000f68000c1e1500 */
[----:B------:R1:W5:Y:S04]  /*ecd0*/  LDG.E.U16 R197, desc[UR60][R6.64] ;  /* 0x0000003c06c57981 */ /* 0x000368000c1e1500 */
[----:B------:R-:W5:Y:S01]  /*ece0*/  LDL.64 R112, [R1+0x3d0] ;  /* 0x0003d00001707983 */ /* 0x000f620000100a00 */
[----:B0-----:R-:W-:-:S03]  /*ecf0*/  IMAD.WIDE R18, R0, 0x2, R110 ;  /* 0x0000000200127825 */ /* 0x001fc600078e026e */
[----:B------:R-:W5:Y:S01]  /*ed00*/  LDL.64 R110, [R1+0x3c0] ;  /* 0x0003c000016e7983 */ /* 0x000f620000100a00 */
[----:B-1----:R-:W-:-:S03]  /*ed10*/  IMAD.WIDE R6, R0, 0x2, R108 ;  /* 0x0000000200067825 */ /* 0x002fc600078e026c */
[----:B------:R-:W5:Y:S04]  /*ed20*/  LDL.64 R108, [R1+0x3b0] ;  /* 0x0003b000016c7983 */ /* 0x000f680000100a00 */
[----:B------:R-:W5:Y:S04]  /*ed30*/  LDG.E.U16 R194, desc[UR60][R18.64] ;  /* 0x0000003c12c27981 */ /* 0x000f68000c1e1500 */
[----:B------:R-:W5:Y:S01]  /*ed40*/  LDG.E.U16 R193, desc[UR60][R6.64] ;  /* 0x0000003c06c17981 */ /* 0x000f62000c1e1500 */
[----:B---3--:R-:W-:-:S03]  /*ed50*/  IMAD.WIDE R20, R0, 0x2, R26 ;  /* 0x0000000200147825 */ /* 0x008fc600078e021a */
[----:B------:R-:W3:Y:S04]  /*ed60*/  LDL.64 R26, [R1+0x3e0] ;  /* 0x0003e000011a7983 */ /* 0x000ee80000100a00 */
[----:B------:R2:W3:Y:S02]  /*ed70*/  LDG.E.U16 R196, desc[UR60][R20.64] ;  /* 0x0000003c14c47981 */ /* 0x0004e4000c1e1500 */
[C---:B--2---:R-:W-:Y:S02]  /*ed80*/  IMAD.WIDE R20, R0.reuse, 0x2, R106 ;  /* 0x0000000200147825 */ /* 0x044fe400078e026a */
[----:B------:R-:W2:Y:S02]  /*ed90*/  LDL.64 R106, [R1+0x290] ;  /* 0x00029000016a7983 */ /* 0x000ea40000100a00 */
[----:B------:R-:W-:-:S02]  /*eda0*/  IMAD.WIDE R18, R0, 0x2, R104 ;  /* 0x0000000200127825 */ /* 0x000fc400078e0268 */
[----:B------:R0:W2:Y:S04]  /*edb0*/  LDG.E.U16 R191, desc[UR60][R20.64] ;  /* 0x0000003c14bf7981 */ /* 0x0000a8000c1e1500 */
[----:B------:R4:W2:Y:S04]  /*edc0*/  LDG.E.U16 R169, desc[UR60][R18.64] ;  /* 0x0000003c12a97981 */ /* 0x0008a8000c1e1500 */
[----:B------:R-:W2:Y:S01]  /*edd0*/  LDL.64 R104, [R1+0x280] ;  /* 0x0002800001687983 */ /* 0x000ea20000100a00 */
[----:B0-----:R-:W-:-:S03]  /*ede0*/  IMAD.WIDE R20, R0, 0x2, R102 ;  /* 0x0000000200147825 */ /* 0x001fc600078e0266 */
[----:B------:R-:W2:Y:S01]  /*edf0*/  LDL.64 R102, [R1+0x270] ;  /* 0x0002700001667983 */ /* 0x000ea20000100a00 */
[----:B----4-:R-:W-:-:S03]  /*ee00*/  IMAD.WIDE R18, R0, 0x2, R32 ;  /* 0x0000000200127825 */ /* 0x010fc600078e0220 */
[----:B------:R5:W4:Y:S04]  /*ee10*/  LDG.E.U16 R33, desc[UR60][R20.64] ;  /* 0x0000003c14217981 */ /* 0x000b28000c1e1500 */
[----:B------:R0:W4:Y:S01]  /*ee20*/  LDG.E.U16 R32, desc[UR60][R18.64] ;  /* 0x0000003c12207981 */ /* 0x000122000c1e1500 */
[----:B-----5:R-:W-:-:S03]  /*ee30*/  IMAD.WIDE R20, R0, 0x2, R100 ;  /* 0x0000000200147825 */ /* 0x020fc600078e0264 */
[----:B------:R-:W5:Y:S01]  /*ee40*/  LDL.64 R100, [R1+0x240] ;  /* 0x0002400001647983 */ /* 0x000f620000100a00 */
[----:B0-----:R-:W-:-:S03]  /*ee50*/  IMAD.WIDE R18, R0, 0x2, R98 ;  /* 0x0000000200127825 */ /* 0x001fc600078e0262 */
[----:B------:R-:W4:Y:S01]  /*ee60*/  LDL.64 R98, [R1+0x230] ;  /* 0x0002300001627983 */ /* 0x000f220000100a00 */
[----:B------:R-:W-:-:S03]  /*ee70*/  IMAD.WIDE R6, R0, 0x2, R22 ;  /* 0x0000000200067825 */ /* 0x000fc600078e0216 */
[----:B------:R-:W4:Y:S04]  /*ee80*/  LDG.E.U16 R29, desc[UR60][R18.64] ;  /* 0x0000003c121d7981 */ /* 0x000f28000c1e1500 */
[----:B------:R0:W4:Y:S02]  /*ee90*/  LDG.E.U16 R23, desc[UR60][R6.64] ;  /* 0x0000003c06177981 */ /* 0x000124000c1e1500 */
[C---:B0-----:R-:W-:Y:S02]  /*eea0*/  IMAD.WIDE R6, R0.reuse, 0x2, R30 ;  /* 0x0000000200067825 */ /* 0x041fe400078e021e */
[----:B------:R0:W4:Y:S04]  /*eeb0*/  LDG.E.U16 R30, desc[UR60][R20.64] ;  /* 0x0000003c141e7981 */ /* 0x000128000c1e1500 */
[----:B------:R-:W4:Y:S01]  /*eec0*/  LDG.E.U16 R31, desc[UR60][R6.64] ;  /* 0x0000003c061f7981 */ /* 0x000f22000c1e1500 */
[----:B------:R-:W-:-:S03]  /*eed0*/  IMAD.WIDE R18, R0, 0x2, R110 ;  /* 0x0000000200127825 */ /* 0x000fc600078e026e */
[----:B------:R-:W4:Y:S01]  /*eee0*/  LDL.64 R110, [R1+0x380] ;  /* 0x00038000016e7983 */ /* 0x000f220000100a00 */
[----:B0-----:R-:W-:-:S03]  /*eef0*/  IMAD.WIDE R20, R0, 0x2, R112 ;  /* 0x0000000200147825 */ /* 0x001fc600078e0270 */
[----:B------:R0:W4:Y:S04]  /*ef00*/  LDG.E.U16 R252, desc[UR60][R18.64] ;  /* 0x0000003c12fc7981 */ /* 0x000128000c1e1500 */
[----:B------:R-:W4:Y:S01]  /*ef10*/  LDL.64 R112, [R1+0x390] ;  /* 0x0003900001707983 */ /* 0x000f220000100a00 */
[----:B0-----:R-:W-:-:S03]  /*ef20*/  IMAD.WIDE R18, R0, 0x2, R118 ;  /* 0x0000000200127825 */ /* 0x001fc600078e0276 */
[----:B------:R-:W4:Y:S04]  /*ef30*/  LDL.64 R118, [R1+0x2c8] ;  /* 0x0002c80001767983 */ /* 0x000f280000100a00 */
[----:B------:R-:W4:Y:S01]  /*ef40*/  LDG.E.U16 R214, desc[UR60][R18.64] ;  /* 0x0000003c12d67981 */ /* 0x000f22000c1e1500 */
[----:B---3--:R-:W-:-:S03]  /*ef50*/  IMAD.WIDE R6, R0, 0x2, R26 ;  /* 0x0000000200067825 */ /* 0x008fc600078e021a */
[----:B------:R-:W3:Y:S04]  /*ef60*/  LDG.E.U16 R26, desc[UR60][R20.64] ;  /* 0x0000003c141a7981 */ /* 0x000ee8000c1e1500 */
[----:B------:R0:W3:Y:S02]  /*ef70*/  LDG.E.U16 R27, desc[UR60][R6.64] ;  /* 0x0000003c061b7981 */ /* 0x0000e4000c1e1500 */
[C---:B0-----:R-:W-:Y:S02]  /*ef80*/  IMAD.WIDE R6, R0.reuse, 0x2, R108 ;  /* 0x0000000200067825 */ /* 0x041fe400078e026c */
[----:B------:R-:W3:Y:S02]  /*ef90*/  LDL.64 R108, [R1+0x370] ;  /* 0x00037000016c7983 */ /* 0x000ee40000100a00 */
[----:B------:R-:W-:-:S02]  /*efa0*/  IMAD.WIDE R20, R0, 0x2, R120 ;  /* 0x0000000200147825 */ /* 0x000fc400078e0278 */
[----:B------:R2:W3:Y:S04]  /*efb0*/  LDG.E.U16 R250, desc[UR60][R6.64] ;  /* 0x0000003c06fa7981 */ /* 0x0004e8000c1e1500 */
[----:B------:R0:W3:Y:S04]  /*efc0*/  LDG.E.U16 R249, desc[UR60][R20.64] ;  /* 0x0000003c14f97981 */ /* 0x0000e8000c1e1500 */
[----:B------:R-:W3:Y:S01]  /*efd0*/  LDL.64 R120, [R1+0x2d8] ;  /* 0x0002d80001787983 */ /* 0x000ee20000100a00 */
[----:B--2---:R-:W-:-:S03]  /*efe0*/  IMAD.WIDE R6, R0, 0x2, R106 ;  /* 0x0000000200067825 */ /* 0x004fc600078e026a */
[----:B------:R-:W2:Y:S01]  /*eff0*/  LDL.64 R106, [R1+0x360] ;  /* 0x00036000016a7983 */ /* 0x000ea20000100a00 */
[----:B0-----:R-:W-:-:S03]  /*f000*/  IMAD.WIDE R20, R0, 0x2, R104 ;  /* 0x0000000200147825 */ /* 0x001fc600078e0268 */
[----:B------:R0:W2:Y:S01]  /*f010*/  LDG.E.U16 R216, desc[UR60][R6.64] ;  /* 0x0000003c06d87981 */ /* 0x0000a2000c1e1500 */
[----:B------:R-:W-:-:S03]  /*f020*/  IMAD.WIDE R18, R0, 0x2, R102 ;  /* 0x0000000200127825 */ /* 0x000fc600078e0266 */
[----:B------:R-:W2:Y:S04]  /*f030*/  LDL.64 R104, [R1+0x350] ;  /* 0x0003500001687983 */ /* 0x000ea80000100a00 */
[----:B------:R-:W2:Y:S01]  /*f040*/  LDL.64 R102, [R1+0x340] ;  /* 0x0003400001667983 */ /* 0x000ea20000100a00 */
[----:B0-----:R-:W-:-:S03]  /*f050*/  IMAD.WIDE R6, R0, 0x2, R116 ;  /* 0x0000000200067825 */ /* 0x001fc600078e0274 */
[----:B------:R5:W2:Y:S04]  /*f060*/  LDG.E.U16 R207, desc[UR60][R18.64] ;  /* 0x0000003c12cf7981 */ /* 0x000aa8000c1e1500 */
[----:B------:R4:W2:Y:S04]  /*f070*/  LDG.E.U16 R198, desc[UR60][R6.64] ;  /* 0x0000003c06c67981 */ /* 0x0008a8000c1e1500 */
[----:B------:R0:W2:Y:S01]  /*f080*/  LDG.E.U16 R210, desc[UR60][R20.64] ;  /* 0x0000003c14d27981 */ /* 0x0000a2000c1e1500 */
[----:B-----5:R-:W-:-:S03]  /*f090*/  IMAD.WIDE R18, R0, 0x2, R100 ;  /* 0x0000000200127825 */ /* 0x020fc600078e0264 */
[----:B------:R-:W5:Y:S04]  /*f0a0*/  LDL.64 R100, [R1+0x330] ;  /* 0x0003300001647983 */ /* 0x000f680000100a00 */
[----:B------:R-:W5:Y:S01]  /*f0b0*/  LDL.64 R116, [R1+0x2b8] ;  /* 0x0002b80001747983 */ /* 0x000f620000100a00 */
[----:B----4-:R-:W-:-:S03]  /*f0c0*/  IMAD.WIDE R6, R0, 0x2, R98 ;  /* 0x0000000200067825 */ /* 0x010fc600078e0262 */
[----:B------:R-:W4:Y:S01]  /*f0d0*/  LDL.64 R98, [R1+0x310] ;  /* 0x0003100001627983 */ /* 0x000f220000100a00 */
[----:B0-----:R-:W-:-:S03]  /*f0e0*/  IMAD.WIDE R20, R0, 0x2, R114 ;  /* 0x0000000200147825 */ /* 0x001fc600078e0272 */
[----:B------:R-:W4:Y:S04]  /*f0f0*/  LDL.64 R114, [R1+0x2a8] ;  /* 0x0002a80001727983 */ /* 0x000f280000100a00 */
[----:B------:R-:W4:Y:S04]  /*f100*/  LDG.E.U16 R195, desc[UR60][R20.64] ;  /* 0x0000003c14c37981 */ /* 0x000f28000c1e1500 */
[----:B------:R0:W4:Y:S04]  /*f110*/  LDG.E.U16 R192, desc[UR60][R18.64] ;  /* 0x0000003c12c07981 */ /* 0x000128000c1e1500 */
[----:B------:R3:W4:Y:S01]  /*f120*/  LDG.E.U16 R188, desc[UR60][R6.64] ;  /* 0x0000003c06bc7981 */ /* 0x000722000c1e1500 */
[----:B0-----:R-:W-:-:S03]  /*f130*/  IMAD.WIDE R18, R0, 0x2, R110 ;  /* 0x0000000200127825 */ /* 0x001fc600078e026e */
[----:B------:R-:W4:Y:S04]  /*f140*/  LDL.64 R110, [R1+0x288] ;  /* 0x00028800016e7983 */ /* 0x000f280000100a00 */
[----:B------:R-:W4:Y:S01]  /*f150*/  LDG.E.U16 R227, desc[UR60][R18.64] ;  /* 0x0000003c12e37981 */ /* 0x000f22000c1e1500 */
[----:B------:R-:W-:-:S03]  /*f160*/  IMAD.WIDE R20, R0, 0x2, R112 ;  /* 0x0000000200147825 */ /* 0x000fc600078e0270 */
[----:B------:R-:W4:Y:S04]  /*f170*/  LDL.64 R112, [R1+0x298] ;  /* 0x0002980001707983 */ /* 0x000f280000100a00 */
[----:B------:R2:W4:Y:S01]  /*f180*/  LDG.E.U16 R229, desc[UR60][R20.64] ;  /* 0x0000003c14e57981 */ /* 0x000522000c1e1500 */
[----:B---3--:R-:W-:-:S03]  /*f190*/  IMAD.WIDE R6, R0, 0x2, R108 ;  /* 0x0000000200067825 */ /* 0x008fc600078e026c */
[----:B------:R-:W3:Y:S04]  /*f1a0*/  LDL.64 R108, [R1+0x278] ;  /* 0x00027800016c7983 */ /* 0x000ee80000100a00 */
[----:B------:R0:W3:Y:S01]  /*f1b0*/  LDG.E.U16 R225, desc[UR60][R6.64] ;  /* 0x0000003c06e17981 */ /* 0x0000e2000c1e1500 */
[----:B--2---:R-:W-:-:S03]  /*f1c0*/  IMAD.WIDE R20, R0, 0x2, R106 ;  /* 0x0000000200147825 */ /* 0x004fc600078e026a */
[----:B------:R-:W2:Y:S04]  /*f1d0*/  LDL.64 R106, [R1+0x268] ;  /* 0x00026800016a7983 */ /* 0x000ea80000100a00 */
[----:B------:R5:W2:Y:S01]  /*f1e0*/  LDG.E.U16 R222, desc[UR60][R20.64] ;  /* 0x0000003c14de7981 */ /* 0x000aa2000c1e1500 */
[----:B------:R-:W-:-:S03]  /*f1f0*/  IMAD.WIDE R18, R0, 0x2, R104 ;  /* 0x0000000200127825 */ /* 0x000fc600078e0268 */
[----:B------:R-:W2:Y:S01]  /*f200*/  LDL.64 R104, [R1+0x258] ;  /* 0x0002580001687983 */ /* 0x000ea20000100a00 */
[----:B0-----:R-:W-:-:S03]  /*f210*/  IMAD.WIDE R6, R0, 0x2, R102 ;  /* 0x0000000200067825 */ /* 0x001fc600078e0266 */
[----:B------:R-:W2:Y:S04]  /*f220*/  LDL.64 R102, [R1+0x248] ;  /* 0x0002480001667983 */ /* 0x000ea80000100a00 */
[----:B------:R4:W2:Y:S04]  /*f230*/  LDG.E.U16 R219, desc[UR60][R6.64] ;  /* 0x0000003c06db7981 */ /* 0x0008a8000c1e1500 */
[----:B------:R0:W2:Y:S01]  /*f240*/  LDG.E.U16 R221, desc[UR60][R18.64] ;  /* 0x0000003c12dd7981 */ /* 0x0000a2000c1e1500 */
[----:B-----5:R-:W-:-:S03]  /*f250*/  IMAD.WIDE R20, R0, 0x2, R100 ;  /* 0x0000000200147825 */ /* 0x020fc600078e0264 */
[----:B------:R-:W5:Y:S01]  /*f260*/  LDL.64 R100, [R1+0x238] ;  /* 0x0002380001647983 */ /* 0x000f620000100a00 */
[----:B----4-:R-:W-:-:S03]  /*f270*/  IMAD.WIDE R6, R0, 0x2, R98 ;  /* 0x0000000200067825 */ /* 0x010fc600078e0262 */
[----:B------:R-:W4:Y:S04]  /*f280*/  LDG.E.U16 R217, desc[UR60][R20.64] ;  /* 0x0000003c14d97981 */ /* 0x000f28000c1e1500 */
[----:B------:R-:W4:Y:S01]  /*f290*/  LDL.64 R98, [R1+0x228] ;  /* 0x0002280001627983 */ /* 0x000f220000100a00 */
[----:B0-----:R-:W-:-:S03]  /*f2a0*/  IMAD.WIDE R18, R0, 0x2, R126 ;  /* 0x0000000200127825 */ /* 0x001fc600078e027e */
[----:B------:R0:W4:Y:S04]  /*f2b0*/  LDG.E.U16 R209, desc[UR60][R6.64] ;  /* 0x0000003c06d17981 */ /* 0x000128000c1e1500 */
[----:B------:R1:W4:Y:S01]  /*f2c0*/  LDG.E.U16 R215, desc[UR60][R18.64] ;  /* 0x0000003c12d77981 */ /* 0x000322000c1e1500 */
[----:B0-----:R-:W-:-:S04]  /*f2d0*/  IMAD.WIDE R6, R0, 0x2, R120 ;  /* 0x0000000200067825 */ /* 0x001fc800078e0278 */
[C---:B-1----:R-:W-:Y:S01]  /*f2e0*/  IMAD.WIDE R18, R0.reuse, 0x2, R122 ;  /* 0x0000000200127825 */ /* 0x042fe200078e027a */
[----:B------:R0:W4:Y:S03]  /*f2f0*/  LDG.E.U16 R204, desc[UR60][R6.64] ;  /* 0x0000003c06cc7981 */ /* 0x000126000c1e1500 */
[C---:B------:R-:W-:Y:S01]  /*f300*/  IMAD.WIDE R20, R0.reuse, 0x2, R124 ;  /* 0x0000000200147825 */ /* 0x040fe200078e027c */
[----:B------:R1:W4:Y:S04]  /*f310*/  LDG.E.U16 R205, desc[UR60][R18.64] ;  /* 0x0000003c12cd7981 */ /* 0x000328000c1e1500 */
[----:B------:R1:W4:Y:S01]  /*f320*/  LDG.E.U16 R208, desc[UR60][R20.64] ;  /* 0x0000003c14d07981 */ /* 0x000322000c1e1500 */
[----:B0-----:R-:W-:-:S04]  /*f330*/  IMAD.WIDE R6, R0, 0x2, R114 ;  /* 0x0000000200067825 */ /* 0x001fc800078e0272 */
[C---:B-1----:R-:W-:Y:S01]  /*f340*/  IMAD.WIDE R18, R0.reuse, 0x2, R116 ;  /* 0x0000000200127825 */ /* 0x042fe200078e0274 */
[----:B------:R-:W4:Y:S03]  /*f350*/  LDG.E.U16 R189, desc[UR60][R6.64] ;  /* 0x0000003c06bd7981 */ /* 0x000f26000c1e1500 */
[C---:B------:R-:W-:Y:S01]  /*f360*/  IMAD.WIDE R20, R0.reuse, 0x2, R118 ;  /* 0x0000000200147825 */ /* 0x040fe200078e0276 */
[----:B------:R0:W4:Y:S04]  /*f370*/  LDG.E.U16 R190, desc[UR60][R18.64] ;  /* 0x0000003c12be7981 */ /* 0x000128000c1e1500 */
[----:B------:R1:W4:Y:S01]  /*f380*/  LDG.E.U16 R203, desc[UR60][R20.64] ;  /* 0x0000003c14cb7981 */ /* 0x000322000c1e1500 */
[----:B0-----:R-:W-:-:S04]  /*f390*/  IMAD.WIDE R18, R0, 0x2, R110 ;  /* 0x0000000200127825 */ /* 0x001fc800078e026e */
[----:B-1----:R-:W-:Y:S01]  /*f3a0*/  IMAD.WIDE R20, R0, 0x2, R112 ;  /* 0x0000000200147825 */ /* 0x002fe200078e0270 */
[----:B------:R-:W4:Y:S04]  /*f3b0*/  LDG.E.U16 R166, desc[UR60][R18.64] ;  /* 0x0000003c12a67981 */ /* 0x000f28000c1e1500 */
[----:B------:R2:W4:Y:S01]  /*f3c0*/  LDG.E.U16 R167, desc[UR60][R20.64] ;  /* 0x0000003c14a77981 */ /* 0x000522000c1e1500 */
[-C--:B------:R-:W-:Y:S01]  /*f3d0*/  FMUL R157, R171, R28.reuse ;  /* 0x0000001cab9d7220 */ /* 0x080fe20000400000 */
[----:B------:R-:W-:Y:S01]  /*f3e0*/  FMUL R159, R174, R28 ;  /* 0x0000001cae9f7220 */ /* 0x000fe20000400000 */
[C---:B------:R-:W-:Y:S02]  /*f3f0*/  ISETP.GT.U32.AND.EX P2, PT, R8.reuse, RZ, PT, P2 ;  /* 0x000000ff0800720c */ /* 0x040fe40003f44120 */
[----:B------:R-:W-:-:S02]  /*f400*/  ISETP.GT.U32.AND.EX P6, PT, R8, RZ, PT, P6 ;  /* 0x000000ff0800720c */ /* 0x000fc40003fc4160 */
[----:B------:R-:W-:Y:S02]  /*f410*/  FSEL R157, R157, -INF , !P2 ;  /* 0xff8000009d9d7808 */ /* 0x000fe40005000000 */
[----:B------:R-:W-:Y:S01]  /*f420*/  FSEL R159, R159, -INF , !P6 ;  /* 0xff8000009f9f7808 */ /* 0x000fe20007000000 */
[-C--:B------:R-:W-:Y:S01]  /*f430*/  FMUL R156, R175, R28.reuse ;  /* 0x0000001caf9c7220 */ /* 0x080fe20000400000 */
[-C--:B------:R-:W-:Y:S01]  /*f440*/  FMUL R202, R178, R28.reuse ;  /* 0x0000001cb2ca7220 */ /* 0x080fe20000400000 */
[-C--:B------:R-:W-:Y:S01]  /*f450*/  FMUL R200, R179, R28.reuse ;  /* 0x0000001cb3c87220 */ /* 0x080fe20000400000 */
[-C--:B------:R-:W-:Y:S01]  /*f460*/  FMUL R201, R182, R28.reuse ;  /* 0x0000001cb6c97220 */ /* 0x080fe20000400000 */
[-C--:B------:R-:W-:Y:S01]  /*f470*/  FMUL R152, R152, R28.reuse ;  /* 0x0000001c98987220 */ /* 0x080fe20000400000 */
[-C--:B------:R-:W-:Y:S01]  /*f480*/  FMUL R22, R158, R28.reuse ;  /* 0x0000001c9e167220 */ /* 0x080fe20000400000 */
[-C--:B------:R-:W-:Y:S01]  /*f490*/  FMUL R153, R153, R28.reuse ;  /* 0x0000001c99997220 */ /* 0x080fe20000400000 */
[----:B------:R-:W-:Y:S01]  /*f4a0*/  FMUL R199, R183, R28 ;  /* 0x0000001cb7c77220 */ /* 0x000fe20000400000 */
[----:B------:R-:W-:Y:S01]  /*f4b0*/  ISETP.GT.U32.AND.EX P5, PT, R8, RZ, PT, P5 ;  /* 0x000000ff0800720c */ /* 0x000fe20003fa4150 */
[----:B---3--:R-:W-:-:S05]  /*f4c0*/  IMAD.WIDE R6, R0, 0x2, R108 ;  /* 0x0000000200067825 */ /* 0x008fca00078e026c */
[----:B------:R0:W3:Y:S01]  /*f4d0*/  LDG.E.U16 R165, desc[UR60][R6.64] ;  /* 0x0000003c06a57981 */ /* 0x0000e2000c1e1500 */
[----:B--2---:R-:W-:-:S05]  /*f4e0*/  IMAD.WIDE R20, R0, 0x2, R106 ;  /* 0x0000000200147825 */ /* 0x004fca00078e026a */
[----:B------:R-:W2:Y:S01]  /*f4f0*/  LDG.E.U16 R164, desc[UR60][R20.64] ;  /* 0x0000003c14a47981 */ /* 0x000ea2000c1e1500 */
[----:B------:R-:W-:-:S04]  /*f500*/  IMAD.WIDE R18, R0, 0x2, R104 ;  /* 0x0000000200127825 */ /* 0x000fc800078e0268 */
[C---:B0-----:R-:W-:Y:S01]  /*f510*/  IMAD.WIDE R6, R0.reuse, 0x2, R102 ;  /* 0x0000000200067825 */ /* 0x041fe200078e0266 */
[----:B------:R5:W2:Y:S04]  /*f520*/  LDG.E.U16 R163, desc[UR60][R18.64] ;  /* 0x0000003c12a37981 */ /* 0x000aa8000c1e1500 */
[----:B------:R4:W2:Y:S01]  /*f530*/  LDG.E.U16 R162, desc[UR60][R6.64] ;  /* 0x0000003c06a27981 */ /* 0x0008a2000c1e1500 */
[----:B-----5:R-:W-:-:S05]  /*f540*/  IMAD.WIDE R18, R0, 0x2, R100 ;  /* 0x0000000200127825 */ /* 0x020fca00078e0264 */
[----:B------:R0:W5:Y:S01]  /*f550*/  LDG.E.U16 R161, desc[UR60][R18.64] ;  /* 0x0000003c12a17981 */ /* 0x000162000c1e1500 */
[----:B----4-:R-:W-:-:S05]  /*f560*/  IMAD.WIDE R6, R0, 0x2, R98 ;  /* 0x0000000200067825 */ /* 0x010fca00078e0262 */
[----:B------:R1:W4:Y:S01]  /*f570*/  LDG.E.U16 R160, desc[UR60][R6.64] ;  /* 0x0000003c06a07981 */ /* 0x000322000c1e1500 */
[----:B------:R-:W-:Y:S01]  /*f580*/  BAR.SYNC.DEFER_BLOCKING 0x0 ;  /* 0x0000000000007b1d */ /* 0x000fe20000010000 */
[----:B------:R-:W-:Y:S01]  /*f590*/  LOP3.LUT R20, R5, 0x31, RZ, 0xfc, !PT ;  /* 0x0000003105147812 */ /* 0x000fe200078efcff */
[-C--:B0-----:R-:W-:Y:S01]  /*f5a0*/  FMUL R18, R154, R28.reuse ;  /* 0x0000001c9a127220 */ /* 0x081fe20000400000 */
[-C--:B------:R-:W-:Y:S01]  /*f5b0*/  FMUL R19, R155, R28.reuse ;  /* 0x0000001c9b137220 */ /* 0x080fe20000400000 */
[----:B------:R-:W-:Y:S01]  /*f5c0*/  FMUL R21, R172, R28 ;  /* 0x0000001cac157220 */ /* 0x000fe20000400000 */
[----:B------:R-:W-:Y:S01]  /*f5d0*/  ISETP.GT.U32.AND P2, PT, R20, R96, PT ;  /* 0x000000601400720c */ /* 0x000fe20003f44070 */
[-C--:B------:R-:W-:Y:S01]  /*f5e0*/  FMUL R154, R170, R28.reuse ;  /* 0x0000001caa9a7220 */ /* 0x080fe20000400000 */
[----:B------:R-:W-:Y:S01]  /*f5f0*/  ISETP.GT.U32.AND P6, PT, R20, R9, PT ;  /* 0x000000091400720c */ /* 0x000fe20003fc4070 */
[-C--:B------:R-:W-:Y:S01]  /*f600*/  FMUL R20, R173, R28.reuse ;  /* 0x0000001cad147220 */ /* 0x080fe20000400000 */
[-C--:B------:R-:W-:Y:S01]  /*f610*/  FMUL R155, R176, R28.reuse ;  /* 0x0000001cb09b7220 */ /* 0x080fe20000400000 */
[-C--:B------:R-:W-:Y:S01]  /*f620*/  FMUL R172, R180, R28.reuse ;  /* 0x0000001cb4ac7220 */ /* 0x080fe20000400000 */
[----:B------:R0:W-:Y:S04]  /*f630*/  STS.U16 [R4+0x2dc00], R23 ;  /* 0x02dc001704007388 */ /* 0x0001e80000000400 */
[----:B------:R1:W-:Y:S01]  /*f640*/  STS.U16 [R4+0x2cc00], R194 ;  /* 0x02cc00c204007388 */ /* 0x0003e20000000400 */
[-C--:B0-----:R-:W-:Y:S01]  /*f650*/  FMUL R23, R168, R28.reuse ;  /* 0x0000001ca8177220 */ /* 0x081fe20000400000 */
[-C--:B------:R-:W-:Y:S01]  /*f660*/  FMUL R168, R177, R28.reuse ;  /* 0x0000001cb1a87220 */ /* 0x080fe20000400000 */
[----:B-1----:R-:W-:-:S02]  /*f670*/  FMUL R194, R181, R28 ;  /* 0x0000001cb5c27220 */ /* 0x002fc40000400000 */
[----:B------:R-:W3:Y:S01]  /*f680*/  LDL.LU R28, [R1+0x218] ;  /* 0x00021800011c7983 */ /* 0x000ee20000300800 */
[----:B------:R-:W-:Y:S02]  /*f690*/  LOP3.LUT R6, R5, 0x38, RZ, 0xfc, !PT ;  /* 0x0000003805067812 */ /* 0x000fe400078efcff */
[----:B------:R-:W-:Y:S02]  /*f6a0*/  FSEL R156, R156, -INF , !P5 ;  /* 0xff8000009c9c7808 */ /* 0x000fe40006800000 */
[----:B------:R-:W-:-:S04]  /*f6b0*/  ISETP.GT.U32.AND P5, PT, R6, R96, PT ;  /* 0x000000600600720c */ /* 0x000fc80003fa4070 */
[C---:B------:R-:W-:Y:S02]  /*f6c0*/  ISETP.GT.U32.AND.EX P5, PT, R8.reuse, RZ, PT, P5 ;  /* 0x000000ff0800720c */ /* 0x040fe40003fa4150 */
[----:B------:R-:W-:Y:S02]  /*f6d0*/  ISETP.GT.U32.AND.EX P2, PT, R8, RZ, PT, P2 ;  /* 0x000000ff0800720c */ /* 0x000fe40003f44120 */
[----:B------:R-:W-:Y:S02]  /*f6e0*/  FSEL R201, R201, -INF , !P5 ;  /* 0xff800000c9c97808 */ /* 0x000fe40006800000 */
[CC--:B------:R-:W-:Y:S02]  /*f6f0*/  ISETP.GE.U32.AND P5, PT, R5.reuse, R9.reuse, PT ;  /* 0x000000090500720c */ /* 0x0c0fe40003fa6070 */
[----:B------:R-:W-:Y:S02]  /*f700*/  FSEL R200, R200, -INF , !P2 ;  /* 0xff800000c8c87808 */ /* 0x000fe40005000000 */
[----:B------:R-:W-:-:S02]  /*f710*/  ISETP.GT.U32.AND P2, PT, R5, R9, PT ;  /* 0x000000090500720c */ /* 0x000fc40003f44070 */
[C---:B------:R-:W-:Y:S02]  /*f720*/  ISETP.GE.U32.AND.EX P5, PT, R8.reuse, RZ, PT, P5 ;  /* 0x000000ff0800720c */ /* 0x040fe40003fa6150 */
[C---:B------:R-:W-:Y:S02]  /*f730*/  ISETP.GT.U32.AND.EX P1, PT, R8.reuse, RZ, PT, P1 ;  /* 0x000000ff0800720c */ /* 0x040fe40003f24110 */
[----:B------:R-:W-:Y:S02]  /*f740*/  ISETP.GT.U32.AND.EX P2, PT, R8, RZ, PT, P2 ;  /* 0x000000ff0800720c */ /* 0x000fe40003f44120 */
[----:B------:R-:W-:Y:S02]  /*f750*/  FSEL R153, R153, -INF , !P5 ;  /* 0xff80000099997808 */ /* 0x000fe40006800000 */
[----:B------:R-:W-:Y:S02]  /*f760*/  ISETP.GE.U32.AND P5, PT, R5, R96, PT ;  /* 0x000000600500720c */ /* 0x000fe40003fa6070 */
[----:B------:R-:W-:-:S02]  /*f770*/  FSEL R202, R202, -INF , !P1 ;  /* 0xff800000caca7808 */ /* 0x000fc40004800000 */
[----:B------:R-:W-:Y:S02]  /*f780*/  ISETP.GT.U32.AND P1, PT, R6, R9, PT ;  /* 0x000000090600720c */ /* 0x000fe40003f24070 */
[----:B------:R-:W-:Y:S02]  /*f790*/  FSEL R152, R152, -INF , !P2 ;  /* 0xff80000098987808 */ /* 0x000fe40005000000 */
[----:B------:R-:W-:Y:S02]  /*f7a0*/  FSEL R22, R22, -INF , !P2 ;  /* 0xff80000016167808 */ /* 0x000fe40005000000 */
[C---:B------:R-:W-:Y:S02]  /*f7b0*/  ISETP.GT.U32.AND P2, PT, R5.reuse, R96, PT ;  /* 0x000000600500720c */ /* 0x040fe40003f44070 */
[----:B------:R-:W-:Y:S02]  /*f7c0*/  ISETP.GE.U32.AND.EX P5, PT, R8, RZ, PT, P5 ;  /* 0x000000ff0800720c */ /* 0x000fe40003fa6150 */
[----:B------:R-:W-:-:S02]  /*f7d0*/  LOP3.LUT R6, R5, 0x39, RZ, 0xfc, !PT ;  /* 0x0000003905067812 */ /* 0x000fc400078efcff */
[----:B------:R-:W-:Y:S02]  /*f7e0*/  LOP3.LUT R5, R5, 0x20, RZ, 0xfc, !PT ;  /* 0x0000002005057812 */ /* 0x000fe400078efcff */
[----:B------:R-:W-:Y:S02]  /*f7f0*/  FSEL R19, R19, -INF , !P5 ;  /* 0xff80000013137808 */ /* 0x000fe40006800000 */
[----:B------:R-:W-:Y:S02]  /*f800*/  ISETP.GT.U32.AND P5, PT, R5, R96, PT ;  /* 0x000000600500720c */ /* 0x000fe40003fa4070 */
[C---:B------:R-:W-:Y:S02]  /*f810*/  ISETP.GT.U32.AND.EX P2, PT, R8.reuse, RZ, PT, P2 ;  /* 0x000000ff0800720c */ /* 0x040fe40003f44120 */
[----:B------:R-:W-:Y:S02]  /*f820*/  ISETP.GT.U32.AND.EX P5, PT, R8, RZ, PT, P5 ;  /* 0x000000ff0800720c */ /* 0x000fe40003fa4150 */
[----:B------:R-:W-:-:S02]  /*f830*/  FSEL R18, R18, -INF , !P2 ;  /* 0xff80000012127808 */ /* 0x000fc40005000000 */
[----:B------:R-:W-:Y:S02]  /*f840*/  FSEL R154, R154, -INF , !P5 ;  /* 0xff8000009a9a7808 */ /* 0x000fe40006800000 */
[----:B------:R-:W-:Y:S02]  /*f850*/  ISETP.GT.U32.AND P5, PT, R5, R9, PT ;  /* 0x000000090500720c */ /* 0x000fe40003fa4070 */
[----:B------:R-:W-:-:S04]  /*f860*/  FMNMX R5, R18, R19, !PT ;  /* 0x0000001312057209 */ /* 0x000fc80007800000 */
[----:B------:R-:W-:-:S04]  /*f870*/  FMNMX R5, R22, R5, !PT ;  /* 0x0000000516057209 */ /* 0x000fc80007800000 */
[----:B------:R-:W-:-:S04]  /*f880*/  FMNMX R5, R223, R5, !PT ;  /* 0x00000005df057209 */ /* 0x000fc80007800000 */
[----:B------:R-:W-:-:S04]  /*f890*/  FMNMX R5, R236, R5, !PT ;  /* 0x00000005ec057209 */ /* 0x000fc80007800000 */
[----:B------:R-:W-:Y:S02]  /*f8a0*/  FMNMX R5, R233, R5, !PT ;  /* 0x00000005e9057209 */ /* 0x000fe40007800000 */
[----:B------:R-:W-:Y:S02]  /*f8b0*/  ISETP.GT.U32.AND P2, PT, R6, R96, PT ;  /* 0x000000600600720c */ /* 0x000fe40003f44070 */
[----:B------:R-:W-:Y:S02]  /*f8c0*/  FMNMX R5, R231, R5, !PT ;  /* 0x00000005e7057209 */ /* 0x000fe40007800000 */
[----:B------:R-:W-:Y:S02]  /*f8d0*/  ISETP.GT.U32.AND.EX P2, PT, R8, RZ, PT, P2 ;  /* 0x000000ff0800720c */ /* 0x000fe40003f44120 */
[----:B------:R-:W-:Y:S02]  /*f8e0*/  FMNMX R5, R239, R5, !PT ;  /* 0x00000005ef057209 */ /* 0x000fe40007800000 */
[----:B------:R-:W-:-:S02]  /*f8f0*/  FSEL R199, R199, -INF , !P2 ;  /* 0xff800000c7c77808 */ /* 0x000fc40005000000 */
[----:B------:R-:W-:Y:S02]  /*f900*/  FMNMX R5, R154, R5, !PT ;  /* 0x000000059a057209 */ /* 0x000fe40007800000 */
[----:B------:R-:W-:Y:S02]  /*f910*/  ISETP.GT.U32.AND P2, PT, R6, R9, PT ;  /* 0x000000090600720c */ /* 0x000fe40003f44070 */
[----:B------:R-:W-:Y:S02]  /*f920*/  FMNMX R6, R152, R153, !PT ;  /* 0x0000009998067209 */ /* 0x000fe40007800000 */
[----:B------:R-:W-:Y:S02]  /*f930*/  FMNMX R5, R157, R5, !PT ;  /* 0x000000059d057209 */ /* 0x000fe40007800000 */
[----:B------:R-:W-:Y:S02]  /*f940*/  FMNMX R6, R213, R6, !PT ;  /* 0x00000006d5067209 */ /* 0x000fe40007800000 */
[----:B------:R-:W-:-:S02]  /*f950*/  FMNMX R5, R159, R5, !PT ;  /* 0x000000059f057209 */ /* 0x000fc40007800000 */
[----:B------:R-:W-:Y:S02]  /*f960*/  FMNMX R6, R234, R6, !PT ;  /* 0x00000006ea067209 */ /* 0x000fe40007800000 */
[----:B------:R-:W-:Y:S02]  /*f970*/  FMNMX R5, R156, R5, !PT ;  /* 0x000000059c057209 */ /* 0x000fe40007800000 */
[----:B------:R-:W-:Y:S02]  /*f980*/  FMNMX R6, R243, R6, !PT ;  /* 0x00000006f3067209 */ /* 0x000fe40007800000 */
[----:B------:R-:W-:Y:S02]  /*f990*/  FMNMX R5, R202, R5, !PT ;  /* 0x00000005ca057209 */ /* 0x000fe40007800000 */
[----:B------:R-:W-:Y:S02]  /*f9a0*/  FMNMX R6, R242, R6, !PT ;  /* 0x00000006f2067209 */ /* 0x000fe40007800000 */
[----:B------:R-:W-:-:S02]  /*f9b0*/  FMNMX R5, R200, R5, !PT ;  /* 0x00000005c8057209 */ /* 0x000fc40007800000 */
[----:B------:R-:W-:Y:S02]  /*f9c0*/  ISETP.GT.U32.AND.EX P5, PT, R8, RZ, PT, P5 ;  /* 0x000000ff0800720c */ /* 0x000fe40003fa4150 */
[----:B------:R-:W-:Y:S02]  /*f9d0*/  FMNMX R6, R241, R6, !PT ;  /* 0x00000006f1067209 */ /* 0x000fe40007800000 */
[----:B------:R-:W-:Y:S02]  /*f9e0*/  FMNMX R5, R201, R5, !PT ;  /* 0x00000005c9057209 */ /* 0x000fe40007800000 */
[----:B------:R-:W-:Y:S02]  /*f9f0*/  FSEL R23, R23, -INF , !P5 ;  /* 0xff80000017177808 */ /* 0x000fe40006800000 */
[----:B------:R-:W-:Y:S02]  /*fa00*/  FMNMX R6, R237, R6, !PT ;  /* 0x00000006ed067209 */ /* 0x000fe40007800000 */
[----:B------:R-:W-:-:S02]  /*fa10*/  FMNMX R5, R199, R5, !PT ;  /* 0x00000005c7057209 */ /* 0x000fc40007800000 */
[C---:B------:R-:W-:Y:S02]  /*fa20*/  ISETP.GT.U32.AND.EX P0, PT, R8.reuse, RZ, PT, P0 ;  /* 0x000000ff0800720c */ /* 0x040fe40003f04100 */
[----:B------:R-:W-:Y:S01]  /*fa30*/  FMNMX R6, R23, R6, !PT ;  /* 0x0000000617067209 */ /* 0x000fe20007800000 */
[----:B------:R-:W0:Y:S01]  /*fa40*/  SHFL.BFLY PT, R7, R5, 0x2, 0x1f ;  /* 0x0c401f0005077f89 */ /* 0x000e2200000e0000 */
[----:B------:R-:W-:Y:S02]  /*fa50*/  ISETP.GT.U32.AND.EX P4, PT, R8, RZ, PT, P4 ;  /* 0x000000ff0800720c */ /* 0x000fe40003f84140 */
[----:B------:R-:W-:Y:S02]  /*fa60*/  FSEL R21, R21, -INF , !P0 ;  /* 0xff80000015157808 */ /* 0x000fe40004000000 */
[----:B------:R-:W-:Y:S02]  /*fa70*/  FMNMX R6, R246, R6, !PT ;  /* 0x00000006f6067209 */ /* 0x000fe40007800000 */
[----:B------:R-:W-:-:S02]  /*fa80*/  ISETP.GT.U32.AND.EX P3, PT, R8, RZ, PT, P3 ;  /* 0x000000ff0800720c */ /* 0x000fc40003f64130 */
[----:B------:R-:W-:Y:S02]  /*fa90*/  FSEL R20, R20, -INF , !P4 ;  /* 0xff80000014147808 */ /* 0x000fe40006000000 */
[----:B------:R-:W-:Y:S02]  /*faa0*/  FMNMX R6, R21, R6, !PT ;  /* 0x0000000615067209 */ /* 0x000fe40007800000 */
        /* <DEDUP_REMOVED lines=9> */
[----:B------:R-:W-:-:S02]  /*fb40*/  FSEL R194, R194, -INF , !P2 ;  /* 0xff800000c2c27808 */ /* 0x000fc40005000000 */
[----:B------:R-:W-:Y:S02]  /*fb50*/  FMNMX R6, R172, R6, !PT ;  /* 0x00000006ac067209 */ /* 0x000fe40007800000 */
[----:B0-----:R-:W-:Y:S02]  /*fb60*/  FMNMX R5, R5, R7, !PT ;  /* 0x0000000705057209 */ /* 0x001fe40007800000 */
[----:B------:R-:W-:-:S03]  /*fb70*/  FMNMX R6, R194, R6, !PT ;  /* 0x00000006c2067209 */ /* 0x000fc60007800000 */
[----:B------:R-:W0:Y:S04]  /*fb80*/  SHFL.BFLY PT, R7, R5, 0x1, 0x1f ;  /* 0x0c201f0005077f89 */ /* 0x000e2800000e0000 */
[----:B------:R-:W1:Y:S01]  /*fb90*/  SHFL.BFLY PT, R8, R6, 0x2, 0x1f ;  /* 0x0c401f0006087f89 */ /* 0x000e6200000e0000 */
[----:B0-----:R-:W-:Y:S02]  /*fba0*/  FMNMX R7, R5, R7, !PT ;  /* 0x0000000705077209 */ /* 0x001fe40007800000 */
[----:B-1----:R-:W-:Y:S01]  /*fbb0*/  FMNMX R5, R6, R8, !PT ;  /* 0x0000000806057209 */ /* 0x002fe20007800000 */
[----:B------:R-:W-:Y:S04]  /*fbc0*/  STS.U16 [R4+0x20000], R95 ;  /* 0x0200005f04007388 */ /* 0x000fe80000000400 */
[----:B------:R-:W0:Y:S01]  /*fbd0*/  SHFL.BFLY PT, R8, R5, 0x1, 0x1f ;  /* 0x0c201f0005087f89 */ /* 0x000e2200000e0000 */
[----:B------:R-:W-:-:S02]  /*fbe0*/  IMAD.MOV.U32 R171, RZ, RZ, R25 ;  /* 0x000000ffffab7224 */ /* 0x000fc400078e0019 */
[----:B------:R-:W-:Y:S01]  /*fbf0*/  IMAD.MOV.U32 R174, RZ, RZ, R24 ;  /* 0x000000ffffae7224 */ /* 0x000fe200078e0018 */
[----:B------:R-:W-:Y:S04]  /*fc00*/  STS.U16 [R4+0x20400], R94 ;  /* 0x0204005e04007388 */ /* 0x000fe80000000400 */
[----:B------:R-:W-:Y:S04]  /*fc10*/  STS.U16 [R4+0x20800], R93 ;  /* 0x0208005d04007388 */ /* 0x000fe80000000400 */
[----:B------:R-:W-:Y:S04]  /*fc20*/  STS.U16 [R4+0x20c00], R92 ;  /* 0x020c005c04007388 */ /* 0x000fe80000000400 */
[----:B------:R-:W-:Y:S04]  /*fc30*/  STS.U16 [R4+0x21000], R91 ;  /* 0x0210005b04007388 */ /* 0x000fe80000000400 */
[----:B------:R-:W-:Y:S04]  /*fc40*/  STS.U16 [R4+0x21400], R90 ;  /* 0x0214005a04007388 */ /* 0x000fe80000000400 */
[----:B------:R-:W-:Y:S01]  /*fc50*/  STS.U16 [R4+0x21800], R89 ;  /* 0x0218005904007388 */ /* 0x000fe20000000400 */
[----:B0-----:R-:W-:-:S03]  /*fc60*/  FMNMX R8, R5, R8, !PT ;  /* 0x0000000805087209 */ /* 0x001fc60007800000 */
        /* <DEDUP_REMOVED lines=17> */
[----:B------:R-:W-:Y:S01]  /*fd80*/  STS.U16 [R4+0x26000], R71 ;  /* 0x0260004704007388 */ /* 0x000fe20000000400 */
[----:B---3--:R-:W-:-:S03]  /*fd90*/  FMNMX R7, R7, R28, !PT ;  /* 0x0000001c07077209 */ /* 0x008fc60007800000 */
[----:B------:R-:W-:Y:S04]  /*fda0*/  STS.U16 [R4+0x26400], R70 ;  /* 0x0264004604007388 */ /* 0x000fe80000000400 */
[----:B------:R-:W-:Y:S01]  /*fdb0*/  STS.U16 [R4+0x26800], R69 ;  /* 0x0268004504007388 */ /* 0x000fe20000000400 */
[----:B------:R-:W-:-:S03]  /*fdc0*/  FADD R5, -R7, R28 ;  /* 0x0000001c07057221 */ /* 0x000fc60000000100 */
        /* <DEDUP_REMOVED lines=35> */
[----:B------:R-:W3:Y:S04]  /*10000*/  LDL.LU R6, [R1+0x21c] ;  /* 0x00021c0001067983 */ /* 0x000ee80000300800 */
[----:B------:R-:W-:Y:S04]  /*10010*/  STS.U16 [R3+0x29200], R27 ;  /* 0x0292001b03007388 */ /* 0x000fe80000000400 */
[----:B------:R0:W-:Y:S04]  /*10020*/  STS.U16 [R3+0x29600], R26 ;  /* 0x0296001a03007388 */ /* 0x0001e80000000400 */
[----:B------:R-:W3:Y:S04]  /*10030*/  LDL.LU.64 R24, [R1] ;  /* 0x0000000001187983 */ /* 0x000ee80000300a00 */
[----:B------:R1:W-:Y:S04]  /*10040*/  STS.U16 [R3+0x28e00], R29 ;  /* 0x028e001d03007388 */ /* 0x0003e80000000400 */
[----:B0-----:R-:W3:Y:S04]  /*10050*/  LDL.LU.64 R26, [R1+0x8] ;  /* 0x00000800011a7983 */ /* 0x001ee80000300a00 */
[----:B------:R-:W-:Y:S04]  /*10060*/  STS.U16 [R3+0x28600], R31 ;  /* 0x0286001f03007388 */ /* 0x000fe80000000400 */
[----:B------:R0:W-:Y:S04]  /*10070*/  STS.U16 [R3+0x28a00], R30 ;  /* 0x028a001e03007388 */ /* 0x0001e80000000400 */
[----:B-1----:R-:W3:Y:S04]  /*10080*/  LDL.LU.64 R28, [R1+0x10] ;  /* 0x00001000011c7983 */ /* 0x002ee80000300a00 */
[----:B------:R-:W-:Y:S04]  /*10090*/  STS.U16 [R3+0x27e00], R33 ;  /* 0x027e002103007388 */ /* 0x000fe80000000400 */
        /* <DEDUP_REMOVED lines=47> */
[----:B------:R1:W-:Y:S04]  /*10390*/  STS.U16 [R3+0x20200], R64 ;  /* 0x0202004003007388 */ /* 0x0003e80000000400 */
[----:B0-----:R-:W3:Y:S04]  /*103a0*/  LDL.LU.64 R62, [R1+0x98] ;  /* 0x00009800013e7983 */ /* 0x001ee80000300a00 */
[----:B-1----:R-:W3:Y:S04]  /*103b0*/  LDL.LU.64 R64, [R1+0xa0] ;  /* 0x0000a00001407983 */ /* 0x002ee80000300a00 */
[----:B------:R-:W3:Y:S04]  /*103c0*/  LDL.LU.64 R66, [R1+0xa8] ;  /* 0x0000a80001427983 */ /* 0x000ee80000300a00 */
        /* <DEDUP_REMOVED lines=62> */
[----:B------:R1:W-:Y:S04]  /*107b0*/  STS.U16 [R3+0x2ea00], R165 ;  /* 0x02ea00a503007388 */ /* 0x0003e80000000400 */
[----:B--2---:R2:W-:Y:S04]  /*107c0*/  STS.U16 [R3+0x2ee00], R164 ;  /* 0x02ee00a403007388 */ /* 0x0045e80000000400 */
[----:B------:R-:W-:Y:S04]  /*107d0*/  STS.U16 [R3+0x2f200], R163 ;  /* 0x02f200a303007388 */ /* 0x000fe80000000400 */
[----:B------:R-:W-:Y:S04]  /*107e0*/  STS.U16 [R3+0x2f600], R162 ;  /* 0x02f600a203007388 */ /* 0x000fe80000000400 */
[----:B-----5:R-:W-:Y:S04]  /*107f0*/  STS.U16 [R3+0x2fa00], R161 ;  /* 0x02fa00a103007388 */ /* 0x020fe80000000400 */
[----:B----4-:R4:W-:Y:S01]  /*10800*/  STS.U16 [R3+0x2fe00], R160 ;  /* 0x02fe00a003007388 */ /* 0x0109e20000000400 */
[----:B------:R5:W-:Y:S06]  /*10810*/  MEMBAR.ALL.CTA ;  /* 0x0000000000007992 */ /* 0x000bec0000008000 */
[----:B-----5:R-:W5:Y:S01]  /*10820*/  FENCE.VIEW.ASYNC.S ;  /* 0x00000000000073c6 */ /* 0x020f620000000000 */
[----:B---3--:R-:W-:Y:S01]  /*10830*/  FMNMX R8, R8, R6, !PT ;  /* 0x0000000608087209 */ /* 0x008fe20007800000 */
[--C-:B------:R-:W-:Y:S01]  /*10840*/  FADD R198, R18, -R7.reuse ;  /* 0x8000000712c67221 */ /* 0x100fe20000000000 */
[--C-:B------:R-:W-:Y:S01]  /*10850*/  FADD R197, R19, -R7.reuse ;  /* 0x8000000713c57221 */ /* 0x100fe20000000000 */
[----:B------:R-:W-:-:S02]  /*10860*/  FADD R196, R22, -R7 ;  /* 0x8000000716c47221 */ /* 0x000fc40000000000 */
[----:B------:R-:W-:Y:S01]  /*10870*/  FADD R6, -R8, R6 ;  /* 0x0000000608067221 */ /* 0x000fe20000000100 */
[----:B------:R-:W-:Y:S01]  /*10880*/  FADD R195, R223, -R7 ;  /* 0x80000007dfc37221 */ /* 0x000fe20000000000 */
[--C-:B------:R-:W-:Y:S01]  /*10890*/  FADD R193, R152, -R8.reuse ;  /* 0x8000000898c17221 */ /* 0x100fe20000000000 */
[--C-:B------:R-:W-:Y:S01]  /*108a0*/  FADD R192, R153, -R8.reuse ;  /* 0x8000000899c07221 */ /* 0x100fe20000000000 */
[--C-:B------:R-:W-:Y:S01]  /*108b0*/  FADD R191, R213, -R8.reuse ;  /* 0x80000008d5bf7221 */ /* 0x100fe20000000000 */
[----:B0-----:R-:W-:Y:S01]  /*108c0*/  FADD R190, R234, -R8 ;  /* 0x80000008eabe7221 */ /* 0x001fe20000000000 */
[----:B------:R-:W-:Y:S01]  /*108d0*/  FMUL R5, R5, 1.4426950216293334961 ;  /* 0x3fb8aa3b05057820 */ /* 0x000fe20000400000 */
        /* <DEDUP_REMOVED lines=9> */
[----:B------:R-:W0:Y:S08]  /*10970*/  MUFU.EX2 R5, R5 ;  /* 0x0000000500057308 */ /* 0x000e300000000800 */
[----:B------:R-:W3:Y:S08]  /*10980*/  MUFU.EX2 R6, R6 ;  /* 0x0000000600067308 */ /* 0x000ef00000000800 */
[----:B------:R-:W-:Y:S08]  /*10990*/  MUFU.EX2 R198, R198 ;  /* 0x000000c600c67308 */ /* 0x000ff00000000800 */
[----:B------:R-:W1:Y:S08]  /*109a0*/  MUFU.EX2 R197, R197 ;  /* 0x000000c500c57308 */ /* 0x000e700000000800 */
[----:B------:R-:W-:Y:S08]  /*109b0*/  MUFU.EX2 R196, R196 ;  /* 0x000000c400c47308 */ /* 0x000ff00000000800 */
[----:B------:R-:W-:Y:S08]  /*109c0*/  MUFU.EX2 R195, R195 ;  /* 0x000000c300c37308 */ /* 0x000ff00000000800 */
[----:B------:R-:W-:Y:S08]  /*109d0*/  MUFU.EX2 R193, R193 ;  /* 0x000000c100c17308 */ /* 0x000ff00000000800 */
[----:B------:R-:W2:Y:S08]  /*109e0*/  MUFU.EX2 R192, R192 ;  /* 0x000000c000c07308 */ /* 0x000eb00000000800 */
[----:B------:R-:W-:Y:S08]  /*109f0*/  MUFU.EX2 R191, R191 ;  /* 0x000000bf00bf7308 */ /* 0x000ff00000000800 */
[----:B------:R-:W4:Y:S01]  /*10a00*/  MUFU.EX2 R190, R190 ;  /* 0x000000be00be7308 */ /* 0x000f220000000800 */
[-C--:B0-----:R-:W-:Y:S01]  /*10a10*/  FMUL R26, R26, R5.reuse ;  /* 0x000000051a1a7220 */ /* 0x081fe20000400000 */
[-C--:B------:R-:W-:Y:S01]  /*10a20*/  FMUL R27, R27, R5.reuse ;  /* 0x000000051b1b7220 */ /* 0x080fe20000400000 */
        /* <DEDUP_REMOVED lines=50> */
[-C--:B---3--:R-:W-:Y:S01]  /*10d50*/  FMUL R24, R24, R6.reuse ;  /* 0x0000000618187220 */ /* 0x088fe20000400000 */
        /* <DEDUP_REMOVED lines=75> */
[----:B-1----:R-:W-:-:S02]  /*11210*/  F2FP.BF16.F32.PACK_AB R165, R197, R198 ;  /* 0x000000c6c5a5723e */ /* 0x002fc400000010ff */
[----:B--2---:R-:W-:Y:S02]  /*11220*/  F2FP.BF16.F32.PACK_AB R164, R192, R193 ;  /* 0x000000c1c0a4723e */ /* 0x004fe400000010ff */
[----:B----4-:R-:W-:Y:S02]  /*11230*/  F2FP.BF16.F32.PACK_AB R166, R190, R191 ;  /* 0x000000bfbea6723e */ /* 0x010fe400000010ff */
[----:B------:R-:W-:Y:S01]  /*11240*/  F2FP.BF16.F32.PACK_AB R167, R195, R196 ;  /* 0x000000c4c3a7723e */ /* 0x000fe200000010ff */
[----:B-----5:R-:W-:Y:S06]  /*11250*/  BAR.SYNC.DEFER_BLOCKING 0x0 ;  /* 0x0000000000007b1d */ /* 0x020fec0000010000 */
[----:B------:R-:W-:-:S06]  /*11260*/  WARPGROUP.ARRIVE ;  /* 0x00000000000079c5 */ /* 0x000fcc0000000000 */
[----:B------:R-:W-:Y:S01]  /*11270*/  HGMMA.64x256x16.F32.BF16 R24, R164, gdesc[UR4], R24, gsb0 ;  /* 0x03e00004a4187df0 */ /* 0x000fe20008001818 */
[--C-:B------:R-:W-:Y:S01]  /*11280*/  FADD R183, R236, -R7.reuse ;  /* 0x80000007ecb77221 */ /* 0x100fe20000000000 */
[--C-:B------:R-:W-:Y:S01]  /*11290*/  FADD R182, R233, -R7.reuse ;  /* 0x80000007e9b67221 */ /* 0x100fe20000000000 */
[--C-:B------:R-:W-:Y:S01]  /*112a0*/  FADD R179, R231, -R7.reuse ;  /* 0x80000007e7b37221 */ /* 0x100fe20000000000 */
[--C-:B------:R-:W-:Y:S01]  /*112b0*/  FADD R189, R243, -R8.reuse ;  /* 0x80000008f3bd7221 */ /* 0x100fe20000000000 */
[--C-:B------:R-:W-:Y:S01]  /*112c0*/  FADD R188, R242, -R8.reuse ;  /* 0x80000008f2bc7221 */ /* 0x100fe20000000000 */
[--C-:B------:R-:W-:Y:S01]  /*112d0*/  FADD R181, R241, -R8.reuse ;  /* 0x80000008f1b57221 */ /* 0x100fe20000000000 */
[----:B------:R-:W-:Y:S01]  /*112e0*/  FADD R180, R237, -R8 ;  /* 0x80000008edb47221 */ /* 0x000fe20000000000 */
[----:B------:R-:W-:Y:S01]  /*112f0*/  FADD R178, R239, -R7 ;  /* 0x80000007efb27221 */ /* 0x000fe20000000000 */
        /* <DEDUP_REMOVED lines=8> */
[----:B------:R-:W-:Y:S08]  /*11380*/  MUFU.EX2 R183, R183 ;  /* 0x000000b700b77308 */ /* 0x000ff00000000800 */
[----:B------:R-:W-:Y:S08]  /*11390*/  MUFU.EX2 R182, R182 ;  /* 0x000000b600b67308 */ /* 0x000ff00000000800 */
[----:B------:R-:W-:Y:S08]  /*113a0*/  MUFU.EX2 R179, R179 ;  /* 0x000000b300b37308 */ /* 0x000ff00000000800 */
[----:B------:R-:W-:Y:S08]  /*113b0*/  MUFU.EX2 R189, R189 ;  /* 0x000000bd00bd7308 */ /* 0x000ff00000000800 */
[----:B------:R-:W0:Y:S08]  /*113c0*/  MUFU.EX2 R188, R188 ;  /* 0x000000bc00bc7308 */ /* 0x000e300000000800 */
[----:B------:R-:W-:Y:S08]  /*113d0*/  MUFU.EX2 R181, R181 ;  /* 0x000000b500b57308 */ /* 0x000ff00000000800 */
[----:B------:R-:W1:Y:S08]  /*113e0*/  MUFU.EX2 R180, R180 ;  /* 0x000000b400b47308 */ /* 0x000e700000000800 */
[----:B------:R-:W2:Y:S01]  /*113f0*/  MUFU.EX2 R178, R178 ;  /* 0x000000b200b27308 */ /* 0x000ea20000000800 */
[----:B0-----:R-:W-:-:S02]  /*11400*/  F2FP.BF16.F32.PACK_AB R160, R188, R189 ;  /* 0x000000bdbca0723e */ /* 0x001fc400000010ff */
[----:B------:R-:W-:Y:S02]  /*11410*/  F2FP.BF16.F32.PACK_AB R161, R182, R183 ;  /* 0x000000b7b6a1723e */ /* 0x000fe400000010ff */
[----:B-1----:R-:W-:Y:S02]  /*11420*/  F2FP.BF16.F32.PACK_AB R162, R180, R181 ;  /* 0x000000b5b4a2723e */ /* 0x002fe400000010ff */
[----:B--2---:R-:W-:Y:S01]  /*11430*/  F2FP.BF16.F32.PACK_AB R163, R178, R179 ;  /* 0x000000b3b2a3723e */ /* 0x004fe200000010ff */
[----:B------:R-:W-:Y:S01]  /*11440*/  IMAD.MOV.U32 R248, RZ, RZ, R174 ;  /* 0x000000fffff87224 */ /* 0x000fe200078e00ae */
[----:B------:R-:W-:Y:S01]  /*11450*/  MOV R251, R171 ;  /* 0x000000ab00fb7202 */ /* 0x000fe20000000f00 */
        /* <DEDUP_REMOVED lines=17> */
[----:B------:R-:W-:Y:S01]  /*11570*/  MUFU.EX2 R176, R176 ;  /* 0x000000b000b07308 */ /* 0x000fe20000000800 */
[----:B------:R-:W-:-:S02]  /*11580*/  WARPGROUP.DEPBAR.LE gsb0, 0x0 ;  /* 0x00008000000079c5 */ /* 0x000fc40000010000 */
[----:B------:R-:W-:-:S06]  /*11590*/  WARPGROUP.ARRIVE ;  /* 0x00000000000079c5 */ /* 0x000fcc0000000000 */
[----:B------:R-:W-:Y:S01]  /*115a0*/  HGMMA.64x256x16.F32.BF16 R24, R160, gdesc[UR8], R24, gsb0 ;  /* 0x03e00008a0187df0 */ /* 0x000fe20008001818 */
        /* <DEDUP_REMOVED lines=10> */
[--C-:B------:R-:W-:Y:S01]  /*11650*/  FADD R18, R155, -R8.reuse ;  /* 0x800000089b127221 */ /* 0x100fe20000000000 */
[----:B------:R-:W-:-:S03]  /*11660*/  FADD R23, R168, -R8 ;  /* 0x80000008a8177221 */ /* 0x000fc60000000000 */
[----:B------:R-:W-:Y:S01]  /*11670*/  FMUL R18, R18, 1.4426950216293334961 ;  /* 0x3fb8aa3b12127820 */ /* 0x000fe20000400000 */
[--C-:B------:R-:W-:Y:S01]  /*11680*/  FADD R20, R172, -R8.reuse ;  /* 0x80000008ac147221 */ /* 0x100fe20000000000 */
[--C-:B------:R-:W-:Y:S01]  /*11690*/  FADD R22, R202, -R7.reuse ;  /* 0x80000007ca167221 */ /* 0x100fe20000000000 */
[--C-:B------:R-:W-:Y:S01]  /*116a0*/  FADD R21, R200, -R7.reuse ;  /* 0x80000007c8157221 */ /* 0x100fe20000000000 */
[----:B------:R0:W-:Y:S01]  /*116b0*/  MUFU.EX2 R168, R18 ;  /* 0x0000001200a87308 */ /* 0x0001e20000000800 */
[--C-:B------:R-:W-:Y:S01]  /*116c0*/  FADD R19, R201, -R7.reuse ;  /* 0x80000007c9137221 */ /* 0x100fe20000000000 */
[----:B------:R-:W-:Y:S01]  /*116d0*/  FADD R172, R194, -R8 ;  /* 0x80000008c2ac7221 */ /* 0x000fe20000000000 */
[----:B------:R-:W-:Y:S01]  /*116e0*/  FMUL R22, R22, 1.4426950216293334961 ;  /* 0x3fb8aa3b16167820 */ /* 0x000fe20000400000 */
[----:B------:R-:W-:Y:S01]  /*116f0*/  FMUL R21, R21, 1.4426950216293334961 ;  /* 0x3fb8aa3b15157820 */ /* 0x000fe20000400000 */
[----:B------:R-:W-:Y:S01]  /*11700*/  FMUL R19, R19, 1.4426950216293334961 ;  /* 0x3fb8aa3b13137820 */ /* 0x000fe20000400000 */
[----:B0-----:R-:W-:Y:S01]  /*11710*/  FADD R18, R199, -R7 ;  /* 0x80000007c7127221 */ /* 0x001fe20000000000 */
[----:B------:R-:W-:Y:S01]  /*11720*/  FMUL R23, R23, 1.4426950216293334961 ;  /* 0x3fb8aa3b17177820 */ /* 0x000fe20000400000 */
[----:B------:R-:W-:Y:S01]  /*11730*/  FMUL R20, R20, 1.4426950216293334961 ;  /* 0x3fb8aa3b14147820 */ /* 0x000fe20000400000 */
[----:B------:R-:W-:Y:S01]  /*11740*/  FMUL R172, R172, 1.4426950216293334961 ;  /* 0x3fb8aa3bacac7820 */ /* 0x000fe20000400000 */
[----:B------:R-:W-:Y:S01]  /*11750*/  FMUL R18, R18, 1.4426950216293334961 ;  /* 0x3fb8aa3b12127820 */ /* 0x000fe20000400000 */
[----:B------:R-:W-:Y:S08]  /*11760*/  MUFU.EX2 R22, R22 ;  /* 0x0000001600167308 */ /* 0x000ff00000000800 */
[----:B------:R-:W-:Y:S08]  /*11770*/  MUFU.EX2 R21, R21 ;  /* 0x0000001500157308 */ /* 0x000ff00000000800 */
[----:B------:R-:W-:Y:S08]  /*11780*/  MUFU.EX2 R19, R19 ;  /* 0x0000001300137308 */ /* 0x000ff00000000800 */
[----:B------:R-:W0:Y:S08]  /*11790*/  MUFU.EX2 R23, R23 ;  /* 0x0000001700177308 */ /* 0x000e300000000800 */
[----:B------:R-:W-:Y:S08]  /*117a0*/  MUFU.EX2 R20, R20 ;  /* 0x0000001400147308 */ /* 0x000ff00000000800 */
[----:B------:R-:W1:Y:S01]  /*117b0*/  MUFU.EX2 R172, R172 ;  /* 0x000000ac00ac7308 */ /* 0x000e620000000800 */
[----:B------:R-:W-:-:S02]  /*117c0*/  WARPGROUP.DEPBAR.LE gsb0, 0x0 ;  /* 0x00008000000079c5 */ /* 0x000fc40000010000 */
[----:B------:R-:W-:-:S06]  /*117d0*/  WARPGROUP.ARRIVE ;  /* 0x00000000000079c5 */ /* 0x000fcc0000000000 */
[----:B------:R-:W-:Y:S01]  /*117e0*/  HGMMA.64x256x16.F32.BF16 R24, R156, gdesc[UR12], R24, gsb0 ;  /* 0x03e0000c9c187df0 */ /* 0x000fe20008001818 */
[----:B------:R-:W2:Y:S01]  /*117f0*/  MUFU.EX2 R18, R18 ;  /* 0x0000001200127308 */ /* 0x000ea20000000800 */
[----:B0-----:R-:W-:Y:S02]  /*11800*/  F2FP.BF16.F32.PACK_AB R152, R23, R168 ;  /* 0x000000a81798723e */ /* 0x001fe400000010ff */
[----:B------:R-:W-:Y:S02]  /*11810*/  F2FP.BF16.F32.PACK_AB R153, R21, R22 ;  /* 0x000000161599723e */ /* 0x000fe400000010ff */
[----:B-1----:R-:W-:Y:S02]  /*11820*/  F2FP.BF16.F32.PACK_AB R154, R172, R20 ;  /* 0x00000014ac9a723e */ /* 0x002fe400000010ff */
[----:B--2---:R-:W-:Y:S01]  /*11830*/  F2FP.BF16.F32.PACK_AB R155, R18, R19 ;  /* 0x00000013129b723e */ /* 0x004fe200000010ff */
[----:B------:R-:W-:-:S03]  /*11840*/  WARPGROUP.DEPBAR.LE gsb0, 0x0 ;  /* 0x00008000000079c5 */ /* 0x000fc60000010000 */
[----:B------:R-:W-:-:S15]  /*11850*/  WARPGROUP.ARRIVE ;  /* 0x00000000000079c5 */ /* 0x000fde0000000000 */
[----:B------:R-:W-:-:S01]  /*11860*/  NOP ;  /* 0x0000000000007918 */ /* 0x000fc20000000000 */
[----:B------:R-:W-:Y:S03]  /*11870*/  HGMMA.64x256x16.F32.BF16 R24, R152, gdesc[UR16], R24, gsb0 ;  /* 0x03e0001098187df0 */ /* 0x000fe60008001818 */
[----:B------:R-:W-:Y:S02]  /*11880*/  WARPGROUP.DEPBAR.LE gsb0, 0x0 ;  /* 0x00008000000079c5 */ /* 0x000fe40000010000 */
[----:B------:R-:W-:Y:S04]  /*11890*/  STL.64 [R1], R24 ;  /* 0x0000001801007387 */ /* 0x000fe80000100a00 */
        /* <DEDUP_REMOVED lines=63> */
[----:B0-----:R-:W2:Y:S04]  /*11c90*/  LDL.LU.64 R150, [R1+0xc28] ;  /* 0x000c280001967983 */ /* 0x001ea80000300a00 */
[----:B------:R-:W3:Y:S04]  /*11ca0*/  LDL.LU.64 R148, [R1+0xc20] ;  /* 0x000c200001947983 */ /* 0x000ee80000300a00 */
[----:B------:R-:W4:Y:S04]  /*11cb0*/  LDL.LU.64 R146, [R1+0xc18] ;  /* 0x000c180001927983 */ /* 0x000f280000300a00 */
[----:B------:R-:W5:Y:S04]  /*11cc0*/  LDL.LU.64 R144, [R1+0xc10] ;  /* 0x000c100001907983 */ /* 0x000f680000300a00 */
        /* <DEDUP_REMOVED lines=60> */
[----:B------:R-:W5:Y:S04]  /*12090*/  LDL.LU R200, [R1+0x224] ;  /* 0x0002240001c87983 */ /* 0x000f680000300800 */
[----:B------:R-:W5:Y:S04]  /*120a0*/  LDL.LU R199, [R1+0x220] ;  /* 0x0002200001c77983 */ /* 0x000f680000300800 */
[----:B------:R-:W5:Y:S01]  /*120b0*/  LDL R194, [R1+0xa24] ;  /* 0x000a240001c27983 */ /* 0x000f620000100800 */
[-C--:B--2---:R-:W-:Y:S01]  /*120c0*/  FMUL R150, R150, R5.reuse ;  /* 0x0000000596967220 */ /* 0x084fe20000400000 */
[-C--:B------:R-:W-:Y:S01]  /*120d0*/  FMUL R151, R151, R5.reuse ;  /* 0x0000000597977220 */ /* 0x080fe20000400000 */
[-C--:B---3--:R-:W-:Y:S01]  /*120e0*/  FMUL R148, R148, R6.reuse ;  /* 0x0000000694947220 */ /* 0x088fe20000400000 */
[-C--:B------:R-:W-:Y:S01]  /*120f0*/  FMUL R149, R149, R6.reuse ;  /* 0x0000000695957220 */ /* 0x080fe20000400000 */
[-C--:B----4-:R-:W-:Y:S01]  /*12100*/  FMUL R146, R146, R5.reuse ;  /* 0x0000000592927220 */ /* 0x090fe20000400000 */
[-C--:B------:R-:W-:Y:S01]  /*12110*/  FMUL R147, R147, R5.reuse ;  /* 0x0000000593937220 */ /* 0x080fe20000400000 */
[-C--:B-----5:R-:W-:Y:S01]  /*12120*/  FMUL R144, R144, R6.reuse ;  /* 0x0000000690907220 */ /* 0x0a0fe20000400000 */
        /* <DEDUP_REMOVED lines=120> */
[----:B------:R-:W-:-:S06]  /*128b0*/  FMUL R25, R25, R6 ;  /* 0x0000000619197220 */ /* 0x000fcc0000400000 */
[----:B------:R-:W-:-:S06]  /*128c0*/  WARPGROUP.ARRIVE ;  /* 0x00000000000079c5 */ /* 0x000fcc0000000000 */
[----:B------:R-:W-:Y:S03]  /*128d0*/  HGMMA.64x256x16.F32.BF16 R24, R164, gdesc[UR20], R24, gsb0 ;  /* 0x03e00014a4187df0 */ /* 0x000fe60008001818 */
[----:B------:R-:W-:Y:S02]  /*128e0*/  WARPGROUP.DEPBAR.LE gsb0, 0x0 ;  /* 0x00008000000079c5 */ /* 0x000fe40000010000 */
[----:B------:R-:W-:-:S15]  /*128f0*/  WARPGROUP.ARRIVE ;  /* 0x00000000000079c5 */ /* 0x000fde0000000000 */
[----:B------:R-:W-:-:S08]  /*12900*/  NOP ;  /* 0x0000000000007918 */ /* 0x000fd00000000000 */
[----:B------:R-:W-:Y:S01]  /*12910*/  HGMMA.64x256x16.F32.BF16 R24, R160, gdesc[UR24], R24, gsb0 ;  /* 0x03e00018a0187df0 */ /* 0x000fe20008001818 */
[----:B------:R-:W-:Y:S01]  /*12920*/  FADD R197, R198, R197 ;  /* 0x000000c5c6c57221 */ /* 0x000fe20000000000 */
[----:B------:R-:W-:-:S03]  /*12930*/  FADD R192, R193, R192 ;  /* 0x000000c0c1c07221 */ /* 0x000fc60000000000 */
        /* <DEDUP_REMOVED lines=17> */
[----:B------:R-:W-:Y:S01]  /*12a50*/  FADD R171, R171, R173 ;  /* 0x000000adabab7221 */ /* 0x000fe20000000000 */
[----:B------:R-:W-:Y:S02]  /*12a60*/  WARPGROUP.DEPBAR.LE gsb0, 0x0 ;  /* 0x00008000000079c5 */ /* 0x000fe40000010000 */
[----:B------:R-:W-:-:S06]  /*12a70*/  WARPGROUP.ARRIVE ;  /* 0x00000000000079c5 */ /* 0x000fcc0000000000 */
[----:B------:R-:W-:Y:S01]  /*12a80*/  HGMMA.64x256x16.F32.BF16 R24, R156, gdesc[UR28], R24, gsb0 ;  /* 0x03e0001c9c187df0 */ /* 0x000fe20008001818 */
[----:B------:R-:W-:Y:S01]  /*12a90*/  FADD R169, R169, R174 ;  /* 0x000000aea9a97221 */ /* 0x000fe20000000000 */
[----:B------:R-:W-:-:S03]  /*12aa0*/  FADD R170, R170, R171 ;  /* 0x000000abaaaa7221 */ /* 0x000fc60000000000 */
[----:B------:R-:W-:Y:S01]  /*12ab0*/  FADD R22, R22, R169 ;  /* 0x000000a916167221 */ /* 0x000fe20000000000 */
[----:B------:R-:W-:-:S03]  /*12ac0*/  FADD R168, R168, R170 ;  /* 0x000000aaa8a87221 */ /* 0x000fc60000000000 */
[----:B------:R-:W-:Y:S01]  /*12ad0*/  FADD R21, R21, R22 ;  /* 0x0000001615157221 */ /* 0x000fe20000000000 */
[----:B------:R-:W-:Y:S01]  /*12ae0*/  FADD R23, R23, R168 ;  /* 0x000000a817177221 */ /* 0x000fe20000000000 */
[----:B------:R-:W0:Y:S01]  /*12af0*/  S2R R247, SR_CTAID.X ;  /* 0x0000000000f77919 */ /* 0x000e220000002500 */
[----:B------:R-:W-:Y:S01]  /*12b00*/  IADD3 R248, P0, R248, 0x40, RZ ;  /* 0x00000040f8f87810 */ /* 0x000fe20007f1e0ff */
[----:B------:R-:W-:Y:S01]  /*12b10*/  FADD R19, R19, R21 ;  /* 0x0000001513137221 */ /* 0x000fe20000000000 */
[----:B------:R-:W-:Y:S01]  /*12b20*/  FADD R20, R20, R23 ;  /* 0x0000001714147221 */ /* 0x000fe20000000000 */
[----:B------:R-:W1:Y:S02]  /*12b30*/  LDC R22, c[0x0][0x254] ;  /* 0x00009500ff167b82 */ /* 0x000e640000000800 */
[----:B------:R-:W-:Y:S01]  /*12b40*/  FADD R18, R18, R19 ;  /* 0x0000001312127221 */ /* 0x000fe20000000000 */
[----:B------:R-:W-:-:S04]  /*12b50*/  FADD R19, R172, R20 ;  /* 0x00000014ac137221 */ /* 0x000fc80000000000 */
[----:B------:R-:W2:Y:S04]  /*12b60*/  SHFL.BFLY PT, R20, R18, 0x2, 0x1f ;  /* 0x0c401f0012147f89 */ /* 0x000ea800000e0000 */
[----:B------:R-:W3:Y:S01]  /*12b70*/  SHFL.BFLY PT, R21, R19, 0x2, 0x1f ;  /* 0x0c401f0013157f89 */ /* 0x000ee200000e0000 */
[----:B--2---:R-:W-:Y:S01]  /*12b80*/  FADD R18, R18, R20 ;  /* 0x0000001412127221 */ /* 0x004fe20000000000 */
[----:B---3--:R-:W-:-:S04]  /*12b90*/  FADD R19, R19, R21 ;  /* 0x0000001513137221 */ /* 0x008fc80000000000 */
[----:B------:R-:W2:Y:S04]  /*12ba0*/  SHFL.BFLY PT, R20, R18, 0x1, 0x1f ;  /* 0x0c201f0012147f89 */ /* 0x000ea800000e0000 */
[----:B------:R-:W3:Y:S01]  /*12bb0*/  SHFL.BFLY PT, R21, R19, 0x1, 0x1f ;  /* 0x0c201f0013157f89 */ /* 0x000ee200000e0000 */
[----:B------:R-:W-:Y:S02]  /*12bc0*/  IMAD.X R251, RZ, RZ, R251, P0 ;  /* 0x000000fffffb7224 */ /* 0x000fe400000e06fb */
[----:B0-----:R-:W-:Y:S01]  /*12bd0*/  IMAD.SHL.U32 R247, R247, 0x80, RZ ;  /* 0x00000080f7f77824 */ /* 0x001fe200078e00ff */
[----:B------:R0:W-:Y:S03]  /*12be0*/  STL [R1+0x210], R248 ;  /* 0x000210f801007387 */ /* 0x0001e60000100800 */
[----:B------:R-:W-:Y:S01]  /*12bf0*/  VIADD R201, R247, 0x80 ;  /* 0x00000080f7c97836 */ /* 0x000fe20000000000 */
[----:B------:R0:W-:Y:S01]  /*12c00*/  STL [R1+0x214], R251 ;  /* 0x000214fb01007387 */ /* 0x0001e20000100800 */
[----:B--2---:R-:W-:Y:S01]  /*12c10*/  FADD R18, R18, R20 ;  /* 0x0000001412127221 */ /* 0x004fe20000000000 */
[----:B---3--:R-:W-:-:S03]  /*12c20*/  FADD R19, R19, R21 ;  /* 0x0000001513137221 */ /* 0x008fc60000000000 */
[----:B------:R-:W-:Y:S01]  /*12c30*/  FFMA R200, R5, R200, R18 ;  /* 0x000000c805c87223 */ /* 0x000fe20000000012 */
[----:B------:R-:W-:-:S04]  /*12c40*/  FFMA R199, R6, R199, R19 ;  /* 0x000000c706c77223 */ /* 0x000fc80000000013 */
[----:B------:R0:W-:Y:S01]  /*12c50*/  STL [R1+0x224], R200 ;  /* 0x000224c801007387 */ /* 0x0001e20000100800 */
[----:B------:R-:W-:-:S03]  /*12c60*/  ISETP.GE.U32.AND P0, PT, R248, R201, PT ;  /* 0x000000c9f800720c */ /* 0x000fc60003f06070 */
[----:B------:R0:W-:Y:S04]  /*12c70*/  STL [R1+0x220], R199 ;  /* 0x000220c701007387 */ /* 0x0001e80000100800 */
[----:B------:R0:W-:Y:S04]  /*12c80*/  STL [R1+0x21c], R8 ;  /* 0x00021c0801007387 */ /* 0x0001e80000100800 */
[----:B------:R0:W-:Y:S01]  /*12c90*/  STL [R1+0x218], R7 ;  /* 0x0002180701007387 */ /* 0x0001e20000100800 */
[----:B------:R-:W-:Y:S01]  /*12ca0*/  ISETP.GE.U32.AND.EX P0, PT, R251, RZ, PT, P0 ;  /* 0x000000fffb00720c */ /* 0x000fe20003f06100 */
[----:B------:R-:W-:-:S02]  /*12cb0*/  WARPGROUP.DEPBAR.LE gsb0, 0x0 ;  /* 0x00008000000079c5 */ /* 0x000fc40000010000 */
[----:B------:R-:W-:-:S06]  /*12cc0*/  WARPGROUP.ARRIVE ;  /* 0x00000000000079c5 */ /* 0x000fcc0000000000 */
[----:B------:R-:W-:Y:S01]  /*12cd0*/  HGMMA.64x256x16.F32.BF16 R24, R152, gdesc[UR32], R24, gsb0 ;  /* 0x03e0002098187df0 */ /* 0x000fe20008001818 */
[----:B-1----:R-:W-:Y:S01]  /*12ce0*/  IMAD R2, R22, 0x40, R2 ;  /* 0x0000004016027824 */ /* 0x002fe200078e0202 */
[----:B------:R-:W-:Y:S01]  /*12cf0*/  LEA R0, R194, R0, 0x6 ;  /* 0x00000000c2007211 */ /* 0x000fe200078e30ff */
[----:B------:R-:W-:Y:S02]  /*12d00*/  IMAD.MOV.U32 R21, RZ, RZ, R8 ;  /* 0x000000ffff157224 */ /* 0x000fe400078e0008 */
[----:B------:R-:W-:Y:S01]  /*12d10*/  IMAD.MOV.U32 R20, RZ, RZ, R7 ;  /* 0x000000ffff147224 */ /* 0x000fe200078e0007 */
[----:B------:R-:W-:Y:S02]  /*12d20*/  WARPGROUP.DEPBAR.LE gsb0, 0x0 ;  /* 0x00008000000079c5 */ /* 0x000fe40000010000 */
[----:B0-----:R-:W-:Y:S05]  /*12d30*/  @!P0 BRA `(.L_x_1) ;  /* 0xffffff7800d48947 */ /* 0x001fea000383ffff */
.L_x_0:
[----:B------:R-:W-:Y:S04]  /*12d40*/  STL [R1+0xa34], R21 ;  /* 0x000a341501007387 */ /* 0x000fe80000100800 */
[----:B------:R-:W-:Y:S04]  /*12d50*/  STL [R1+0xa30], R20 ;  /* 0x000a301401007387 */ /* 0x000fe80000100800 */
[----:B------:R-:W2:Y:S04]  /*12d60*/  LDL.LU R3, [R1+0x220] ;  /* 0x0002200001037983 */ /* 0x000ea80000300800 */
[----:B------:R-:W3:Y:S04]  /*12d70*/  LDL.LU R174, [R1+0x224] ;  /* 0x0002240001ae7983 */ /* 0x000ee80000300800 */
[----:B------:R-:W4:Y:S04]  /*12d80*/  LDL.LU R5, [R1+0x8] ;  /* 0x0000080001057983 */ /* 0x000f280000300800 */
[----:B------:R-:W5:Y:S04]  /*12d90*/  LDL.LU R173, [R1] ;  /* 0x0000000001ad7983 */ /* 0x000f680000300800 */
[----:B------:R-:W4:Y:S04]  /*12da0*/  LDL.LU R172, [R1+0x10] ;  /* 0x0000100001ac7983 */ /* 0x000f280000300800 */
        /* <DEDUP_REMOVED lines=26> */
[----:B------:R-:W4:Y:S01]  /*12f50*/  LDL.LU R6, [R1+0x68] ;  /* 0x0000680001067983 */ /* 0x000f220000300800 */
[C---:B--2---:R-:W-:Y:S01]  /*12f60*/  FMUL R4, R3.reuse, 8388608 ;  /* 0x4b00000003047820 */ /* 0x044fe20000400000 */
[----:B------:R-:W-:Y:S01]  /*12f70*/  FSETP.GEU.AND P1, PT, R3, 1.175494350822287508e-38, PT ;  /* 0x008000000300780b */ /* 0x000fe20003f2e000 */
[----:B---3--:R-:W-:-:S02]  /*12f80*/  IMAD.MOV.U32 R2, RZ, RZ, R174 ;  /* 0x000000ffff027224 */ /* 0x008fc400078e00ae */
[----:B-----5:R-:W-:Y:S01]  /*12f90*/  IMAD.MOV.U32 R177, RZ, RZ, R173 ;  /* 0x000000ffffb17224 */ /* 0x020fe200078e00ad */
[----:B------:R-:W-:Y:S01]  /*12fa0*/  FSEL R4, R4, R3, !P1 ;  /* 0x0000000304047208 */ /* 0x000fe20004800000 */
[----:B----4-:R-:W-:Y:S01]  /*12fb0*/  FMUL R9, R5, 0.25 ;  /* 0x3e80000005097820 */ /* 0x010fe20000400000 */
[----:B------:R-:W-:Y:S01]  /*12fc0*/  MOV R176, R172 ;  /* 0x000000ac00b07202 */ /* 0x000fe20000000f00 */
[----:B------:R-:W-:Y:S02]  /*12fd0*/  IMAD.MOV.U32 R175, RZ, RZ, R171 ;  /* 0x000000ffffaf7224 */ /* 0x000fe400078e00ab */
[----:B------:R-:W-:Y:S02]  /*12fe0*/  IMAD.MOV.U32 R174, RZ, RZ, R170 ;  /* 0x000000ffffae7224 */ /* 0x000fe400078e00aa */
[----:B------:R-:W-:Y:S02]  /*12ff0*/  IMAD.MOV.U32 R173, RZ, RZ, R169 ;  /* 0x000000ffffad7224 */ /* 0x000fe400078e00a9 */
[----:B------:R-:W-:-:S02]  /*13000*/  VIADD R0, R4, 0xc0cafb0d ;  /* 0xc0cafb0d04007836 */ /* 0x000fc40000000000 */
[----:B------:R-:W-:Y:S01]  /*13010*/  IMAD.MOV.U32 R172, RZ, RZ, R168 ;  /* 0x000000ffffac7224 */ /* 0x000fe200078e00a8 */
[----:B------:R-:W-:Y:S02]  /*13020*/  FSETP.GT.AND P0, PT, |R2|, 8.50705917302346158658e+37, PT ;  /* 0x7e8000000200780b */ /* 0x000fe40003f04200 */
[----:B------:R-:W-:Y:S01]  /*13030*/  MOV R171, R167 ;  /* 0x000000a700ab7202 */ /* 0x000fe20000000f00 */
[----:B------:R-:W-:Y:S02]  /*13040*/  IMAD.MOV.U32 R170, RZ, RZ, R166 ;  /* 0x000000ffffaa7224 */ /* 0x000fe400078e00a6 */
[----:B------:R-:W-:Y:S01]  /*13050*/  IMAD.MOV.U32 R169, RZ, RZ, R165 ;  /* 0x000000ffffa97224 */ /* 0x000fe200078e00a5 */
[----:B------:R-:W-:Y:S01]  /*13060*/  LOP3.LUT R0, R0, 0xff800000, RZ, 0xc0, !PT ;  /* 0xff80000000007812 */ /* 0x000fe200078ec0ff */
[----:B------:R-:W-:Y:S01]  /*13070*/  IMAD.MOV.U32 R168, RZ, RZ, R164 ;  /* 0x000000ffffa87224 */ /* 0x000fe200078e00a4 */
[----:B------:R-:W-:Y:S01]  /*13080*/  FSEL R9, R9, R5, P0 ;  /* 0x0000000509097208 */ /* 0x000fe20000000000 */
[----:B------:R-:W-:Y:S01]  /*13090*/  IMAD.MOV.U32 R167, RZ, RZ, R163 ;  /* 0x000000ffffa77224 */ /* 0x000fe200078e00a3 */
[----:B------:R-:W-:Y:S01]  /*130a0*/  MOV R166, R162 ;  /* 0x000000a200a67202 */ /* 0x000fe20000000f00 */
[----:B------:R-:W-:-:S02]  /*130b0*/  IMAD.MOV.U32 R165, RZ, RZ, R161 ;  /* 0x000000ffffa57224 */ /* 0x000fc400078e00a1 */
[----:B------:R-:W-:Y:S01]  /*130c0*/  IMAD.MOV.U32 R164, RZ, RZ, R160 ;  /* 0x000000ffffa47224 */ /* 0x000fe200078e00a0 */
[----:B------:R-:W-:Y:S01]  /*130d0*/  FSEL R5, RZ, -23, P1 ;  /* 0xc1b80000ff057808 */ /* 0x000fe20000800000 */
[----:B------:R-:W-:Y:S02]  /*130e0*/  IMAD.MOV.U32 R163, RZ, RZ, R159 ;  /* 0x000000ffffa37224 */ /* 0x000fe400078e009f */
[----:B------:R-:W-:Y:S01]  /*130f0*/  IMAD.MOV.U32 R162, RZ, RZ, R158 ;  /* 0x000000ffffa27224 */ /* 0x000fe200078e009e */
[----:B------:R-:W-:Y:S01]  /*13100*/  MOV R161, R157 ;  /* 0x0000009d00a17202 */ /* 0x000fe20000000f00 */
[----:B------:R-:W-:Y:S02]  /*13110*/  IMAD.MOV.U32 R160, RZ, RZ, R156 ;  /* 0x000000ffffa07224 */ /* 0x000fe400078e009c */
[----:B------:R-:W-:Y:S02]  /*13120*/  IMAD.MOV.U32 R159, RZ, RZ, R155 ;  /* 0x000000ffff9f7224 */ /* 0x000fe400078e009b */
[----:B------:R-:W-:-:S02]  /*13130*/  IMAD.MOV.U32 R158, RZ, RZ, R154 ;  /* 0x000000ffff9e7224 */ /* 0x000fc400078e009a */
[----:B------:R-:W-:Y:S02]  /*13140*/  IMAD.MOV.U32 R157, RZ, RZ, R19 ;  /* 0x000000ffff9d7224 */ /* 0x000fe400078e0013 */
[----:B------:R-:W2:Y:S01]  /*13150*/  LDL.LU R19, [R1+0x7c] ;  /* 0x00007c0001137983 */ /* 0x000ea20000300800 */
[----:B------:R-:W-:Y:S01]  /*13160*/  MOV R156, R18 ;  /* 0x00000012009c7202 */ /* 0x000fe20000000f00 */
[----:B------:R-:W-:Y:S02]  /*13170*/  IMAD.MOV.U32 R155, RZ, RZ, R8 ;  /* 0x000000ffff9b7224 */ /* 0x000fe400078e0008 */
[----:B------:R-:W-:Y:S02]  /*13180*/  IMAD.MOV.U32 R154, RZ, RZ, R7 ;  /* 0x000000ffff9a7224 */ /* 0x000fe400078e0007 */
[----:B------:R-:W-:Y:S01]  /*13190*/  IMAD.MOV.U32 R18, RZ, RZ, R6 ;  /* 0x000000ffff127224 */ /* 0x000fe200078e0006 */
[-C--:B------:R-:W-:Y:S02]  /*131a0*/  IADD3 R6, R4, -R0.reuse, RZ ;  /* 0x8000000004067210 */ /* 0x080fe40007ffe0ff */
[----:B------:R-:W-:Y:S01]  /*131b0*/  I2FP.F32.S32 R0, R0 ;  /* 0x0000000000007245 */ /* 0x000fe20000201400 */
[----:B------:R-:W-:-:S04]  /*131c0*/  IMAD.MOV.U32 R8, RZ, RZ, 0x3dc6b27f ;  /* 0x3dc6b27fff087424 */ /* 0x000fc800078e00ff */
[----:B------:R-:W-:Y:S01]  /*131d0*/  FFMA.FTZ R7, R0, 1.1920928955078125e-07, R5 ;  /* 0x3400000000077823 */ /* 0x000fe20000010005 */
[----:B------:R-:W-:-:S04]  /*131e0*/  FADD R0, R6, -1 ;  /* 0xbf80000006007421 */ /* 0x000fc80000000000 */
[----:B------:R-:W-:-:S04]  /*131f0*/  FFMA.FTZ R5, R0, R8, -0.16845393180847167969 ;  /* 0xbe2c7f3000057423 */ /* 0x000fc80000010008 */
[----:B------:R-:W-:-:S04]  /*13200*/  FFMA.FTZ R5, R0, R5, 0.1716887056827545166 ;  /* 0x3e2fcf2a00057423 */ /* 0x000fc80000010005 */
[----:B------:R-:W-:-:S04]  /*13210*/  FFMA.FTZ R5, R0, R5, -0.17900948226451873779 ;  /* 0xbe374e4300057423 */ /* 0x000fc80000010005 */
[----:B------:R-:W-:-:S04]  /*13220*/  FFMA.FTZ R5, R0, R5, 0.20512372255325317383 ;  /* 0x3e520bf400057423 */ /* 0x000fc80000010005 */
[----:B------:R-:W-:-:S04]  /*13230*/  FFMA.FTZ R5, R0, R5, -0.24046532809734344482 ;  /* 0xbe763c8b00057423 */ /* 0x000fc80000010005 */
[----:B------:R-:W-:-:S04]  /*13240*/  FFMA.FTZ R5, R0, R5, 0.28857114911079406738 ;  /* 0x3e93bf9900057423 */ /* 0x000fc80000010005 */
[----:B------:R-:W-:-:S04]  /*13250*/  FFMA.FTZ R5, R0, R5, -0.36067417263984680176 ;  /* 0xbeb8aa4900057423 */ /* 0x000fc80000010005 */
[----:B------:R-:W-:-:S04]  /*13260*/  FFMA.FTZ R5, R0, R5, 0.48089820146560668945 ;  /* 0x3ef6384a00057423 */ /* 0x000fc80000010005 */
[----:B------:R-:W-:Y:S01]  /*13270*/  FFMA.FTZ R5, R0, R5, -0.72134751081466674805 ;  /* 0xbf38aa3b00057423 */ /* 0x000fe20000010005 */
[----:B------:R-:W-:-:S03]  /*13280*/  ISETP.GE.U32.AND P1, PT, R4, 0x7f800000, PT ;  /* 0x7f8000000400780c */ /* 0x000fc60003f26070 */
[----:B------:R-:W-:-:S04]  /*13290*/  FMUL R5, R0, R5 ;  /* 0x0000000500057220 */ /* 0x000fc80000400000 */
[----:B------:R-:W-:-:S04]  /*132a0*/  FMUL R5, R0, R5 ;  /* 0x0000000500057220 */ /* 0x000fc80000400000 */
[----:B------:R-:W-:-:S04]  /*132b0*/  FFMA.FTZ R0, R0, 1.4426950216293334961, R5 ;  /* 0x3fb8aa3b00007823 */ /* 0x000fc80000010005 */
[----:B------:R-:W-:Y:S01]  /*132c0*/  FADD R10, R7, R0 ;  /* 0x00000000070a7221 */ /* 0x000fe20000000000 */
[----:B------:R-:W-:Y:S01]  /*132d0*/  @P1 IMAD.MOV.U32 R0, RZ, RZ, 0x7f800000 ;  /* 0x7f800000ff001424 */ /* 0x000fe200078e00ff */
[----:B------:R-:W-:Y:S03]  /*132e0*/  BAR.SYNC.DEFER_BLOCKING 0x0 ;  /* 0x0000000000007b1d */ /* 0x000fe60000010000 */
[C---:B------:R-:W-:Y:S01]  /*132f0*/  @P1 FFMA.FTZ R10, R4.reuse, R0, +INF ;  /* 0x7f800000040a1423 */ /* 0x040fe20000010000 */
[----:B------:R-:W-:Y:S01]  /*13300*/  FSETP.NEU.AND P1, PT, R4, RZ, PT ;  /* 0x000000ff0400720b */ /* 0x000fe20003f2d000 */
[C---:B------:R-:W-:Y:S01]  /*13310*/  FMUL R4, R2.reuse, 8388608 ;  /* 0x4b00000002047820 */ /* 0x040fe20000400000 */
[----:B------:R-:W-:-:S04]  /*13320*/  FSETP.GEU.AND P2, PT, R2, 1.175494350822287508e-38, PT ;  /* 0x008000000200780b */ /* 0x000fc80003f4e000 */
[----:B------:R-:W-:-:S05]  /*13330*/  FSEL R4, R4, R2, !P2 ;  /* 0x0000000204047208 */ /* 0x000fca0005000000 */
[----:B------:R-:W-:-:S05]  /*13340*/  VIADD R0, R4, 0xc0cafb0d ;  /* 0xc0cafb0d04007836 */ /* 0x000fca0000000000 */
[----:B------:R-:W-:Y:S02]  /*13350*/  LOP3.LUT R0, R0, 0xff800000, RZ, 0xc0, !PT ;  /* 0xff80000000007812 */ /* 0x000fe400078ec0ff */
[----:B------:R-:W-:-:S03]  /*13360*/  FSEL R5, RZ, -23, P2 ;  /* 0xc1b80000ff057808 */ /* 0x000fc60001000000 */
[----:B------:R-:W-:Y:S01]  /*13370*/  IMAD.IADD R6, R4, 0x1, -R0 ;  /* 0x0000000104067824 */ /* 0x000fe200078e0a00 */
[----:B------:R-:W-:-:S05]  /*13380*/  I2FP.F32.S32 R0, R0 ;  /* 0x0000000000007245 */ /* 0x000fca0000201400 */
        /* <DEDUP_REMOVED lines=9> */
[----:B------:R-:W-:Y:S01]  /*13420*/  FFMA.FTZ R5, R0, R5, 0.48089820146560668945 ;  /* 0x3ef6384a00057423 */ /* 0x000fe20000010005 */
[----:B------:R-:W-:-:S03]  /*13430*/  IMAD.MOV.U32 R178, RZ, RZ, R177 ;  /* 0x000000ffffb27224 */ /* 0x000fc600078e00b1 */
[C---:B------:R-:W-:Y:S01]  /*13440*/  FFMA.FTZ R5, R0.reuse, R5, -0.72134751081466674805 ;  /* 0xbf38aa3b00057423 */ /* 0x040fe20000010005 */
[----:B------:R-:W-:Y:S01]  /*13450*/  IMAD.MOV.U32 R177, RZ, RZ, R176 ;  /* 0x000000ffffb17224 */ /* 0x000fe200078e00b0 */
[----:B------:R-:W-:Y:S01]  /*13460*/  MOV R176, R175 ;  /* 0x000000af00b07202 */ /* 0x000fe20000000f00 */
[----:B------:R-:W-:Y:S02]  /*13470*/  IMAD.MOV.U32 R175, RZ, RZ, R174 ;  /* 0x000000ffffaf7224 */ /* 0x000fe400078e00ae */
[----:B------:R-:W-:Y:S01]  /*13480*/  FMUL R5, R0, R5 ;  /* 0x0000000500057220 */ /* 0x000fe20000400000 */
[----:B------:R-:W-:Y:S01]  /*13490*/  ISETP.GE.U32.AND P2, PT, R4, 0x7f800000, PT ;  /* 0x7f8000000400780c */ /* 0x000fe20003f46070 */
[----:B------:R-:W-:Y:S02]  /*134a0*/  IMAD.MOV.U32 R174, RZ, RZ, R173 ;  /* 0x000000ffffae7224 */ /* 0x000fe400078e00ad */
[----:B------:R-:W-:Y:S02]  /*134b0*/  IMAD.MOV.U32 R173, RZ, RZ, R172 ;  /* 0x000000ffffad7224 */ /* 0x000fe400078e00ac */
[----:B------:R-:W-:Y:S01]  /*134c0*/  FMUL R5, R0, R5 ;  /* 0x0000000500057220 */ /* 0x000fe20000400000 */
[----:B------:R-:W-:Y:S01]  /*134d0*/  IMAD.MOV.U32 R172, RZ, RZ, R171 ;  /* 0x000000ffffac7224 */ /* 0x000fe200078e00ab */
[----:B------:R-:W-:Y:S01]  /*134e0*/  MOV R171, R170 ;  /* 0x000000aa00ab7202 */ /* 0x000fe20000000f00 */
[----:B------:R-:W-:-:S02]  /*134f0*/  IMAD.MOV.U32 R170, RZ, RZ, R169 ;  /* 0x000000ffffaa7224 */ /* 0x000fc400078e00a9 */
[----:B------:R-:W-:Y:S02]  /*13500*/  IMAD.MOV.U32 R169, RZ, RZ, R168 ;  /* 0x000000ffffa97224 */ /* 0x000fe400078e00a8 */
[----:B------:R-:W-:Y:S01]  /*13510*/  FFMA.FTZ R0, R0, 1.4426950216293334961, R5 ;  /* 0x3fb8aa3b00007823 */ /* 0x000fe20000010005 */
[----:B------:R-:W-:Y:S02]  /*13520*/  IMAD.MOV.U32 R168, RZ, RZ, R167 ;  /* 0x000000ffffa87224 */ /* 0x000fe400078e00a7 */
[----:B------:R-:W-:Y:S01]  /*13530*/  IMAD.MOV.U32 R167, RZ, RZ, R166 ;  /* 0x000000ffffa77224 */ /* 0x000fe200078e00a6 */
[----:B------:R-:W-:Y:S01]  /*13540*/  MOV R166, R165 ;  /* 0x000000a500a67202 */ /* 0x000fe20000000f00 */
[----:B------:R-:W-:Y:S01]  /*13550*/  IMAD.MOV.U32 R165, RZ, RZ, R164 ;  /* 0x000000ffffa57224 */ /* 0x000fe200078e00a4 */
[----:B------:R0:W-:Y:S01]  /*13560*/  STL [R1+0x204], R10 ;  /* 0x0002040a01007387 */ /* 0x0001e20000100800 */
[----:B------:R-:W-:Y:S02]  /*13570*/  IMAD.MOV.U32 R164, RZ, RZ, R163 ;  /* 0x000000ffffa47224 */ /* 0x000fe400078e00a3 */
[----:B------:R-:W-:-:S02]  /*13580*/  IMAD.MOV.U32 R163, RZ, RZ, R162 ;  /* 0x000000ffffa37224 */ /* 0x000fc400078e00a2 */
[----:B------:R-:W-:Y:S01]  /*13590*/  IMAD.MOV.U32 R162, RZ, RZ, R161 ;  /* 0x000000ffffa27224 */ /* 0x000fe200078e00a1 */
[----:B------:R-:W-:Y:S01]  /*135a0*/  MOV R161, R160 ;  /* 0x000000a000a17202 */ /* 0x000fe20000000f00 */
[----:B------:R-:W-:Y:S02]  /*135b0*/  IMAD.MOV.U32 R160, RZ, RZ, R159 ;  /* 0x000000ffffa07224 */ /* 0x000fe400078e009f */
[----:B0-----:R-:W-:Y:S01]  /*135c0*/  FADD R10, R7, R0 ;  /* 0x00000000070a7221 */ /* 0x001fe20000000000 */
[----:B------:R-:W-:Y:S01]  /*135d0*/  @P2 MOV R0, 0x7f800000 ;  /* 0x7f80000000002802 */ /* 0x000fe20000000f00 */
[----:B------:R-:W-:Y:S02]  /*135e0*/  IMAD.MOV.U32 R159, RZ, RZ, R158 ;  /* 0x000000ffff9f7224 */ /* 0x000fe400078e009e */
[----:B------:R-:W-:Y:S02]  /*135f0*/  IMAD.MOV.U32 R158, RZ, RZ, R157 ;  /* 0x000000ffff9e7224 */ /* 0x000fe400078e009d */
[----:B------:R-:W-:-:S02]  /*13600*/  IMAD.MOV.U32 R157, RZ, RZ, R156 ;  /* 0x000000ffff9d7224 */ /* 0x000fc400078e009c */
[----:B------:R-:W-:Y:S01]  /*13610*/  @P2 FFMA.FTZ R10, R4, R0, +INF ;  /* 0x7f800000040a2423 */ /* 0x000fe20000010000 */
[----:B------:R-:W-:Y:S01]  /*13620*/  MOV R156, R155 ;  /* 0x0000009b009c7202 */ /* 0x000fe20000000f00 */
[----:B------:R-:W-:Y:S02]  /*13630*/  IMAD.MOV.U32 R155, RZ, RZ, R154 ;  /* 0x000000ffff9b7224 */ /* 0x000fe400078e009a */
[----:B------:R-:W-:Y:S01]  /*13640*/  FMUL R5, R178, 0.25 ;  /* 0x3e800000b2057820 */ /* 0x000fe20000400000 */
[----:B------:R-:W-:Y:S01]  /*13650*/  FSETP.GT.AND P3, PT, |R3|, 8.50705917302346158658e+37, PT ;  /* 0x7e8000000300780b */ /* 0x000fe20003f64200 */
[----:B------:R-:W-:Y:S02]  /*13660*/  IMAD.MOV.U32 R183, RZ, RZ, R176 ;  /* 0x000000ffffb77224 */ /* 0x000fe400078e00b0 */
[----:B------:R-:W-:Y:S01]  /*13670*/  IMAD.MOV.U32 R208, RZ, RZ, R177 ;  /* 0x000000ffffd07224 */ /* 0x000fe200078e00b1 */
[----:B------:R-:W-:Y:S02]  /*13680*/  FSEL R5, R5, R178, P3 ;  /* 0x000000b205057208 */ /* 0x000fe40001800000 */
[----:B------:R-:W-:-:S07]  /*13690*/  FSETP.GEU.AND P5, PT, |R3|, 1.175494350822287508e-38, PT ;  /* 0x008000000300780b */ /* 0x000fce0003fae200 */
[----:B------:R-:W-:Y:S01]  /*136a0*/  @P3 FMUL R3, R3, 0.25 ;  /* 0x3e80000003033820 */ /* 0x000fe20000400000 */
[----:B------:R-:W-:-:S05]  /*136b0*/  FMUL R8, R183, 0.25 ;  /* 0x3e800000b7087820 */ /* 0x000fca0000400000 */
[----:B------:R-:W-:Y:S01]  /*136c0*/  @!P5 FMUL R3, R3, 16777216 ;  /* 0x4b8000000303d820 */ /* 0x000fe20000400000 */
[----:B------:R-:W-:Y:S01]  /*136d0*/  FSETP.GEU.AND P4, PT, |R2|, 1.175494350822287508e-38, PT ;  /* 0x008000000200780b */ /* 0x000fe20003f8e200 */
[----:B------:R-:W-:Y:S01]  /*136e0*/  FMUL R0, R208, 0.25 ;  /* 0x3e800000d0007820 */ /* 0x000fe20000400000 */
[----:B------:R-:W-:-:S03]  /*136f0*/  FSEL R8, R8, R183, P3 ;  /* 0x000000b708087208 */ /* 0x000fc60001800000 */
[----:B------:R-:W0:Y:S01]  /*13700*/  MUFU.RCP R3, R3 ;  /* 0x0000000300037308 */ /* 0x000e220000001000 */
[----:B--2---:R-:W-:Y:S02]  /*13710*/  IMAD.MOV.U32 R154, RZ, RZ, R19 ;  /* 0x000000ffff9a7224 */ /* 0x004fe400078e0013 */
[----:B------:R-:W2:Y:S04]  /*13720*/  LDL.LU R19, [R1+0x6c] ;  /* 0x00006c0001137983 */ /* 0x000ea80000300800 */
[----:B------:R1:W-:Y:S04]  /*13730*/  STL [R1+0x200], R10 ;  /* 0x0002000a01007387 */ /* 0x0003e80000100800 */
[----:B------:R-:W3:Y:S04]  /*13740*/  LDL.LU R176, [R1+0xf8] ;  /* 0x0000f80001b07983 */ /* 0x000ee80000300800 */
[----:B------:R-:W4:Y:S04]  /*13750*/  LDL.LU R179, [R1+0x90] ;  /* 0x0000900001b37983 */ /* 0x000f280000300800 */
[----:B------:R-:W5:Y:S04]  /*13760*/  LDL.LU R181, [R1+0x80] ;  /* 0x0000800001b57983 */ /* 0x000f680000300800 */
[----:B------:R-:W2:Y:S04]  /*13770*/  LDL.LU R180, [R1+0x94] ;  /* 0x0000940001b47983 */ /* 0x000ea80000300800 */
[----:B------:R-:W3:Y:S04]  /*13780*/  LDL.LU R178, [R1+0x84] ;  /* 0x0000840001b27983 */ /* 0x000ee80000300800 */
[----:B------:R-:W4:Y:S01]  /*13790*/  LDL.LU R177, [R1+0x98] ;  /* 0x0000980001b17983 */ /* 0x000f220000300800 */
[----:B------:R-:W1:Y:S01]  /*137a0*/  S2R R20, SR_TID.X ;  /* 0x0000000000147919 */ /* 0x000e620000002100 */
[----:B------:R-:W1:Y:S01]  /*137b0*/  S2R R183, SR_CgaCtaId ;  /* 0x0000000000b77919 */ /* 0x000e620000008800 */
[----:B------:R-:W-:Y:S01]  /*137c0*/  FSEL R0, R0, R208, P3 ;  /* 0x000000d000007208 */ /* 0x000fe20001800000 */
[----:B------:R-:W-:Y:S01]  /*137d0*/  @P0 FMUL R2, R2, 0.25 ;  /* 0x3e80000002020820 */ /* 0x000fe20000400000 */
[----:B------:R-:W-:Y:S01]  /*137e0*/  @!P5 FMUL R5, R5, 16777216 ;  /* 0x4b8000000505d820 */ /* 0x000fe20000400000 */
[----:B------:R-:W-:-:S02]  /*137f0*/  IMAD.MOV.U32 R182, RZ, RZ, R175 ;  /* 0x000000ffffb67224 */ /* 0x000fc400078e00af */
[----:B------:R-:W-:Y:S01]  /*13800*/  @!P5 FMUL R0, R0, 16777216 ;  /* 0x4b8000000000d820 */ /* 0x000fe20000400000 */
[----:B------:R-:W-:Y:S01]  /*13810*/  @!P4 FMUL R2, R2, 16777216 ;  /* 0x4b8000000202c820 */ /* 0x000fe20000400000 */
[----:B------:R-:W-:Y:S01]  /*13820*/  FSETP.NEU.AND P2, PT, R4, RZ, PT ;  /* 0x000000ff0400720b */ /* 0x000fe20003f4d000 */
[C---:B0-----:R-:W-:Y:S01]  /*13830*/  FMUL R5, R3.reuse, R5 ;  /* 0x0000000503057220 */ /* 0x041fe20000400000 */
[----:B------:R-:W-:Y:S01]  /*13840*/  FMUL R4, R3, R0 ;  /* 0x0000000003047220 */ /* 0x000fe20000400000 */
[----:B------:R-:W-:Y:S02]  /*13850*/  FMUL R7, R182, 0.25 ;  /* 0x3e800000b6077820 */ /* 0x000fe40000400000 */
[----:B------:R-:W0:Y:S02]  /*13860*/  MUFU.RCP R2, R2 ;  /* 0x0000000200027308 */ /* 0x000e240000001000 */
[----:B------:R-:W-:Y:S01]  /*13870*/  F2FP.BF16.F32.PACK_AB R4, R4, R5 ;  /* 0x000000050404723e */ /* 0x000fe200000010ff */
[----:B------:R-:W-:Y:S01]  /*13880*/  FMUL R5, R152, 0.25 ;  /* 0x3e80000098057820 */ /* 0x000fe20000400000 */
[----:B------:R-:W-:Y:S01]  /*13890*/  FSEL R7, R7, R182, P3 ;  /* 0x000000b607077208 */ /* 0x000fe20001800000 */
[----:B------:R-:W-:Y:S01]  /*138a0*/  @!P5 FMUL R8, R8, 16777216 ;  /* 0x4b8000000808d820 */ /* 0x000fe20000400000 */
[----:B------:R-:W-:-:S02]  /*138b0*/  FMUL R6, R153, 0.25 ;  /* 0x3e80000099067820 */ /* 0x000fc40000400000 */
[----:B------:R-:W-:Y:S01]  /*138c0*/  FSEL R5, R5, R152, P0 ;  /* 0x0000009805057208 */ /* 0x000fe20000000000 */
[----:B------:R-:W-:Y:S01]  /*138d0*/  @!P5 FMUL R7, R7, 16777216 ;  /* 0x4b8000000707d820 */ /* 0x000fe20000400000 */
[----:B------:R-:W-:Y:S01]  /*138e0*/  FMUL R0, R23, 0.25 ;  /* 0x3e80000017007820 */ /* 0x000fe20000400000 */
[----:B------:R-:W-:Y:S01]  /*138f0*/  @!P4 FMUL R9, R9, 16777216 ;  /* 0x4b8000000909c820 */ /* 0x000fe20000400000 */
[----:B-1----:R-:W-:Y:S01]  /*13900*/  FMUL R10, R3, R8 ;  /* 0x00000008030a7220 */ /* 0x002fe20000400000 */
[----:B------:R-:W-:Y:S01]  /*13910*/  MOV R182, 0x400 ;  /* 0x0000040000b67802 */ /* 0x000fe20000000f00 */
[----:B------:R-:W-:Y:S01]  /*13920*/  @!P4 FMUL R5, R5, 16777216 ;  /* 0x4b8000000505c820 */ /* 0x000fe20000400000 */
[----:B------:R-:W-:Y:S01]  /*13930*/  FMUL R8, R3, R7 ;  /* 0x0000000703087220 */ /* 0x000fe20000400000 */
[----:B------:R-:W-:Y:S01]  /*13940*/  FSEL R6, R6, R153, P0 ;  /* 0x0000009906067208 */ /* 0x000fe20000000000 */
[----:B0-----:R-:W-:Y:S01]  /*13950*/  FMUL R11, R2, R9 ;  /* 0x00000009020b7220 */ /* 0x001fe20000400000 */
[----:B------:R-:W-:Y:S01]  /*13960*/  FSEL R0, R0, R23, P0 ;  /* 0x0000001700007208 */ /* 0x000fe20000000000 */
[----:B------:R-:W-:Y:S01]  /*13970*/  FMUL R9, R2, R5 ;  /* 0x0000000502097220 */ /* 0x000fe20000400000 */
[----:B------:R-:W-:-:S02]  /*13980*/  LEA R182, R183, R182, 0x18 ;  /* 0x000000b6b7b67211 */ /* 0x000fc400078ec0ff */
[----:B------:R-:W-:Y:S02]  /*13990*/  LOP3.LUT R153, R20, 0x7, RZ, 0xc0, !PT ;  /* 0x0000000714997812 */ /* 0x000fe400078ec0ff */
[----:B------:R-:W-:Y:S01]  /*139a0*/  F2FP.BF16.F32.PACK_AB R5, R10, R8 ;  /* 0x000000080a05723e */ /* 0x000fe200000010ff */
[----:B------:R-:W-:Y:S02]  /*139b0*/  IMAD.SHL.U32 R8, R20, 0x8, RZ ;  /* 0x0000000814087824 */ /* 0x000fe400078e00ff */
[----:B------:R-:W-:Y:S01]  /*139c0*/  @!P4 FMUL R6, R6, 16777216 ;  /* 0x4b8000000606c820 */ /* 0x000fe20000400000 */
[----:B------:R-:W-:Y:S01]  /*139d0*/  @!P4 FMUL R0, R0, 16777216 ;  /* 0x4b8000000000c820 */ /* 0x000fe20000400000 */
[----:B------:R-:W-:Y:S02]  /*139e0*/  LOP3.LUT R152, R20, 0x8, RZ, 0xc0, !PT ;  /* 0x0000000814987812 */ /* 0x000fe400078ec0ff */
[----:B------:R-:W-:Y:S01]  /*139f0*/  LEA R23, R153, R182, 0x4 ;  /* 0x000000b699177211 */ /* 0x000fe200078e20ff */
[C---:B------:R-:W-:Y:S01]  /*13a00*/  FMUL R6, R2.reuse, R6 ;  /* 0x0000000602067220 */ /* 0x040fe20000400000 */
[----:B------:R-:W-:Y:S01]  /*13a10*/  FMUL R7, R2, R0 ;  /* 0x0000000002077220 */ /* 0x000fe20000400000 */
[----:B------:R-:W-:-:S02]  /*13a20*/  LOP3.LUT R8, R8, 0x780, RZ, 0xc0, !PT ;  /* 0x0000078008087812 */ /* 0x000fc400078ec0ff */
[----:B------:R-:W-:Y:S01]  /*13a30*/  IMAD R0, R152, 0x100, R23 ;  /* 0x0000010098007824 */ /* 0x000fe200078e0217 */
[----:B------:R-:W-:Y:S02]  /*13a40*/  F2FP.BF16.F32.PACK_AB R6, R6, R11 ;  /* 0x0000000b0606723e */ /* 0x000fe400000010ff */
[----:B------:R-:W-:Y:S01]  /*13a50*/  F2FP.BF16.F32.PACK_AB R7, R9, R7 ;  /* 0x000000070907723e */ /* 0x000fe200000010ff */
[----:B------:R-:W-:Y:S01]  /*13a60*/  IMAD.IADD R0, R8, 0x1, R0 ;  /* 0x0000000108007824 */ /* 0x000fe200078e0200 */
[----:B------:R-:W-:Y:S01]  /*13a70*/  MOV R206, R173 ;  /* 0x000000ad00ce7202 */ /* 0x000fe20000000f00 */
[----:B------:R-:W-:-:S03]  /*13a80*/  IMAD.MOV.U32 R207, RZ, RZ, R174 ;  /* 0x000000ffffcf7224 */ /* 0x000fc600078e00ae */
[----:B------:R0:W-:Y:S01]  /*13a90*/  STSM.16.M88.4 [R0], R4 ;  /* 0x0000000400007844 */ /* 0x0001e20000000200 */
[----:B------:R-:W-:Y:S02]  /*13aa0*/  IMAD.MOV.U32 R205, RZ, RZ, R172 ;  /* 0x000000ffffcd7224 */ /* 0x000fe400078e00ac */
[----:B0-----:R-:W-:Y:S01]  /*13ab0*/  FMUL R5, R207, 0.25 ;  /* 0x3e800000cf057820 */ /* 0x001fe20000400000 */
[----:B------:R-:W-:-:S04]  /*13ac0*/  FMUL R4, R206, 0.25 ;  /* 0x3e800000ce047820 */ /* 0x000fc80000400000 */
[----:B------:R-:W-:Y:S02]  /*13ad0*/  FSEL R5, R5, R207, P3 ;  /* 0x000000cf05057208 */ /* 0x000fe40001800000 */
[----:B------:R-:W-:-:S03]  /*13ae0*/  FSEL R4, R4, R206, P3 ;  /* 0x000000ce04047208 */ /* 0x000fc60001800000 */
[----:B------:R-:W-:Y:S02]  /*13af0*/  @!P5 FMUL R5, R5, 16777216 ;  /* 0x4b8000000505d820 */ /* 0x000fe40000400000 */
[----:B------:R-:W-:Y:S01]  /*13b00*/  @!P5 FMUL R4, R4, 16777216 ;  /* 0x4b8000000404d820 */ /* 0x000fe20000400000 */
[----:B------:R-:W-:Y:S02]  /*13b10*/  IMAD.MOV.U32 R204, RZ, RZ, R171 ;  /* 0x000000ffffcc7224 */ /* 0x000fe400078e00ab */
[C---:B------:R-:W-:Y:S01]  /*13b20*/  FMUL R5, R3.reuse, R5 ;  /* 0x0000000503057220 */ /* 0x040fe20000400000 */
[----:B------:R-:W-:Y:S01]  /*13b30*/  MOV R201, R168 ;  /* 0x000000a800c97202 */ /* 0x000fe20000000f00 */
[----:B------:R-:W-:Y:S01]  /*13b40*/  FMUL R8, R3, R4 ;  /* 0x0000000403087220 */ /* 0x000fe20000400000 */
[----:B------:R-:W-:Y:S02]  /*13b50*/  IMAD.MOV.U32 R203, RZ, RZ, R170 ;  /* 0x000000ffffcb7224 */ /* 0x000fe400078e00aa */
[----:B------:R-:W-:-:S02]  /*13b60*/  IMAD.MOV.U32 R202, RZ, RZ, R169 ;  /* 0x000000ffffca7224 */ /* 0x000fc400078e00a9 */
[----:B------:R-:W-:Y:S01]  /*13b70*/  FMUL R10, R205, 0.25 ;  /* 0x3e800000cd0a7820 */ /* 0x000fe20000400000 */
[----:B------:R-:W-:Y:S01]  /*13b80*/  F2FP.BF16.F32.PACK_AB R8, R5, R8 ;  /* 0x000000080508723e */ /* 0x000fe200000010ff */
[----:B------:R-:W-:Y:S01]  /*13b90*/  FMUL R4, R204, 0.25 ;  /* 0x3e800000cc047820 */ /* 0x000fe20000400000 */
[----:B------:R-:W-:Y:S01]  /*13ba0*/  FMUL R5, R203, 0.25 ;  /* 0x3e800000cb057820 */ /* 0x000fe20000400000 */
[----:B------:R-:W-:Y:S01]  /*13bb0*/  FMUL R6, R202, 0.25 ;  /* 0x3e800000ca067820 */ /* 0x000fe20000400000 */
[----:B------:R-:W-:Y:S01]  /*13bc0*/  FMUL R7, R201, 0.25 ;  /* 0x3e800000c9077820 */ /* 0x000fe20000400000 */
[----:B------:R-:W-:Y:S01]  /*13bd0*/  FMUL R9, R22, 0.25 ;  /* 0x3e80000016097820 */ /* 0x000fe20000400000 */
[----:B------:R-:W-:Y:S02]  /*13be0*/  FSEL R10, R10, R205, P3 ;  /* 0x000000cd0a0a7208 */ /* 0x000fe40001800000 */
[----:B------:R-:W-:Y:S02]  /*13bf0*/  FSEL R4, R4, R204, P3 ;  /* 0x000000cc04047208 */ /* 0x000fe40001800000 */
[----:B------:R-:W-:-:S02]  /*13c00*/  FSEL R5, R5, R203, P0 ;  /* 0x000000cb05057208 */ /* 0x000fc40000000000 */
[----:B------:R-:W-:Y:S02]  /*13c10*/  FSEL R6, R6, R202, P0 ;  /* 0x000000ca06067208 */ /* 0x000fe40000000000 */
[----:B------:R-:W-:Y:S02]  /*13c20*/  FSEL R7, R7, R201, P0 ;  /* 0x000000c907077208 */ /* 0x000fe40000000000 */
[----:B------:R-:W-:Y:S01]  /*13c30*/  FSEL R9, R9, R22, P0 ;  /* 0x0000001609097208 */ /* 0x000fe20000000000 */
[----:B------:R-:W-:Y:S01]  /*13c40*/  @!P5 FMUL R10, R10, 16777216 ;  /* 0x4b8000000a0ad820 */ /* 0x000fe20000400000 */
[----:B------:R-:W-:Y:S01]  /*13c50*/  @!P5 FMUL R4, R4, 16777216 ;  /* 0x4b8000000404d820 */ /* 0x000fe20000400000 */
[----:B------:R-:W-:Y:S01]  /*13c60*/  @!P4 FMUL R5, R5, 16777216 ;  /* 0x4b8000000505c820 */ /* 0x000fe20000400000 */
[----:B------:R-:W-:Y:S01]  /*13c70*/  @!P4 FMUL R6, R6, 16777216 ;  /* 0x4b8000000606c820 */ /* 0x000fe20000400000 */
[----:B------:R-:W-:Y:S01]  /*13c80*/  @!P4 FMUL R7, R7, 16777216 ;  /* 0x4b8000000707c820 */ /* 0x000fe20000400000 */
[----:B------:R-:W-:Y:S01]  /*13c90*/  @!P4 FMUL R9, R9, 16777216 ;  /* 0x4b8000000909c820 */ /* 0x000fe20000400000 */
[----:B------:R-:W-:Y:S01]  /*13ca0*/  LOP3.LUT R22, R20, 0xff, RZ, 0xc0, !PT ;  /* 0x000000ff14167812 */ /* 0x000fe200078ec0ff */
[C---:B------:R-:W-:Y:S01]  /*13cb0*/  FMUL R13, R3.reuse, R10 ;  /* 0x0000000a030d7220 */ /* 0x040fe20000400000 */
[----:B------:R-:W-:Y:S01]  /*13cc0*/  FMUL R12, R3, R4 ;  /* 0x00000004030c7220 */ /* 0x000fe20000400000 */
[C---:B------:R-:W-:Y:S01]  /*13cd0*/  FMUL R5, R2.reuse, R5 ;  /* 0x0000000502057220 */ /* 0x040fe20000400000 */
[C---:B------:R-:W-:Y:S01]  /*13ce0*/  FMUL R10, R2.reuse, R6 ;  /* 0x00000006020a7220 */ /* 0x040fe20000400000 */
[C---:B------:R-:W-:Y:S01]  /*13cf0*/  FMUL R11, R2.reuse, R7 ;  /* 0x00000007020b7220 */ /* 0x040fe20000400000 */
[----:B------:R-:W-:Y:S01]  /*13d00*/  FMUL R4, R2, R9 ;  /* 0x0000000902047220 */ /* 0x000fe20000400000 */
[----:B------:R-:W-:-:S02]  /*13d10*/  IMAD R22, R22, 0x10, R182 ;  /* 0x0000001016167824 */ /* 0x000fc400078e02b6 */
[----:B------:R-:W-:Y:S02]  /*13d20*/  F2FP.BF16.F32.PACK_AB R10, R5, R10 ;  /* 0x0000000a050a723e */ /* 0x000fe400000010ff */
[----:B------:R-:W-:Y:S01]  /*13d30*/  F2FP.BF16.F32.PACK_AB R11, R11, R4 ;  /* 0x000000040b0b723e */ /* 0x000fe200000010ff */
[----:B------:R-:W-:Y:S01]  /*13d40*/  BAR.SYNC.DEFER_BLOCKING 0x0 ;  /* 0x0000000000007b1d */ /* 0x000fe20000010000 */
[----:B------:R-:W-:Y:S01]  /*13d50*/  F2FP.BF16.F32.PACK_AB R9, R13, R12 ;  /* 0x0000000c0d09723e */ /* 0x000fe200000010ff */
[----:B------:R-:W-:-:S04]  /*13d60*/  IMAD.MOV.U32 R200, RZ, RZ, R167 ;  /* 0x000000ffffc87224 */ /* 0x000fc800078e00a7 */
[----:B------:R-:W0:Y:S02]  /*13d70*/  LDS.128 R4, [R22] ;  /* 0x0000000016047984 */ /* 0x000e240000000c00 */
[----:B------:R-:W-:Y:S01]  /*13d80*/  BAR.SYNC.DEFER_BLOCKING 0x0 ;  /* 0x0000000000007b1d */ /* 0x000fe20000010000 */
[----:B------:R-:W-:Y:S01]  /*13d90*/  IMAD.MOV.U32 R199, RZ, RZ, R166 ;  /* 0x000000ffffc77224 */ /* 0x000fe200078e00a6 */
[----:B------:R-:W-:Y:S01]  /*13da0*/  MOV R196, R163 ;  /* 0x000000a300c47202 */ /* 0x000fe20000000f00 */
[----:B------:R-:W-:Y:S02]  /*13db0*/  IMAD.MOV.U32 R198, RZ, RZ, R165 ;  /* 0x000000ffffc67224 */ /* 0x000fe400078e00a5 */
[----:B------:R-:W-:Y:S02]  /*13dc0*/  IMAD.MOV.U32 R197, RZ, RZ, R164 ;  /* 0x000000ffffc57224 */ /* 0x000fe400078e00a4 */
[----:B------:R-:W-:Y:S01]  /*13dd0*/  IMAD.MOV.U32 R195, RZ, RZ, R162 ;  /* 0x000000ffffc37224 */ /* 0x000fe200078e00a2 */
[----:B------:R1:W-:Y:S02]  /*13de0*/  STSM.16.M88.4 [R0], R8 ;  /* 0x0000000800007844 */ /* 0x0003e40000000200 */
[----:B-1----:R-:W-:Y:S01]  /*13df0*/  FMUL R9, R200, 0.25 ;  /* 0x3e800000c8097820 */ /* 0x002fe20000400000 */
[----:B------:R-:W-:-:S04]  /*13e00*/  FMUL R8, R199, 0.25 ;  /* 0x3e800000c7087820 */ /* 0x000fc80000400000 */
[----:B------:R-:W-:Y:S02]  /*13e10*/  FSEL R9, R9, R200, P3 ;  /* 0x000000c809097208 */ /* 0x000fe40001800000 */
[----:B------:R-:W-:-:S03]  /*13e20*/  FSEL R8, R8, R199, P3 ;  /* 0x000000c708087208 */ /* 0x000fc60001800000 */
[----:B------:R-:W-:Y:S02]  /*13e30*/  @!P5 FMUL R9, R9, 16777216 ;  /* 0x4b8000000909d820 */ /* 0x000fe40000400000 */
[----:B------:R-:W-:Y:S02]  /*13e40*/  @!P5 FMUL R8, R8, 16777216 ;  /* 0x4b8000000808d820 */ /* 0x000fe40000400000 */
[C---:B------:R-:W-:Y:S02]  /*13e50*/  FMUL R9, R3.reuse, R9 ;  /* 0x0000000903097220 */ /* 0x040fe40000400000 */
[----:B------:R-:W-:Y:S01]  /*13e60*/  FMUL R8, R3, R8 ;  /* 0x0000000803087220 */ /* 0x000fe20000400000 */
[----:B------:R-:W-:Y:S02]  /*13e70*/  IMAD.MOV.U32 R194, RZ, RZ, R161 ;  /* 0x000000ffffc27224 */ /* 0x000fe400078e00a1 */
[----:B------:R-:W-:Y:S02]  /*13e80*/  IMAD.MOV.U32 R193, RZ, RZ, R160 ;  /* 0x000000ffffc17224 */ /* 0x000fe400078e00a0 */
[----:B------:R-:W-:Y:S01]  /*13e90*/  FMUL R10, R198, 0.25 ;  /* 0x3e800000c60a7820 */ /* 0x000fe20000400000 */
[----:B------:R-:W-:Y:S01]  /*13ea0*/  F2FP.BF16.F32.PACK_AB R8, R9, R8 ;  /* 0x000000080908723e */ /* 0x000fe200000010ff */
[----:B------:R-:W-:Y:S01]  /*13eb0*/  FMUL R9, R197, 0.25 ;  /* 0x3e800000c5097820 */ /* 0x000fe20000400000 */
[----:B------:R-:W-:Y:S01]  /*13ec0*/  FMUL R11, R195, 0.25 ;  /* 0x3e800000c30b7820 */ /* 0x000fe20000400000 */
[----:B------:R-:W-:Y:S01]  /*13ed0*/  FMUL R12, R196, 0.25 ;  /* 0x3e800000c40c7820 */ /* 0x000fe20000400000 */
[----:B------:R-:W-:Y:S01]  /*13ee0*/  FMUL R14, R194, 0.25 ;  /* 0x3e800000c20e7820 */ /* 0x000fe20000400000 */
[----:B------:R-:W-:Y:S01]  /*13ef0*/  FMUL R13, R193, 0.25 ;  /* 0x3e800000c10d7820 */ /* 0x000fe20000400000 */
[----:B------:R-:W-:-:S02]  /*13f00*/  FSEL R10, R10, R198, P3 ;  /* 0x000000c60a0a7208 */ /* 0x000fc40001800000 */
[----:B------:R-:W-:Y:S02]  /*13f10*/  FSEL R9, R9, R197, P3 ;  /* 0x000000c509097208 */ /* 0x000fe40001800000 */
[----:B------:R-:W-:Y:S02]  /*13f20*/  FSEL R11, R11, R195, P0 ;  /* 0x000000c30b0b7208 */ /* 0x000fe40000000000 */
        /* <DEDUP_REMOVED lines=9> */
[C---:B------:R-:W-:Y:S01]  /*13fc0*/  FMUL R10, R3.reuse, R10 ;  /* 0x0000000a030a7220 */ /* 0x040fe20000400000 */
[----:B------:R-:W-:Y:S01]  /*13fd0*/  FMUL R9, R3, R9 ;  /* 0x0000000903097220 */ /* 0x000fe20000400000 */
[C---:B------:R-:W-:Y:S01]  /*13fe0*/  FMUL R15, R2.reuse, R11 ;  /* 0x0000000b020f7220 */ /* 0x040fe20000400000 */
[C---:B------:R-:W-:Y:S01]  /*13ff0*/  FMUL R12, R2.reuse, R12 ;  /* 0x0000000c020c7220 */ /* 0x040fe20000400000 */
[C---:B------:R-:W-:Y:S01]  /*14000*/  FMUL R11, R2.reuse, R14 ;  /* 0x0000000e020b7220 */ /* 0x040fe20000400000 */
[----:B------:R-:W-:Y:S01]  /*14010*/  FMUL R13, R2, R13 ;  /* 0x0000000d020d7220 */ /* 0x000fe20000400000 */
[----:B------:R-:W-:-:S02]  /*14020*/  F2FP.BF16.F32.PACK_AB R9, R10, R9 ;  /* 0x000000090a09723e */ /* 0x000fc400000010ff */
[----:B------:R-:W-:Y:S02]  /*14030*/  F2FP.BF16.F32.PACK_AB R10, R12, R15 ;  /* 0x0000000f0c0a723e */ /* 0x000fe400000010ff */
[----:B------:R-:W-:Y:S01]  /*14040*/  F2FP.BF16.F32.PACK_AB R11, R11, R13 ;  /* 0x0000000d0b0b723e */ /* 0x000fe200000010ff */
[----:B------:R-:W-:Y:S06]  /*14050*/  BAR.SYNC.DEFER_BLOCKING 0x0 ;  /* 0x0000000000007b1d */ /* 0x000fec0000010000 */
[----:B------:R-:W1:Y:S02]  /*14060*/  LDS.128 R12, [R22] ;  /* 0x00000000160c7984 */ /* 0x000e640000000c00 */
[----:B------:R-:W-:Y:S01]  /*14070*/  BAR.SYNC.DEFER_BLOCKING 0x0 ;  /* 0x0000000000007b1d */ /* 0x000fe20000010000 */
[----:B------:R-:W-:-:S02]  /*14080*/  IMAD.MOV.U32 R190, RZ, RZ, R157 ;  /* 0x000000ffffbe7224 */ /* 0x000fc400078e009d */
[----:B------:R-:W-:Y:S02]  /*14090*/  IMAD.MOV.U32 R189, RZ, RZ, R156 ;  /* 0x000000ffffbd7224 */ /* 0x000fe400078e009c */
[----:B------:R-:W-:Y:S01]  /*140a0*/  IMAD.MOV.U32 R188, RZ, RZ, R155 ;  /* 0x000000ffffbc7224 */ /* 0x000fe200078e009b */
[----:B------:R-:W2:Y:S01]  /*140b0*/  LDL.LU R157, [R1+0x88] ;  /* 0x00008800019d7983 */ /* 0x000ea20000300800 */
[----:B------:R-:W-:-:S03]  /*140c0*/  IMAD.MOV.U32 R192, RZ, RZ, R159 ;  /* 0x000000ffffc07224 */ /* 0x000fc600078e009f */
[----:B------:R-:W2:Y:S01]  /*140d0*/  LDL.LU R156, [R1+0x9c] ;  /* 0x00009c00019c7983 */ /* 0x000ea20000300800 */
[----:B------:R-:W-:-:S03]  /*140e0*/  MOV R191, R158 ;  /* 0x0000009e00bf7202 */ /* 0x000fc60000000f00 */
[----:B------:R-:W2:Y:S04]  /*140f0*/  LDL.LU R155, [R1+0x8c] ;  /* 0x00008c00019b7983 */ /* 0x000ea80000300800 */
[----:B------:R-:W2:Y:S04]  /*14100*/  LDL.LU R160, [R1+0xb0] ;  /* 0x0000b00001a07983 */ /* 0x000ea80000300800 */
[----:B------:R0:W-:Y:S04]  /*14110*/  STSM.16.M88.4 [R0], R8 ;  /* 0x0000000800007844 */ /* 0x0001e80000000200 */
[----:B------:R-:W2:Y:S04]  /*14120*/  LDL.LU R159, [R1+0xa0] ;  /* 0x0000a000019f7983 */ /* 0x000ea80000300800 */
[----:B------:R-:W2:Y:S04]  /*14130*/  LDL.LU R158, [R1+0xb4] ;  /* 0x0000b400019e7983 */ /* 0x000ea80000300800 */
[----:B------:R-:W2:Y:S01]  /*14140*/  LDL.LU R163, [R1+0xa4] ;  /* 0x0000a40001a37983 */ /* 0x000ea20000300800 */
[----:B0-----:R-:W-:-:S03]  /*14150*/  FMUL R11, R18, 0.25 ;  /* 0x3e800000120b7820 */ /* 0x001fc60000400000 */
[----:B------:R-:W2:Y:S02]  /*14160*/  LDL.LU R162, [R1+0xb8] ;  /* 0x0000b80001a27983 */ /* 0x000ea40000300800 */
[----:B------:R-:W-:Y:S01]  /*14170*/  FSEL R11, R11, R18, P0 ;  /* 0x000000120b0b7208 */ /* 0x000fe20000000000 */
[----:B------:R-:W-:Y:S01]  /*14180*/  FMUL R18, R154, 0.25 ;  /* 0x3e8000009a127820 */ /* 0x000fe20000400000 */
[----:B------:R-:W2:Y:S04]  /*14190*/  LDL.LU R161, [R1+0xa8] ;  /* 0x0000a80001a17983 */ /* 0x000ea80000300800 */
[----:B------:R-:W2:Y:S01]  /*141a0*/  LDL.LU R166, [R1+0xbc] ;  /* 0x0000bc0001a67983 */ /* 0x000ea20000300800 */
[----:B------:R-:W-:Y:S01]  /*141b0*/  FSEL R18, R18, R154, P0 ;  /* 0x0000009a12127208 */ /* 0x000fe20000000000 */
[----:B------:R-:W-:-:S02]  /*141c0*/  IMAD R154, R153, -0x8, R23 ;  /* 0xfffffff8999a7824 */ /* 0x000fc400078e0217 */
[----:B------:R-:W2:Y:S01]  /*141d0*/  LDL.LU R165, [R1+0xac] ;  /* 0x0000ac0001a57983 */ /* 0x000ea20000300800 */
[----:B------:R-:W-:-:S03]  /*141e0*/  IMAD.SHL.U32 R23, R20, 0x4, RZ ;  /* 0x0000000414177824 */ /* 0x000fc600078e00ff */
[----:B------:R-:W2:Y:S01]  /*141f0*/  LDL.LU R164, [R1+0xd0] ;  /* 0x0000d00001a47983 */ /* 0x000ea20000300800 */
[----:B------:R-:W-:-:S03]  /*14200*/  IMAD.SHL.U32 R153, R20, 0x2, RZ ;  /* 0x0000000214997824 */ /* 0x000fc600078e00ff */
[----:B------:R-:W2:Y:S01]  /*14210*/  LDL.LU R169, [R1+0xc0] ;  /* 0x0000c00001a97983 */ /* 0x000ea20000300800 */
[----:B------:R-:W-:-:S03]  /*14220*/  FMUL R8, R192, 0.25 ;  /* 0x3e800000c0087820 */ /* 0x000fc60000400000 */
[----:B------:R-:W2:Y:S01]  /*14230*/  LDL.LU R168, [R1+0xd4] ;  /* 0x0000d40001a87983 */ /* 0x000ea20000300800 */
[----:B------:R-:W-:Y:S01]  /*14240*/  FMUL R9, R191, 0.25 ;  /* 0x3e800000bf097820 */ /* 0x000fe20000400000 */
[----:B------:R-:W-:Y:S02]  /*14250*/  LOP3.LUT R23, R23, 0x1c0, RZ, 0xc0, !PT ;  /* 0x000001c017177812 */ /* 0x000fe400078ec0ff */
[----:B------:R-:W2:Y:S01]  /*14260*/  LDL.LU R167, [R1+0xc4] ;  /* 0x0000c40001a77983 */ /* 0x000ea20000300800 */
[----:B------:R-:W-:-:S03]  /*14270*/  LOP3.LUT R153, R153, 0x1f8, RZ, 0xc0, !PT ;  /* 0x000001f899997812 */ /* 0x000fc600078ec0ff */
[----:B------:R-:W2:Y:S04]  /*14280*/  LDL.LU R172, [R1+0xd8] ;  /* 0x0000d80001ac7983 */ /* 0x000ea80000300800 */
[----:B------:R-:W2:Y:S01]  /*14290*/  LDL.LU R171, [R1+0xc8] ;  /* 0x0000c80001ab7983 */ /* 0x000ea20000300800 */
[----:B------:R-:W-:-:S03]  /*142a0*/  IADD3 R23, R23, R154, RZ ;  /* 0x0000009a17177210 */ /* 0x000fc60007ffe0ff */
[----:B------:R-:W2:Y:S01]  /*142b0*/  LDL.LU R170, [R1+0xdc] ;  /* 0x0000dc0001aa7983 */ /* 0x000ea20000300800 */
[----:B------:R-:W-:-:S03]  /*142c0*/  FSEL R8, R8, R192, P3 ;  /* 0x000000c008087208 */ /* 0x000fc60001800000 */
[----:B------:R-:W2:Y:S01]  /*142d0*/  LDL.LU R175, [R1+0xcc] ;  /* 0x0000cc0001af7983 */ /* 0x000ea20000300800 */
[----:B------:R-:W-:-:S03]  /*142e0*/  FSEL R9, R9, R191, P3 ;  /* 0x000000bf09097208 */ /* 0x000fc60001800000 */
[----:B------:R-:W2:Y:S04]  /*142f0*/  LDL.LU R174, [R1+0xf0] ;  /* 0x0000f00001ae7983 */ /* 0x000ea80000300800 */
[----:B------:R-:W2:Y:S04]  /*14300*/  LDL.LU R173, [R1+0xe0] ;  /* 0x0000e00001ad7983 */ /* 0x000ea80000300800 */
[----:B------:R0:W-:Y:S04]  /*14310*/  STL [R1+0xa40], R5 ;  /* 0x000a400501007387 */ /* 0x0001e80000100800 */
[----:B------:R1:W-:Y:S01]  /*14320*/  STL [R1+0xa3c], R6 ;  /* 0x000a3c0601007387 */ /* 0x0003e20000100800 */
[----:B------:R-:W-:Y:S01]  /*14330*/  @!P5 FMUL R8, R8, 16777216 ;  /* 0x4b8000000808d820 */ /* 0x000fe20000400000 */
[----:B------:R-:W-:Y:S01]  /*14340*/  @!P5 FMUL R9, R9, 16777216 ;  /* 0x4b8000000909d820 */ /* 0x000fe20000400000 */
[----:B0-----:R-:W-:Y:S01]  /*14350*/  LEA.HI R5, R152, R23, RZ, 0x1f ;  /* 0x0000001798057211 */ /* 0x001fe200078ff8ff */
[----:B-1----:R-:W-:Y:S01]  /*14360*/  IMAD.IADD R6, R182, 0x1, R153 ;  /* 0x00000001b6067824 */ /* 0x002fe200078e0299 */
[----:B------:R-:W-:Y:S01]  /*14370*/  STL [R1+0xa38], R7 ;  /* 0x000a380701007387 */ /* 0x000fe20000100800 */
[----:B---3--:R-:W-:Y:S01]  /*14380*/  MOV R251, R178 ;  /* 0x000000b200fb7202 */ /* 0x008fe20000000f00 */
[----:B------:R-:W-:-:S02]  /*14390*/  FMUL R8, R3, R8 ;  /* 0x0000000803087220 */ /* 0x000fc40000400000 */
[----:B------:R-:W-:Y:S01]  /*143a0*/  STL [R1+0x20c], R6 ;  /* 0x00020c0601007387 */ /* 0x000fe20000100800 */
[----:B------:R-:W-:Y:S01]  /*143b0*/  FMUL R9, R3, R9 ;  /* 0x0000000903097220 */ /* 0x000fe20000400000 */
[----:B----4-:R-:W-:Y:S02]  /*143c0*/  IMAD.MOV.U32 R250, RZ, RZ, R177 ;  /* 0x000000fffffa7224 */ /* 0x010fe400078e00b1 */
[----:B------:R-:W-:Y:S01]  /*143d0*/  STL [R1+0x208], R5 ;  /* 0x0002080501007387 */ /* 0x000fe20000100800 */
[----:B-----5:R-:W-:-:S03]  /*143e0*/  IMAD.MOV.U32 R185, RZ, RZ, R181 ;  /* 0x000000ffffb97224 */ /* 0x020fc600078e00b5 */
[----:B------:R-:W3:Y:S01]  /*143f0*/  LDL.LU R178, [R1+0xf4] ;  /* 0x0000f40001b27983 */ /* 0x000ee20000300800 */
[----:B--2---:R-:W-:-:S03]  /*14400*/  IMAD.MOV.U32 R252, RZ, RZ, R180 ;  /* 0x000000fffffc7224 */ /* 0x004fc600078e00b4 */
[----:B------:R-:W2:Y:S01]  /*14410*/  LDL.LU R177, [R1+0xe4] ;  /* 0x0000e40001b17983 */ /* 0x000ea20000300800 */
[----:B------:R-:W-:-:S03]  /*14420*/  IMAD.MOV.U32 R184, RZ, RZ, R179 ;  /* 0x000000ffffb87224 */ /* 0x000fc600078e00b3 */
[----:B------:R-:W4:Y:S01]  /*14430*/  LDL.LU R181, [R1+0xe8] ;  /* 0x0000e80001b57983 */ /* 0x000f220000300800 */
[----:B------:R-:W-:Y:S01]  /*14440*/  F2FP.BF16.F32.PACK_AB R8, R8, R9 ;  /* 0x000000090808723e */ /* 0x000fe200000010ff */
[----:B------:R-:W-:Y:S02]  /*14450*/  FMUL R10, R190, 0.25 ;  /* 0x3e800000be0a7820 */ /* 0x000fe40000400000 */
[----:B------:R-:W5:Y:S01]  /*14460*/  LDL.LU R180, [R1+0xfc] ;  /* 0x0000fc0001b47983 */ /* 0x000f620000300800 */
[----:B------:R-:W-:-:S03]  /*14470*/  FMUL R9, R189, 0.25 ;  /* 0x3e800000bd097820 */ /* 0x000fc60000400000 */
[----:B------:R-:W4:Y:S01]  /*14480*/  LDL.LU R179, [R1+0xec] ;  /* 0x0000ec0001b37983 */ /* 0x000f220000300800 */
[----:B------:R-:W-:-:S03]  /*14490*/  FMUL R16, R188, 0.25 ;  /* 0x3e800000bc107820 */ /* 0x000fc60000400000 */
[----:B------:R-:W4:Y:S04]  /*144a0*/  LDL.LU R249, [R1+0x110] ;  /* 0x0001100001f97983 */ /* 0x000f280000300800 */
[----:B------:R-:W4:Y:S01]  /*144b0*/  LDL.LU R183, [R1+0x100] ;  /* 0x0001000001b77983 */ /* 0x000f220000300800 */
[----:B------:R-:W-:-:S03]  /*144c0*/  FSEL R10, R10, R190, P3 ;  /* 0x000000be0a0a7208 */ /* 0x000fc60001800000 */
[----:B------:R-:W4:Y:S01]  /*144d0*/  LDL.LU R182, [R1+0x114] ;  /* 0x0001140001b67983 */ /* 0x000f220000300800 */
[----:B------:R-:W-:-:S03]  /*144e0*/  FSEL R9, R9, R189, P3 ;  /* 0x000000bd09097208 */ /* 0x000fc60001800000 */
[----:B------:R-:W4:Y:S01]  /*144f0*/  LDL.LU R248, [R1+0x104] ;  /* 0x0001040001f87983 */ /* 0x000f220000300800 */
[----:B------:R-:W-:-:S03]  /*14500*/  FSEL R16, R16, R188, P0 ;  /* 0x000000bc10107208 */ /* 0x000fc60000000000 */
[----:B------:R-:W4:Y:S04]  /*14510*/  LDL.LU R247, [R1+0x118] ;  /* 0x0001180001f77983 */ /* 0x000f280000300800 */
[----:B------:R-:W3:Y:S04]  /*14520*/  LDL.LU R246, [R1+0x108] ;  /* 0x0001080001f67983 */ /* 0x000ee80000300800 */
[----:B------:R-:W2:Y:S04]  /*14530*/  LDL.LU R190, [R1+0x11c] ;  /* 0x00011c0001be7983 */ /* 0x000ea80000300800 */
[----:B------:R-:W5:Y:S04]  /*14540*/  LDL.LU R189, [R1+0x10c] ;  /* 0x00010c0001bd7983 */ /* 0x000f680000300800 */
[----:B------:R-:W4:Y:S04]  /*14550*/  LDL.LU R188, [R1+0x130] ;  /* 0x0001300001bc7983 */ /* 0x000f280000300800 */
[----:B------:R-:W3:Y:S04]  /*14560*/  LDL.LU R193, [R1+0x120] ;  /* 0x0001200001c17983 */ /* 0x000ee80000300800 */
[----:B------:R-:W2:Y:S04]  /*14570*/  LDL.LU R192, [R1+0x134] ;  /* 0x0001340001c07983 */ /* 0x000ea80000300800 */
        /* <DEDUP_REMOVED lines=52> */
[----:B------:R-:W2:Y:S01]  /*148c0*/  LDL.LU R244, [R1+0x1ec] ;  /* 0x0001ec0001f47983 */ /* 0x000ea20000300800 */
[----:B-----5:R-:W-:Y:S01]  /*148d0*/  FMUL R186, R189, 0.25 ;  /* 0x3e800000bdba7820 */ /* 0x020fe20000400000 */
[----:B----4-:R-:W-:-:S04]  /*148e0*/  FMUL R187, R188, 0.25 ;  /* 0x3e800000bcbb7820 */ /* 0x010fc80000400000 */
[----:B------:R-:W-:Y:S02]  /*148f0*/  FSEL R186, R186, R189, P0 ;  /* 0x000000bdbaba7208 */ /* 0x000fe40000000000 */
[----:B------:R-:W-:Y:S01]  /*14900*/  FSEL R187, R187, R188, P3 ;  /* 0x000000bcbbbb7208 */ /* 0x000fe20001800000 */
[----:B---3--:R-:W-:Y:S01]  /*14910*/  FMUL R188, R193, 0.25 ;  /* 0x3e800000c1bc7820 */ /* 0x008fe20000400000 */
[----:B--2---:R-:W-:-:S04]  /*14920*/  FMUL R189, R192, 0.25 ;  /* 0x3e800000c0bd7820 */ /* 0x004fc80000400000 */
[----:B------:R-:W-:Y:S02]  /*14930*/  FSEL R188, R188, R193, P3 ;  /* 0x000000c1bcbc7208 */ /* 0x000fe40001800000 */
[----:B------:R-:W-:Y:S01]  /*14940*/  FSEL R189, R189, R192, P3 ;  /* 0x000000c0bdbd7208 */ /* 0x000fe20001800000 */
[----:B------:R-:W-:Y:S01]  /*14950*/  FMUL R192, R195, 0.25 ;  /* 0x3e800000c3c07820 */ /* 0x000fe20000400000 */
[----:B------:R-:W-:-:S04]  /*14960*/  FMUL R193, R194, 0.25 ;  /* 0x3e800000c2c17820 */ /* 0x000fc80000400000 */
        /* <DEDUP_REMOVED lines=47> */
[----:B------:R-:W-:Y:S01]  /*14c60*/  FMUL R228, R231, 0.25 ;  /* 0x3e800000e7e47820 */ /* 0x000fe20000400000 */
[----:B------:R-:W-:-:S04]  /*14c70*/  FMUL R229, R230, 0.25 ;  /* 0x3e800000e6e57820 */ /* 0x000fc80000400000 */
[----:B------:R-:W-:Y:S02]  /*14c80*/  FSEL R228, R228, R231, P3 ;  /* 0x000000e7e4e47208 */ /* 0x000fe40001800000 */
[----:B------:R-:W-:Y:S01]  /*14c90*/  FSEL R229, R229, R230, P3 ;  /* 0x000000e6e5e57208 */ /* 0x000fe20001800000 */
[----:B------:R-:W-:Y:S01]  /*14ca0*/  FMUL R230, R235, 0.25 ;  /* 0x3e800000ebe67820 */ /* 0x000fe20000400000 */
[----:B------:R-:W-:Y:S01]  /*14cb0*/  FSEL R17, R17, R19, P0 ;  /* 0x0000001311117208 */ /* 0x000fe20000000000 */
[----:B------:R-:W-:Y:S01]  /*14cc0*/  FMUL R231, R234, 0.25 ;  /* 0x3e800000eae77820 */ /* 0x000fe20000400000 */
[----:B------:R-:W-:Y:S02]  /*14cd0*/  @!P5 FMUL R10, R10, 16777216 ;  /* 0x4b8000000a0ad820 */ /* 0x000fe40000400000 */
[----:B------:R-:W-:Y:S01]  /*14ce0*/  FSEL R230, R230, R235, P3 ;  /* 0x000000ebe6e67208 */ /* 0x000fe20001800000 */
[----:B------:R-:W-:Y:S01]  /*14cf0*/  @!P5 FMUL R9, R9, 16777216 ;  /* 0x4b8000000909d820 */ /* 0x000fe20000400000 */
[----:B------:R-:W-:Y:S01]  /*14d00*/  @!P4 FMUL R11, R11, 16777216 ;  /* 0x4b8000000b0bc820 */ /* 0x000fe20000400000 */
[----:B------:R-:W-:Y:S01]  /*14d10*/  FSEL R231, R231, R234, P0 ;  /* 0x000000eae7e77208 */ /* 0x000fe20000000000 */
[----:B------:R-:W-:Y:S01]  /*14d20*/  @!P4 FMUL R16, R16, 16777216 ;  /* 0x4b8000001010c820 */ /* 0x000fe20000400000 */
[----:B------:R-:W-:Y:S01]  /*14d30*/  @!P4 FMUL R18, R18, 16777216 ;  /* 0x4b8000001212c820 */ /* 0x000fe20000400000 */
[----:B------:R-:W-:Y:S01]  /*14d40*/  @!P4 FMUL R17, R17, 16777216 ;  /* 0x4b8000001111c820 */ /* 0x000fe20000400000 */
[----:B------:R-:W-:Y:S01]  /*14d50*/  FMUL R234, R237, 0.25 ;  /* 0x3e800000edea7820 */ /* 0x000fe20000400000 */
[----:B------:R-:W-:Y:S01]  /*14d60*/  FMUL R235, R236, 0.25 ;  /* 0x3e800000eceb7820 */ /* 0x000fe20000400000 */
[C---:B------:R-:W-:Y:S01]  /*14d70*/  FMUL R10, R3.reuse, R10 ;  /* 0x0000000a030a7220 */ /* 0x040fe20000400000 */
[----:B------:R-:W-:Y:S01]  /*14d80*/  FMUL R9, R3, R9 ;  /* 0x0000000903097220 */ /* 0x000fe20000400000 */
[C---:B------:R-:W-:Y:S01]  /*14d90*/  FMUL R19, R2.reuse, R11 ;  /* 0x0000000b02137220 */ /* 0x040fe20000400000 */
[C---:B------:R-:W-:Y:S01]  /*14da0*/  FMUL R16, R2.reuse, R16 ;  /* 0x0000001002107220 */ /* 0x040fe20000400000 */
[----:B------:R-:W-:Y:S01]  /*14db0*/  FSEL R235, R235, R236, P3 ;  /* 0x000000ecebeb7208 */ /* 0x000fe20001800000 */
[C---:B------:R-:W-:Y:S01]  /*14dc0*/  FMUL R11, R2.reuse, R18 ;  /* 0x00000012020b7220 */ /* 0x040fe20000400000 */
[----:B------:R-:W-:Y:S01]  /*14dd0*/  FMUL R17, R2, R17 ;  /* 0x0000001102117220 */ /* 0x000fe20000400000 */
[----:B------:R-:W-:Y:S01]  /*14de0*/  FMUL R236, R241, 0.25 ;  /* 0x3e800000f1ec7820 */ /* 0x000fe20000400000 */
[----:B------:R-:W-:Y:S01]  /*14df0*/  FSEL R234, R234, R237, P0 ;  /* 0x000000edeaea7208 */ /* 0x000fe20000000000 */
[----:B------:R-:W-:Y:S01]  /*14e00*/  FMUL R237, R240, 0.25 ;  /* 0x3e800000f0ed7820 */ /* 0x000fe20000400000 */
[----:B------:R-:W-:-:S02]  /*14e10*/  F2FP.BF16.F32.PACK_AB R9, R10, R9 ;  /* 0x000000090a09723e */ /* 0x000fc400000010ff */
[----:B------:R-:W-:Y:S02]  /*14e20*/  F2FP.BF16.F32.PACK_AB R10, R16, R19 ;  /* 0x00000013100a723e */ /* 0x000fe400000010ff */
[----:B------:R-:W-:Y:S01]  /*14e30*/  F2FP.BF16.F32.PACK_AB R11, R11, R17 ;  /* 0x000000110b0b723e */ /* 0x000fe200000010ff */
[----:B------:R-:W-:Y:S01]  /*14e40*/  BAR.SYNC.DEFER_BLOCKING 0x0 ;  /* 0x0000000000007b1d */ /* 0x000fe20000010000 */
[----:B------:R-:W-:Y:S02]  /*14e50*/  FSEL R236, R236, R241, P3 ;  /* 0x000000f1ecec7208 */ /* 0x000fe40001800000 */
[----:B------:R-:W-:Y:S01]  /*14e60*/  FSEL R237, R237, R240, P3 ;  /* 0x000000f0eded7208 */ /* 0x000fe20001800000 */
[----:B------:R-:W-:Y:S01]  /*14e70*/  FMUL R240, R243, 0.25 ;  /* 0x3e800000f3f07820 */ /* 0x000fe20000400000 */
[----:B------:R-:W-:-:S04]  /*14e80*/  FMUL R241, R242, 0.25 ;  /* 0x3e800000f2f17820 */ /* 0x000fc80000400000 */
[----:B------:R-:W-:Y:S01]  /*14e90*/  FSEL R240, R240, R243, P0 ;  /* 0x000000f3f0f07208 */ /* 0x000fe20000000000 */
[----:B------:R-:W-:Y:S01]  /*14ea0*/  FMUL R243, R24, 0.25 ;  /* 0x3e80000018f37820 */ /* 0x000fe20000400000 */
[----:B------:R-:W-:Y:S01]  /*14eb0*/  FSEL R241, R241, R242, P0 ;  /* 0x000000f2f1f17208 */ /* 0x000fe20000000000 */
[----:B------:R-:W-:Y:S01]  /*14ec0*/  FMUL R242, R244, 0.25 ;  /* 0x3e800000f4f27820 */ /* 0x000fe20000400000 */
[----:B------:R-:W0:Y:S01]  /*14ed0*/  LDS.128 R16, [R22] ;  /* 0x0000000016107984 */ /* 0x000e220000000c00 */
[----:B------:R-:W-:Y:S03]  /*14ee0*/  BAR.SYNC.DEFER_BLOCKING 0x0 ;  /* 0x0000000000007b1d */ /* 0x000fe60000010000 */
[----:B------:R-:W-:Y:S01]  /*14ef0*/  FSEL R242, R242, R244, P0 ;  /* 0x000000f4f2f27208 */ /* 0x000fe20000000000 */
[----:B------:R-:W-:Y:S01]  /*14f00*/  FMUL R244, R25, 0.25 ;  /* 0x3e80000019f47820 */ /* 0x000fe20000400000 */
[----:B------:R-:W-:Y:S01]  /*14f10*/  FSEL R24, R243, R24, P3 ;  /* 0x00000018f3187208 */ /* 0x000fe20001800000 */
[----:B------:R-:W-:-:S03]  /*14f20*/  FMUL R243, R30, 0.25 ;  /* 0x3e8000001ef37820 */ /* 0x000fc60000400000 */
[----:B------:R-:W-:Y:S01]  /*14f30*/  FSEL R25, R244, R25, P3 ;  /* 0x00000019f4197208 */ /* 0x000fe20001800000 */
[----:B------:R-:W-:Y:S01]  /*14f40*/  FMUL R244, R27, 0.25 ;  /* 0x3e8000001bf47820 */ /* 0x000fe20000400000 */
[----:B------:R-:W-:Y:S01]  /*14f50*/  FSEL R30, R243, R30, P0 ;  /* 0x0000001ef31e7208 */ /* 0x000fe20000000000 */
[----:B------:R-:W-:Y:S01]  /*14f60*/  FMUL R243, R26, 0.25 ;  /* 0x3e8000001af37820 */ /* 0x000fe20000400000 */
[----:B------:R-:W-:Y:S02]  /*14f70*/  FMUL R152, R185, 0.25 ;  /* 0x3e800000b9987820 */ /* 0x000fe40000400000 */
[----:B------:R-:W-:Y:S01]  /*14f80*/  FSEL R27, R244, R27, P0 ;  /* 0x0000001bf41b7208 */ /* 0x000fe20000000000 */
[----:B------:R-:W-:Y:S01]  /*14f90*/  FMUL R244, R37, 0.25 ;  /* 0x3e80000025f47820 */ /* 0x000fe20000400000 */
[----:B------:R-:W-:Y:S01]  /*14fa0*/  FSEL R26, R243, R26, P0 ;  /* 0x0000001af31a7208 */ /* 0x000fe20000000000 */
[----:B------:R-:W-:-:S03]  /*14fb0*/  FMUL R243, R32, 0.25 ;  /* 0x3e80000020f37820 */ /* 0x000fc60000400000 */
[----:B------:R-:W-:Y:S01]  /*14fc0*/  FSEL R37, R244, R37, P3 ;  /* 0x00000025f4257208 */ /* 0x000fe20001800000 */
[----:B------:R1:W-:Y:S01]  /*14fd0*/  STSM.16.M88.4 [R0], R8 ;  /* 0x0000000800007844 */ /* 0x0003e20000000200 */
[----:B------:R-:W-:Y:S01]  /*14fe0*/  FMUL R244, R33, 0.25 ;  /* 0x3e80000021f47820 */ /* 0x000fe20000400000 */
[----:B------:R-:W-:Y:S01]  /*14ff0*/  FSEL R32, R243, R32, P3 ;  /* 0x00000020f3207208 */ /* 0x000fe20001800000 */
[----:B------:R-:W-:-:S03]  /*15000*/  FMUL R243, R34, 0.25 ;  /* 0x3e80000022f37820 */ /* 0x000fc60000400000 */
[----:B------:R-:W-:Y:S02]  /*15010*/  FSEL R33, R244, R33, P3 ;  /* 0x00000021f4217208 */ /* 0x000fe40001800000 */
[----:B-1----:R-:W-:Y:S01]  /*15020*/  FSEL R9, R152, R185, P3 ;  /* 0x000000b998097208 */ /* 0x002fe20001800000 */
[----:B------:R-:W-:Y:S01]  /*15030*/  FMUL R185, R190, 0.25 ;  /* 0x3e800000beb97820 */ /* 0x000fe20000400000 */
[----:B------:R-:W-:-:S04]  /*15040*/  FMUL R244, R35, 0.25 ;  /* 0x3e80000023f47820 */ /* 0x000fc80000400000 */
        /* <DEDUP_REMOVED lines=331> */
[----:B------:R-:W-:Y:S01]  /*16500*/  @!P5 FMUL R29, R29, 16777216 ;  /* 0x4b8000001d1dd820 */ /* 0x000fe20000400000 */
[----:B------:R-:W-:Y:S01]  /*16510*/  FSEL R181, R181, R182, P3 ;  /* 0x000000b6b5b57208 */ /* 0x000fe20001800000 */
[----:B------:R-:W-:Y:S01]  /*16520*/  FMUL R179, R249, 0.25 ;  /* 0x3e800000f9b37820 */ /* 0x000fe20000400000 */
[----:B------:R-:W-:Y:S01]  /*16530*/  FSEL R142, R245, R142, P0 ;  /* 0x0000008ef58e7208 */ /* 0x000fe20000000000 */
[----:B------:R-:W-:Y:S01]  /*16540*/  FMUL R182, R248, 0.25 ;  /* 0x3e800000f8b67820 */ /* 0x000fe20000400000 */
[----:B------:R-:W-:Y:S01]  /*16550*/  FMUL R245, R148, 0.25 ;  /* 0x3e80000094f57820 */ /* 0x000fe20000400000 */
[----:B------:R-:W-:Y:S01]  /*16560*/  @!P5 FMUL R85, R85, 16777216 ;  /* 0x4b8000005555d820 */ /* 0x000fe20000400000 */
[----:B------:R-:W-:Y:S01]  /*16570*/  @!P5 FMUL R93, R93, 16777216 ;  /* 0x4b8000005d5dd820 */ /* 0x000fe20000400000 */
[----:B------:R-:W-:Y:S01]  /*16580*/  @!P5 FMUL R104, R104, 16777216 ;  /* 0x4b8000006868d820 */ /* 0x000fe20000400000 */
[----:B------:R-:W-:Y:S01]  /*16590*/  @!P5 FMUL R24, R24, 16777216 ;  /* 0x4b8000001818d820 */ /* 0x000fe20000400000 */
[----:B------:R-:W-:Y:S01]  /*165a0*/  @!P5 FMUL R36, R36, 16777216 ;  /* 0x4b8000002424d820 */ /* 0x000fe20000400000 */
[----:B------:R-:W-:Y:S01]  /*165b0*/  @!P5 FMUL R61, R61, 16777216 ;  /* 0x4b8000003d3dd820 */ /* 0x000fe20000400000 */
[----:B------:R-:W-:Y:S01]  /*165c0*/  FMUL R23, R250, 0.25 ;  /* 0x3e800000fa177820 */ /* 0x000fe20000400000 */
[----:B------:R-:W-:Y:S01]  /*165d0*/  FSEL R147, R244, R147, P0 ;  /* 0x00000093f4937208 */ /* 0x000fe20000000000 */
[----:B------:R-:W-:Y:S01]  /*165e0*/  @!P5 FMUL R32, R32, 16777216 ;  /* 0x4b8000002020d820 */ /* 0x000fe20000400000 */
[----:B------:R-:W-:Y:S01]  /*165f0*/  @!P5 FMUL R44, R44, 16777216 ;  /* 0x4b8000002c2cd820 */ /* 0x000fe20000400000 */
[----:B------:R-:W-:Y:S01]  /*16600*/  @!P5 FMUL R60, R60, 16777216 ;  /* 0x4b8000003c3cd820 */ /* 0x000fe20000400000 */
[----:B------:R-:W-:Y:S01]  /*16610*/  @!P5 FMUL R57, R57, 16777216 ;  /* 0x4b8000003939d820 */ /* 0x000fe20000400000 */
[----:B------:R-:W-:Y:S01]  /*16620*/  @!P5 FMUL R112, R112, 16777216 ;  /* 0x4b8000007070d820 */ /* 0x000fe20000400000 */
[----:B------:R-:W-:Y:S01]  /*16630*/  FSEL R10, R10, R252, P3 ;  /* 0x000000fc0a0a7208 */ /* 0x000fe20001800000 */
[----:B------:R-:W-:Y:S01]  /*16640*/  @!P5 FMUL R37, R37, 16777216 ;  /* 0x4b8000002525d820 */ /* 0x000fe20000400000 */
[----:B------:R-:W-:Y:S01]  /*16650*/  FSEL R11, R11, R251, P3 ;  /* 0x000000fb0b0b7208 */ /* 0x000fe20001800000 */
[----:B------:R-:W-:Y:S01]  /*16660*/  @!P5 FMUL R40, R40, 16777216 ;  /* 0x4b8000002828d820 */ /* 0x000fe20000400000 */
[----:B------:R-:W-:Y:S01]  /*16670*/  @!P5 FMUL R76, R76, 16777216 ;  /* 0x4b8000004c4cd820 */ /* 0x000fe20000400000 */
[----:B------:R-:W-:Y:S01]  /*16680*/  @!P5 FMUL R105, R105, 16777216 ;  /* 0x4b8000006969d820 */ /* 0x000fe20000400000 */
[----:B------:R-:W-:Y:S01]  /*16690*/  @!P5 FMUL R120, R120, 16777216 ;  /* 0x4b8000007878d820 */ /* 0x000fe20000400000 */
[----:B------:R-:W-:Y:S01]  /*166a0*/  @!P5 FMUL R128, R128, 16777216 ;  /* 0x4b8000008080d820 */ /* 0x000fe20000400000 */
[----:B------:R-:W-:Y:S01]  /*166b0*/  FMUL R244, R3, R29 ;  /* 0x0000001d03f47220 */ /* 0x000fe20000400000 */
[----:B------:R-:W-:Y:S01]  /*166c0*/  FSEL R183, R183, R247, P0 ;  /* 0x000000f7b7b77208 */ /* 0x000fe20000000000 */
[----:B------:R-:W-:Y:S01]  /*166d0*/  @!P5 FMUL R33, R33, 16777216 ;  /* 0x4b8000002121d820 */ /* 0x000fe20000400000 */
[----:B------:R-:W-:Y:S01]  /*166e0*/  FSEL R149, R246, R149, P3 ;  /* 0x00000095f6957208 */ /* 0x000fe20001800000 */
[----:B------:R-:W-:Y:S01]  /*166f0*/  @!P5 FMUL R92, R92, 16777216 ;  /* 0x4b8000005c5cd820 */ /* 0x000fe20000400000 */
[----:B------:R-:W-:Y:S01]  /*16700*/  FSEL R146, R243, R146, P0 ;  /* 0x00000092f3927208 */ /* 0x000fe20000000000 */
[C---:B------:R-:W-:Y:S01]  /*16710*/  FMUL R20, R3.reuse, R85 ;  /* 0x0000005503147220 */ /* 0x040fe20000400000 */
[C---:B------:R-:W-:Y:S01]  /*16720*/  FMUL R29, R3.reuse, R93 ;  /* 0x0000005d031d7220 */ /* 0x040fe20000400000 */
[----:B------:R-:W-:Y:S01]  /*16730*/  FMUL R104, R3, R104 ;  /* 0x0000006803687220 */ /* 0x000fe20000400000 */
[----:B------:R-:W-:Y:S01]  /*16740*/  FSEL R179, R179, R249, P3 ;  /* 0x000000f9b3b37208 */ /* 0x000fe20001800000 */
[----:B------:R-:W-:Y:S01]  /*16750*/  FMUL R246, R151, 0.25 ;  /* 0x3e80000097f67820 */ /* 0x000fe20000400000 */
[----:B------:R-:W-:Y:S01]  /*16760*/  FSEL R182, R182, R248, P3 ;  /* 0x000000f8b6b67208 */ /* 0x000fe20001800000 */
[----:B------:R-:W-:Y:S01]  /*16770*/  @!P5 FMUL R53, R53, 16777216 ;  /* 0x4b8000003535d820 */ /* 0x000fe20000400000 */
[----:B------:R-:W-:Y:S01]  /*16780*/  FSEL R148, R245, R148, P3 ;  /* 0x00000094f5947208 */ /* 0x000fe20001800000 */
[----:B------:R-:W-:Y:S01]  /*16790*/  @!P5 FMUL R77, R77, 16777216 ;  /* 0x4b8000004d4dd820 */ /* 0x000fe20000400000 */
[----:B------:R-:W-:Y:S01]  /*167a0*/  @!P5 FMUL R129, R129, 16777216 ;  /* 0x4b8000008181d820 */ /* 0x000fe20000400000 */
[C---:B------:R-:W-:Y:S01]  /*167b0*/  FMUL R243, R3.reuse, R24 ;  /* 0x0000001803f37220 */ /* 0x040fe20000400000 */
[C---:B------:R-:W-:Y:S01]  /*167c0*/  FMUL R247, R3.reuse, R36 ;  /* 0x0000002403f77220 */ /* 0x040fe20000400000 */
[----:B------:R-:W-:Y:S01]  /*167d0*/  FMUL R6, R3, R61 ;  /* 0x0000003d03067220 */ /* 0x000fe20000400000 */
[----:B------:R-:W-:Y:S01]  /*167e0*/  @!P5 FMUL R80, R80, 16777216 ;  /* 0x4b8000005050d820 */ /* 0x000fe20000400000 */
[----:B------:R-:W-:Y:S01]  /*167f0*/  @!P5 FMUL R121, R121, 16777216 ;  /* 0x4b8000007979d820 */ /* 0x000fe20000400000 */
[C---:B------:R-:W-:Y:S01]  /*16800*/  FMUL R36, R3.reuse, R32 ;  /* 0x0000002003247220 */ /* 0x040fe20000400000 */
[C---:B------:R-:W-:Y:S01]  /*16810*/  FMUL R252, R3.reuse, R44 ;  /* 0x0000002c03fc7220 */ /* 0x040fe20000400000 */
[C---:B------:R-:W-:Y:S01]  /*16820*/  FMUL R24, R3.reuse, R60 ;  /* 0x0000003c03187220 */ /* 0x040fe20000400000 */
[C---:B------:R-:W-:Y:S01]  /*16830*/  FMUL R61, R3.reuse, R57 ;  /* 0x00000039033d7220 */ /* 0x040fe20000400000 */
[----:B------:R-:W-:Y:S01]  /*16840*/  FMUL R7, R3, R112 ;  /* 0x0000007003077220 */ /* 0x000fe20000400000 */
[----:B------:R-:W-:Y:S01]  /*16850*/  @!P4 FMUL R107, R107, 16777216 ;  /* 0x4b8000006b6bc820 */ /* 0x000fe20000400000 */
[----:B------:R-:W-:Y:S01]  /*16860*/  FSEL R23, R23, R250, P0 ;  /* 0x000000fa17177208 */ /* 0x000fe20000000000 */
[----:B------:R-:W-:Y:S01]  /*16870*/  @!P5 FMUL R8, R8, 16777216 ;  /* 0x4b8000000808d820 */ /* 0x000fe20000400000 */
[----:B------:R-:W-:Y:S01]  /*16880*/  @!P5 FMUL R9, R9, 16777216 ;  /* 0x4b8000000909d820 */ /* 0x000fe20000400000 */
[----:B------:R-:W-:Y:S01]  /*16890*/  @!P5 FMUL R28, R28, 16777216 ;  /* 0x4b8000001c1cd820 */ /* 0x000fe20000400000 */
[----:B------:R-:W-:Y:S01]  /*168a0*/  @!P5 FMUL R48, R48, 16777216 ;  /* 0x4b8000003030d820 */ /* 0x000fe20000400000 */
[----:B------:R-:W-:Y:S01]  /*168b0*/  @!P5 FMUL R49, R49, 16777216 ;  /* 0x4b8000003131d820 */ /* 0x000fe20000400000 */
[----:B------:R-:W-:Y:S01]  /*168c0*/  @!P5 FMUL R56, R56, 16777216 ;  /* 0x4b8000003838d820 */ /* 0x000fe20000400000 */
[----:B------:R-:W-:Y:S01]  /*168d0*/  @!P5 FMUL R81, R81, 16777216 ;  /* 0x4b8000005151d820 */ /* 0x000fe20000400000 */
[----:B------:R-:W-:Y:S01]  /*168e0*/  @!P5 FMUL R136, R136, 16777216 ;  /* 0x4b8000008888d820 */ /* 0x000fe20000400000 */
[C---:B------:R-:W-:Y:S01]  /*168f0*/  FMUL R245, R3.reuse, R37 ;  /* 0x0000002503f57220 */ /* 0x040fe20000400000 */
[C---:B------:R-:W-:Y:S01]  /*16900*/  FMUL R44, R3.reuse, R40 ;  /* 0x00000028032c7220 */ /* 0x040fe20000400000 */
[C---:B------:R-:W-:Y:S01]  /*16910*/  FMUL R32, R3.reuse, R76 ;  /* 0x0000004c03207220 */ /* 0x040fe20000400000 */
[C---:B------:R-:W-:Y:S01]  /*16920*/  FMUL R105, R3.reuse, R105 ;  /* 0x0000006903697220 */ /* 0x040fe20000400000 */
[C---:B------:R-:W-:Y:S01]  /*16930*/  FMUL R112, R3.reuse, R120 ;  /* 0x0000007803707220 */ /* 0x040fe20000400000 */
[----:B------:R-:W-:Y:S01]  /*16940*/  FMUL R57, R3, R128 ;  /* 0x0000008003397220 */ /* 0x000fe20000400000 */
        /* <DEDUP_REMOVED lines=10> */
[----:B------:R-:W-:-:S02]  /*169f0*/  IMAD.MOV.U32 R128, RZ, RZ, R20 ;  /* 0x000000ffff807224 */ /* 0x000fc400078e0014 */
[----:B------:R-:W-:Y:S01]  /*16a00*/  @!P4 FMUL R118, R118, 16777216 ;  /* 0x4b8000007676c820 */ /* 0x000fe20000400000 */
[----:B------:R-:W-:Y:S02]  /*16a10*/  IMAD.MOV.U32 R120, RZ, RZ, R104 ;  /* 0x000000ffff787224 */ /* 0x000fe400078e0068 */
        /* <DEDUP_REMOVED lines=10> */
[----:B------:R-:W-:Y:S01]  /*16ac0*/  FMUL R20, R3, R129 ;  /* 0x0000008103147220 */ /* 0x000fe20000400000 */
[----:B------:R-:W-:Y:S01]  /*16ad0*/  @!P4 FMUL R153, R153, 16777216 ;  /* 0x4b8000009999c820 */ /* 0x000fe20000400000 */
[----:B------:R-:W-:Y:S01]  /*16ae0*/  @!P4 FMUL R154, R154, 16777216 ;  /* 0x4b8000009a9ac820 */ /* 0x000fe20000400000 */
[----:B------:R-:W-:Y:S01]  /*16af0*/  @!P4 FMUL R119, R119, 16777216 ;  /* 0x4b8000007777c820 */ /* 0x000fe20000400000 */
[----:B------:R-:W-:Y:S01]  /*16b00*/  MOV R104, R29 ;  /* 0x0000001d00687202 */ /* 0x000fe20000000f00 */
        /* <DEDUP_REMOVED lines=68> */
[----:B------:R-:W-:Y:S01]  /*16f50*/  FMUL R29, R2, R107 ;  /* 0x0000006b021d7220 */ /* 0x000fe20000400000 */
[C---:B------:R-:W-:Y:S01]  /*16f60*/  FMUL R8, R3.reuse, R8 ;  /* 0x0000000803087220 */ /* 0x040fe20000400000 */
[C---:B------:R-:W-:Y:S01]  /*16f70*/  FMUL R9, R3.reuse, R9 ;  /* 0x0000000903097220 */ /* 0x040fe20000400000 */
[C---:B------:R-:W-:Y:S01]  /*16f80*/  FMUL R246, R3.reuse, R28 ;  /* 0x0000001c03f67220 */ /* 0x040fe20000400000 */
[C---:B------:R-:W-:Y:S01]  /*16f90*/  FMUL R250, R3.reuse, R48 ;  /* 0x0000003003fa7220 */ /* 0x040fe20000400000 */
[C---:B------:R-:W-:Y:S01]  /*16fa0*/  FMUL R248, R3.reuse, R49 ;  /* 0x0000003103f87220 */ /* 0x040fe20000400000 */
[C---:B------:R-:W-:Y:S01]  /*16fb0*/  FMUL R60, R3.reuse, R56 ;  /* 0x00000038033c7220 */ /* 0x040fe20000400000 */
[C---:B------:R-:W-:Y:S01]  /*16fc0*/  FMUL R81, R3.reuse, R81 ;  /* 0x0000005103517220 */ /* 0x040fe20000400000 */
[----:B------:R-:W-:Y:S01]  /*16fd0*/  FMUL R24, R3, R136 ;  /* 0x0000008803187220 */ /* 0x000fe20000400000 */
[----:B------:R-:W-:-:S02]  /*16fe0*/  IMAD.MOV.U32 R121, RZ, RZ, R105 ;  /* 0x000000ffff797224 */ /* 0x000fc400078e0069 */
[----:B------:R-:W-:Y:S01]  /*16ff0*/  @!P4 FMUL R110, R110, 16777216 ;  /* 0x4b8000006e6ec820 */ /* 0x000fe20000400000 */
[----:B------:R-:W-:Y:S02]  /*17000*/  IMAD.MOV.U32 R107, RZ, RZ, R32 ;  /* 0x000000ffff6b7224 */ /* 0x000fe400078e0020 */
        /* <DEDUP_REMOVED lines=8> */
[----:B------:R-:W-:Y:S01]  /*17090*/  @!P4 FMUL R23, R23, 16777216 ;  /* 0x4b8000001717c820 */ /* 0x000fe20000400000 */
[----:B------:R-:W-:-:S02]  /*170a0*/  IMAD.MOV.U32 R105, RZ, RZ, R40 ;  /* 0x000000ffff697224 */ /* 0x000fc400078e0028 */
        /* <DEDUP_REMOVED lines=12> */
[C---:B------:R-:W-:Y:S01]  /*17170*/  FMUL R153, R2.reuse, R153 ;  /* 0x0000009902997220 */ /* 0x040fe20000400000 */
[----:B------:R-:W-:Y:S01]  /*17180*/  FMUL R154, R2, R154 ;  /* 0x0000009a029a7220 */ /* 0x000fe20000400000 */
[----:B------:R-:W-:-:S02]  /*17190*/  IMAD.MOV.U32 R118, RZ, RZ, R33 ;  /* 0x000000ffff767224 */ /* 0x000fc400078e0021 */
[C---:B------:R-:W-:Y:S01]  /*171a0*/  FMUL R40, R2.reuse, R119 ;  /* 0x0000007702287220 */ /* 0x040fe20000400000 */
        /* <DEDUP_REMOVED lines=63> */
[----:B------:R-:W-:Y:S01]  /*175a0*/  FMUL R33, R2, R114 ;  /* 0x0000007202217220 */ /* 0x000fe20000400000 */
[----:B------:R-:W-:-:S02]  /*175b0*/  IMAD.MOV.U32 R119, RZ, RZ, R80 ;  /* 0x000000ffff777224 */ /* 0x000fc400078e0050 */
[C---:B------:R-:W-:Y:S01]  /*175c0*/  FMUL R3, R2.reuse, R110 ;  /* 0x0000006e02037220 */ /* 0x040fe20000400000 */
[----:B------:R-:W-:Y:S02]  /*175d0*/  IMAD.MOV.U32 R145, RZ, RZ, R24 ;  /* 0x000000ffff917224 */ /* 0x000fe400078e0018 */
[----:B------:R-:W-:Y:S01]  /*175e0*/  @!P4 FMUL R111, R111, 16777216 ;  /* 0x4b8000006f6fc820 */ /* 0x000fe20000400000 */
[----:B------:R-:W-:Y:S02]  /*175f0*/  IMAD.MOV.U32 R114, RZ, RZ, R81 ;  /* 0x000000ffff727224 */ /* 0x000fe400078e0051 */
[----:B------:R-:W-:Y:S01]  /*17600*/  FMUL R24, R2, R23 ;  /* 0x0000001702187220 */ /* 0x000fe20000400000 */
[----:B------:R-:W-:Y:S01]  /*17610*/  IMAD.MOV.U32 R148, RZ, RZ, R64 ;  /* 0x000000ffff947224 */ /* 0x000fe200078e0040 */
[----:B------:R-:W-:Y:S01]  /*17620*/  F2FP.BF16.F32.PACK_AB R8, R8, R9 ;  /* 0x000000090808723e */ /* 0x000fe200000010ff */
[----:B------:R-:W-:Y:S02]  /*17630*/  IMAD.MOV.U32 R110, RZ, RZ, R56 ;  /* 0x000000ffff6e7224 */ /* 0x000fe400078e0038 */
[----:B------:R-:W-:Y:S01]  /*17640*/  FMUL R159, R2, R159 ;  /* 0x0000009f029f7220 */ /* 0x000fe20000400000 */
[----:B------:R-:W-:-:S02]  /*17650*/  IMAD.MOV.U32 R137, RZ, RZ, R65 ;  /* 0x000000ffff897224 */ /* 0x000fc400078e0041 */
[C---:B------:R-:W-:Y:S01]  /*17660*/  FMUL R160, R2.reuse, R160 ;  /* 0x000000a002a07220 */ /* 0x040fe20000400000 */
[----:B------:R-:W-:Y:S01]  /*17670*/  FMUL R23, R2, R106 ;  /* 0x0000006a02177220 */ /* 0x000fe20000400000 */
[----:B------:R-:W-:Y:S01]  /*17680*/  F2FP.BF16.F32.PACK_AB R9, R10, R11 ;  /* 0x0000000b0a09723e */ /* 0x000fe200000010ff */
[----:B------:R-:W-:Y:S01]  /*17690*/  @!P4 FMUL R115, R115, 16777216 ;  /* 0x4b8000007373c820 */ /* 0x000fe20000400000 */
[----:B------:R-:W-:Y:S01]  /*176a0*/  MOV R106, R117 ;  /* 0x00000075006a7202 */ /* 0x000fe20000000f00 */
[----:B------:R-:W-:Y:S01]  /*176b0*/  IMAD.MOV.U32 R124, RZ, RZ, R28 ;  /* 0x000000ffff7c7224 */ /* 0x000fe200078e001c */
[----:B------:R-:W-:Y:S01]  /*176c0*/  F2FP.BF16.F32.PACK_AB R11, R153, R154 ;  /* 0x0000009a990b723e */ /* 0x000fe200000010ff */
[----:B------:R-:W-:Y:S01]  /*176d0*/  IMAD.MOV.U32 R154, RZ, RZ, R114 ;  /* 0x000000ffff9a7224 */ /* 0x000fe200078e0072 */
[----:B------:R-:W-:Y:S01]  /*176e0*/  MOV R153, R119 ;  /* 0x0000007700997202 */ /* 0x000fe20000000f00 */
[----:B------:R-:W-:Y:S01]  /*176f0*/  FMUL R28, R2, R111 ;  /* 0x0000006f021c7220 */ /* 0x000fe20000400000 */
[----:B------:R-:W-:Y:S01]  /*17700*/  IMAD.MOV.U32 R119, RZ, RZ, R110 ;  /* 0x000000ffff777224 */ /* 0x000fe200078e006e */
[----:B------:R-:W-:Y:S01]  /*17710*/  F2FP.BF16.F32.PACK_AB R157, R157, R158 ;  /* 0x0000009e9d9d723e */ /* 0x000fe200000010ff */
[----:B------:R-:W-:Y:S01]  /*17720*/  IMAD.MOV.U32 R114, RZ, RZ, R145 ;  /* 0x000000ffff727224 */ /* 0x000fe200078e0091 */
[----:B------:R-:W-:Y:S01]  /*17730*/  MOV R110, R148 ;  /* 0x00000094006e7202 */ /* 0x000fe20000000f00 */
[----:B------:R-:W-:-:S02]  /*17740*/  IMAD.MOV.U32 R111, RZ, RZ, R41 ;  /* 0x000000ffff6f7224 */ /* 0x000fc400078e0029 */
[----:B------:R-:W-:Y:S01]  /*17750*/  FMUL R41, R2, R115 ;  /* 0x0000007302297220 */ /* 0x000fe20000400000 */
[----:B------:R-:W-:Y:S01]  /*17760*/  IMAD.MOV.U32 R145, RZ, RZ, R137 ;  /* 0x000000ffff917224 */ /* 0x000fe200078e0089 */
[----:B------:R-:W-:Y:S01]  /*17770*/  F2FP.BF16.F32.PACK_AB R158, R159, R160 ;  /* 0x000000a09f9e723e */ /* 0x000fe200000010ff */
[----:B------:R-:W-:Y:S01]  /*17780*/  IMAD.MOV.U32 R148, RZ, RZ, R129 ;  /* 0x000000ffff947224 */ /* 0x000fe200078e0081 */
[----:B------:R-:W-:Y:S01]  /*17790*/  MOV R137, R128 ;  /* 0x0000008000897202 */ /* 0x000fe20000000f00 */
[----:B------:R-:W-:Y:S01]  /*177a0*/  IMAD.MOV.U32 R160, RZ, RZ, R107 ;  /* 0x000000ffffa07224 */ /* 0x000fe200078e006b */
[----:B------:R-:W-:Y:S01]  /*177b0*/  MOV R115, R106 ;  /* 0x0000006a00737202 */ /* 0x000fe20000000f00 */
[----:B------:R-:W-:Y:S02]  /*177c0*/  IMAD.MOV.U32 R129, RZ, RZ, R105 ;  /* 0x000000ffff817224 */ /* 0x000fe400078e0069 */
[----:B------:R-:W-:Y:S01]  /*177d0*/  IMAD.MOV.U32 R128, RZ, RZ, R104 ;  /* 0x000000ffff807224 */ /* 0x000fe200078e0068 */
[----:B------:R-:W-:Y:S01]  /*177e0*/  BAR.SYNC.DEFER_BLOCKING 0x0 ;  /* 0x0000000000007b1d */ /* 0x000fe20000010000 */
[----:B------:R-:W-:-:S04]  /*177f0*/  @!P4 FMUL R152, R152, 16777216 ;  /* 0x4b8000009898c820 */ /* 0x000fc80000400000 */
[----:B------:R-:W-:Y:S01]  /*17800*/  FMUL R152, R2, R152 ;  /* 0x0000009802987220 */ /* 0x000fe20000400000 */
[----:B------:R-:W1:Y:S04]  /*17810*/  LDS.128 R104, [R22] ;  /* 0x0000000016687984 */ /* 0x000e680000000c00 */
[----:B------:R-:W-:Y:S01]  /*17820*/  F2FP.BF16.F32.PACK_AB R10, R24, R152 ;  /* 0x00000098180a723e */ /* 0x000fe200000010ff */
[----:B------:R-:W-:Y:S06]  /*17830*/  BAR.SYNC.DEFER_BLOCKING 0x0 ;  /* 0x0000000000007b1d */ /* 0x000fec0000010000 */
[----:B------:R-:W-:Y:S02]  /*17840*/  STSM.16.M88.4 [R0], R8 ;  /* 0x0000000800007844 */ /* 0x000fe40000000200 */
[----:B------:R-:W-:Y:S01]  /*17850*/  BAR.SYNC.DEFER_BLOCKING 0x0 ;  /* 0x0000000000007b1d */ /* 0x000fe20000010000 */
[----:B------:R-:W-:Y:S01]  /*17860*/  @!P4 FMUL R161, R161, 16777216 ;  /* 0x4b800000a1a1c820 */ /* 0x000fe20000400000 */
[----:B------:R-:W-:-:S03]  /*17870*/  @!P4 FMUL R162, R162, 16777216 ;  /* 0x4b800000a2a2c820 */ /* 0x000fc60000400000 */
[C---:B------:R-:W-:Y:S01]  /*17880*/  FMUL R161, R2.reuse, R161 ;  /* 0x000000a102a17220 */ /* 0x040fe20000400000 */
[----:B------:R-:W-:Y:S01]  /*17890*/  FMUL R162, R2, R162 ;  /* 0x000000a202a27220 */ /* 0x000fe20000400000 */
[----:B------:R-:W2:Y:S01]  /*178a0*/  LDS.128 R8, [R22] ;  /* 0x0000000016087984 */ /* 0x000ea20000000c00 */
[----:B------:R-:W-:-:S03]  /*178b0*/  F2FP.BF16.F32.PACK_AB R156, R155, R156 ;  /* 0x0000009c9b9c723e */ /* 0x000fc600000010ff */
[----:B------:R-:W-:Y:S01]  /*178c0*/  F2FP.BF16.F32.PACK_AB R159, R161, R162 ;  /* 0x000000a2a19f723e */ /* 0x000fe200000010ff */
[----:B------:R-:W-:Y:S01]  /*178d0*/  BAR.SYNC.DEFER_BLOCKING 0x0 ;  /* 0x0000000000007b1d */ /* 0x000fe20000010000 */
[----:B------:R-:W-:Y:S01]  /*178e0*/  @!P4 FMUL R167, R167, 16777216 ;  /* 0x4b800000a7a7c820 */ /* 0x000fe20000400000 */
[----:B------:R-:W-:Y:S01]  /*178f0*/  @!P4 FMUL R168, R168, 16777216 ;  /* 0x4b800000a8a8c820 */ /* 0x000fe20000400000 */
[----:B------:R-:W-:Y:S01]  /*17900*/  @!P4 FMUL R169, R169, 16777216 ;  /* 0x4b800000a9a9c820 */ /* 0x000fe20000400000 */
[----:B------:R-:W-:Y:S01]  /*17910*/  @!P4 FMUL R170, R170, 16777216 ;  /* 0x4b800000aaaac820 */ /* 0x000fe20000400000 */
[----:B------:R-:W-:Y:S01]  /*17920*/  @!P4 FMUL R175, R175, 16777216 ;  /* 0x4b800000afafc820 */ /* 0x000fe20000400000 */
[----:B------:R-:W-:Y:S01]  /*17930*/  @!P4 FMUL R176, R176, 16777216 ;  /* 0x4b800000b0b0c820 */ /* 0x000fe20000400000 */
[----:B------:R-:W-:Y:S01]  /*17940*/  MOV R149, R125 ;  /* 0x0000007d00957202 */ /* 0x000fe20000000f00 */
[C---:B------:R-:W-:Y:S01]  /*17950*/  FMUL R167, R2.reuse, R167 ;  /* 0x000000a702a77220 */ /* 0x040fe20000400000 */
[----:B------:R-:W-:Y:S01]  /*17960*/  FMUL R168, R2, R168 ;  /* 0x000000a802a87220 */ /* 0x000fe20000400000 */
[----:B------:R-:W-:-:S02]  /*17970*/  IMAD.MOV.U32 R144, RZ, RZ, R68 ;  /* 0x000000ffff907224 */ /* 0x000fc400078e0044 */
[C---:B------:R-:W-:Y:S01]  /*17980*/  FMUL R169, R2.reuse, R169 ;  /* 0x000000a902a97220 */ /* 0x040fe20000400000 */
[C---:B------:R-:W-:Y:S01]  /*17990*/  FMUL R170, R2.reuse, R170 ;  /* 0x000000aa02aa7220 */ /* 0x040fe20000400000 */
[----:B------:R-:W-:Y:S01]  /*179a0*/  STSM.16.M88.4 [R0], R156 ;  /* 0x0000009c00007844 */ /* 0x000fe20000000200 */
[----:B------:R-:W-:Y:S01]  /*179b0*/  MOV R136, R132 ;  /* 0x0000008400887202 */ /* 0x000fe20000000f00 */
[----:B------:R-:W-:Y:S02]  /*179c0*/  IMAD.MOV.U32 R141, RZ, RZ, R57 ;  /* 0x000000ffff8d7224 */ /* 0x000fe400078e0039 */
[C---:B------:R-:W-:Y:S01]  /*179d0*/  FMUL R175, R2.reuse, R175 ;  /* 0x000000af02af7220 */ /* 0x040fe20000400000 */
[----:B------:R-:W-:Y:S01]  /*179e0*/  FMUL R176, R2, R176 ;  /* 0x000000b002b07220 */ /* 0x000fe20000400000 */
[----:B------:R-:W-:Y:S01]  /*179f0*/  IMAD.MOV.U32 R155, RZ, RZ, R118 ;  /* 0x000000ffff9b7224 */ /* 0x000fe200078e0076 */
[----:B------:R-:W-:Y:S01]  /*17a00*/  F2FP.BF16.F32.PACK_AB R165, R165, R166 ;  /* 0x000000a6a5a5723e */ /* 0x000fe200000010ff */
[----:B------:R-:W-:Y:S01]  /*17a10*/  IMAD.MOV.U32 R161, RZ, RZ, R111 ;  /* 0x000000ffffa17224 */ /* 0x000fe200078e006f */
[----:B------:R-:W-:Y:S01]  /*17a20*/  F2FP.BF16.F32.PACK_AB R166, R167, R168 ;  /* 0x000000a8a7a6723e */ /* 0x000fe200000010ff */
[----:B------:R-:W-:Y:S01]  /*17a30*/  IMAD.MOV.U32 R118, RZ, RZ, R149 ;  /* 0x000000ffff767224 */ /* 0x000fe200078e0095 */
[----:B------:R-:W-:Y:S01]  /*17a40*/  F2FP.BF16.F32.PACK_AB R167, R169, R170 ;  /* 0x000000aaa9a7723e */ /* 0x000fe200000010ff */
[----:B------:R-:W-:-:S02]  /*17a50*/  IMAD.MOV.U32 R111, RZ, RZ, R144 ;  /* 0x000000ffff6f7224 */ /* 0x000fc400078e0090 */
[----:B------:R-:W-:Y:S02]  /*17a60*/  IMAD.MOV.U32 R149, RZ, RZ, R141 ;  /* 0x000000ffff957224 */ /* 0x000fe400078e008d */
[----:B------:R-:W-:Y:S02]  /*17a70*/  IMAD.MOV.U32 R144, RZ, RZ, R136 ;  /* 0x000000ffff907224 */ /* 0x000fe400078e0088 */
[----:B------:R-:W-:Y:S01]  /*17a80*/  IMAD.MOV.U32 R169, RZ, RZ, R114 ;  /* 0x000000ffffa97224 */ /* 0x000fe200078e0072 */
[----:B------:R-:W-:Y:S01]  /*17a90*/  F2FP.BF16.F32.PACK_AB R114, R175, R176 ;  /* 0x000000b0af72723e */ /* 0x000fe200000010ff */
[----:B------:R-:W-:Y:S02]  /*17aa0*/  IMAD.MOV.U32 R168, RZ, RZ, R119 ;  /* 0x000000ffffa87224 */ /* 0x000fe400078e0077 */
[----:B------:R-:W-:Y:S01]  /*17ab0*/  @!P4 FMUL R130, R130, 16777216 ;  /* 0x4b8000008282c820 */ /* 0x000fe20000400000 */
[----:B------:R-:W-:Y:S01]  /*17ac0*/  @!P4 FMUL R131, R131, 16777216 ;  /* 0x4b8000008383c820 */ /* 0x000fe20000400000 */
[----:B------:R-:W-:-:S02]  /*17ad0*/  IMAD.MOV.U32 R141, RZ, RZ, R113 ;  /* 0x000000ffff8d7224 */ /* 0x000fc400078e0071 */
[----:B------:R-:W-:Y:S02]  /*17ae0*/  IMAD.MOV.U32 R136, RZ, RZ, R112 ;  /* 0x000000ffff887224 */ /* 0x000fe400078e0070 */
[----:B------:R-:W-:Y:S01]  /*17af0*/  IMAD.MOV.U32 R176, RZ, RZ, R118 ;  /* 0x000000ffffb07224 */ /* 0x000fe200078e0076 */
[----:B------:R-:W-:Y:S01]  /*17b00*/  MOV R118, R110 ;  /* 0x0000006e00767202 */ /* 0x000fe20000000f00 */
[----:B------:R-:W-:Y:S02]  /*17b10*/  IMAD.MOV.U32 R119, RZ, RZ, R111 ;  /* 0x000000ffff777224 */ /* 0x000fe400078e006f */
[----:B------:R-:W-:Y:S02]  /*17b20*/  IMAD.MOV.U32 R111, RZ, RZ, R145 ;  /* 0x000000ffff6f7224 */ /* 0x000fe400078e0091 */
[----:B------:R-:W-:Y:S02]  /*17b30*/  IMAD.MOV.U32 R110, RZ, RZ, R149 ;  /* 0x000000ffff6e7224 */ /* 0x000fe400078e0095 */
[----:B------:R-:W-:Y:S01]  /*17b40*/  IMAD.MOV.U32 R145, RZ, RZ, R144 ;  /* 0x000000ffff917224 */ /* 0x000fe200078e0090 */
[----:B------:R-:W-:Y:S01]  /*17b50*/  MOV R144, R137 ;  /* 0x0000008900907202 */ /* 0x000fe20000000f00 */
[----:B------:R-:W-:-:S02]  /*17b60*/  IMAD.MOV.U32 R149, RZ, RZ, R148 ;  /* 0x000000ffff957224 */ /* 0x000fc400078e0094 */
[C---:B------:R-:W-:Y:S01]  /*17b70*/  FMUL R57, R2.reuse, R130 ;  /* 0x0000008202397220 */ /* 0x040fe20000400000 */
[----:B------:R-:W-:Y:S02]  /*17b80*/  IMAD.MOV.U32 R148, RZ, RZ, R141 ;  /* 0x000000ffff947224 */ /* 0x000fe400078e008d */
[----:B------:R-:W-:Y:S01]  /*17b90*/  FMUL R65, R2, R131 ;  /* 0x0000008302417220 */ /* 0x000fe20000400000 */
[----:B------:R-:W-:Y:S02]  /*17ba0*/  IMAD.MOV.U32 R137, RZ, RZ, R136 ;  /* 0x000000ffff897224 */ /* 0x000fe400078e0088 */
[----:B------:R-:W-:Y:S02]  /*17bb0*/  IMAD.MOV.U32 R141, RZ, RZ, R129 ;  /* 0x000000ffff8d7224 */ /* 0x000fe400078e0081 */
[----:B------:R-:W-:Y:S01]  /*17bc0*/  IMAD.MOV.U32 R136, RZ, RZ, R128 ;  /* 0x000000ffff887224 */ /* 0x000fe200078e0080 */
[----:B------:R-:W-:Y:S01]  /*17bd0*/  BAR.SYNC.DEFER_BLOCKING 0x0 ;  /* 0x0000000000007b1d */ /* 0x000fe20000010000 */
[----:B------:R-:W-:-:S05]  /*17be0*/  F2FP.BF16.F32.PACK_AB R164, R163, R164 ;  /* 0x000000a4a3a4723e */ /* 0x000fca00000010ff */
[----:B------:R-:W3:Y:S02]  /*17bf0*/  LDS.128 R128, [R22] ;  /* 0x0000000016807984 */ /* 0x000ee40000000c00 */
[----:B------:R-:W-:Y:S01]  /*17c00*/  BAR.SYNC.DEFER_BLOCKING 0x0 ;  /* 0x0000000000007b1d */ /* 0x000fe20000010000 */
[----:B------:R-:W-:Y:S01]  /*17c10*/  @!P4 FMUL R126, R126, 16777216 ;  /* 0x4b8000007e7ec820 */ /* 0x000fe20000400000 */
[----:B------:R-:W-:Y:S01]  /*17c20*/  @!P4 FMUL R127, R127, 16777216 ;  /* 0x4b8000007f7fc820 */ /* 0x000fe20000400000 */
[----:B------:R-:W-:-:S03]  /*17c30*/  MOV R125, R48 ;  /* 0x00000030007d7202 */ /* 0x000fc60000000f00 */
[----:B------:R4:W-:Y:S01]  /*17c40*/  STSM.16.M88.4 [R0], R164 ;  /* 0x000000a400007844 */ /* 0x0009e20000000200 */
[----:B------:R-:W-:Y:S02]  /*17c50*/  IMAD.MOV.U32 R117, RZ, RZ, R108 ;  /* 0x000000ffff757224 */ /* 0x000fe400078e006c */
[C---:B------:R-:W-:Y:S01]  /*17c60*/  FMUL R48, R2.reuse, R126 ;  /* 0x0000007e02307220 */ /* 0x040fe20000400000 */
[----:B------:R-:W-:Y:S02]  /*17c70*/  IMAD.MOV.U32 R108, RZ, RZ, R52 ;  /* 0x000000ffff6c7224 */ /* 0x000fe400078e0034 */
[----:B------:R-:W-:Y:S01]  /*17c80*/  FMUL R52, R2, R127 ;  /* 0x0000007f02347220 */ /* 0x000fe20000400000 */
[----:B------:R-:W-:Y:S02]  /*17c90*/  IMAD.MOV.U32 R163, RZ, RZ, R125 ;  /* 0x000000ffffa37224 */ /* 0x000fe400078e007d */
[----:B------:R-:W-:Y:S01]  /*17ca0*/  IMAD.MOV.U32 R162, RZ, RZ, R124 ;  /* 0x000000ffffa27224 */ /* 0x000fe200078e007c */
[----:B------:R-:W-:Y:S01]  /*17cb0*/  BAR.SYNC.DEFER_BLOCKING 0x0 ;  /* 0x0000000000007b1d */ /* 0x000fe20000010000 */
[----:B------:R-:W-:Y:S01]  /*17cc0*/  @!P4 FMUL R177, R177, 16777216 ;  /* 0x4b800000b1b1c820 */ /* 0x000fe20000400000 */
[----:B------:R-:W-:-:S03]  /*17cd0*/  @!P4 FMUL R178, R178, 16777216 ;  /* 0x4b800000b2b2c820 */ /* 0x000fc60000400000 */
[C---:B------:R-:W-:Y:S01]  /*17ce0*/  FMUL R177, R2.reuse, R177 ;  /* 0x000000b102b17220 */ /* 0x040fe20000400000 */
[----:B------:R-:W-:Y:S01]  /*17cf0*/  FMUL R178, R2, R178 ;  /* 0x000000b202b27220 */ /* 0x000fe20000400000 */
[----:B------:R-:W5:Y:S01]  /*17d00*/  LDS.128 R124, [R22] ;  /* 0x00000000167c7984 */ /* 0x000f620000000c00 */
[----:B------:R-:W-:Y:S02]  /*17d10*/  F2FP.BF16.F32.PACK_AB R113, R173, R174 ;  /* 0x000000aead71723e */ /* 0x000fe400000010ff */
[----:B------:R-:W-:Y:S02]  /*17d20*/  MOV R173, R115 ;  /* 0x0000007300ad7202 */ /* 0x000fe40000000f00 */
[----:B------:R-:W-:Y:S02]  /*17d30*/  F2FP.BF16.F32.PACK_AB R112, R171, R172 ;  /* 0x000000acab70723e */ /* 0x000fe400000010ff */
[----:B------:R-:W-:Y:S01]  /*17d40*/  F2FP.BF16.F32.PACK_AB R115, R177, R178 ;  /* 0x000000b2b173723e */ /* 0x000fe200000010ff */
[----:B------:R-:W-:Y:S01]  /*17d50*/  BAR.SYNC.DEFER_BLOCKING 0x0 ;  /* 0x0000000000007b1d */ /* 0x000fe20000010000 */
[----:B------:R-:W-:Y:S01]  /*17d60*/  @!P4 FMUL R122, R122, 16777216 ;  /* 0x4b8000007a7ac820 */ /* 0x000fe20000400000 */
[----:B------:R-:W-:-:S04]  /*17d70*/  @!P4 FMUL R123, R123, 16777216 ;  /* 0x4b8000007b7bc820 */ /* 0x000fc80000400000 */
[----:B------:R-:W-:Y:S02]  /*17d80*/  STSM.16.M88.4 [R0], R112 ;  /* 0x0000007000007844 */ /* 0x000fe40000000200 */
[----:B------:R-:W-:Y:S01]  /*17d90*/  BAR.SYNC.DEFER_BLOCKING 0x0 ;  /* 0x0000000000007b1d */ /* 0x000fe20000010000 */
[----:B------:R-:W-:Y:S02]  /*17da0*/  IMAD.MOV.U32 R116, RZ, RZ, R49 ;  /* 0x000000ffff747224 */ /* 0x000fe400078e0031 */
[C---:B------:R-:W-:Y:S01]  /*17db0*/  FMUL R49, R2.reuse, R122 ;  /* 0x0000007a02317220 */ /* 0x040fe20000400000 */
[----:B------:R-:W-:Y:S02]  /*17dc0*/  IMAD.MOV.U32 R132, RZ, RZ, R53 ;  /* 0x000000ffff847224 */ /* 0x000fe400078e0035 */
[----:B------:R-:W-:Y:S01]  /*17dd0*/  FMUL R53, R2, R123 ;  /* 0x0000007b02357220 */ /* 0x000fe20000400000 */
[----:B----4-:R-:W-:Y:S01]  /*17de0*/  MOV R167, R121 ;  /* 0x0000007900a77202 */ /* 0x010fe20000000f00 */
[----:B------:R-:W-:-:S02]  /*17df0*/  IMAD.MOV.U32 R166, RZ, RZ, R120 ;  /* 0x000000ffffa67224 */ /* 0x000fc400078e0078 */
[----:B------:R-:W-:Y:S01]  /*17e00*/  @!P4 FMUL R183, R183, 16777216 ;  /* 0x4b800000b7b7c820 */ /* 0x000fe20000400000 */
[----:B------:R-:W-:Y:S01]  /*17e10*/  @!P4 FMUL R184, R184, 16777216 ;  /* 0x4b800000b8b8c820 */ /* 0x000fe20000400000 */
[----:B------:R-:W-:Y:S01]  /*17e20*/  @!P4 FMUL R185, R185, 16777216 ;  /* 0x4b800000b9b9c820 */ /* 0x000fe20000400000 */
[----:B------:R-:W-:Y:S01]  /*17e30*/  @!P4 FMUL R186, R186, 16777216 ;  /* 0x4b800000babac820 */ /* 0x000fe20000400000 */
[----:B------:R-:W4:Y:S01]  /*17e40*/  LDS.128 R120, [R22] ;  /* 0x0000000016787984 */ /* 0x000f220000000c00 */
[----:B------:R-:W-:Y:S02]  /*17e50*/  IMAD.MOV.U32 R133, RZ, RZ, R69 ;  /* 0x000000ffff857224 */ /* 0x000fe400078e0045 */
[----:B------:R-:W-:Y:S01]  /*17e60*/  @!P4 FMUL R134, R134, 16777216 ;  /* 0x4b8000008686c820 */ /* 0x000fe20000400000 */
[----:B------:R-:W-:Y:S01]  /*17e70*/  @!P4 FMUL R135, R135, 16777216 ;  /* 0x4b8000008787c820 */ /* 0x000fe20000400000 */
[C---:B------:R-:W-:Y:S01]  /*17e80*/  FMUL R183, R2.reuse, R183 ;  /* 0x000000b702b77220 */ /* 0x040fe20000400000 */
[C---:B------:R-:W-:Y:S01]  /*17e90*/  FMUL R184, R2.reuse, R184 ;  /* 0x000000b802b87220 */ /* 0x040fe20000400000 */
[C---:B------:R-:W-:Y:S01]  /*17ea0*/  FMUL R185, R2.reuse, R185 ;  /* 0x000000b902b97220 */ /* 0x040fe20000400000 */
[C---:B------:R-:W-:Y:S01]  /*17eb0*/  FMUL R186, R2.reuse, R186 ;  /* 0x000000ba02ba7220 */ /* 0x040fe20000400000 */
[----:B------:R-:W-:Y:S01]  /*17ec0*/  MOV R171, R132 ;  /* 0x0000008400ab7202 */ /* 0x000fe20000000f00 */
[C---:B------:R-:W-:Y:S01]  /*17ed0*/  FMUL R56, R2.reuse, R134 ;  /* 0x0000008602387220 */ /* 0x040fe20000400000 */
[----:B------:R-:W-:Y:S01]  /*17ee0*/  F2FP.BF16.F32.PACK_AB R132, R179, R180 ;  /* 0x000000b4b384723e */ /* 0x000fe200000010ff */
[----:B------:R-:W-:Y:S01]  /*17ef0*/  FMUL R64, R2, R135 ;  /* 0x0000008702407220 */ /* 0x000fe20000400000 */
[----:B------:R-:W-:Y:S01]  /*17f00*/  IMAD.MOV.U32 R180, RZ, RZ, R133 ;  /* 0x000000ffffb47224 */ /* 0x000fe200078e0085 */
[----:B------:R-:W-:-:S02]  /*17f10*/  F2FP.BF16.F32.PACK_AB R133, R181, R182 ;  /* 0x000000b6b585723e */ /* 0x000fc400000010ff */
[----:B------:R-:W-:Y:S02]  /*17f20*/  F2FP.BF16.F32.PACK_AB R134, R183, R184 ;  /* 0x000000b8b786723e */ /* 0x000fe400000010ff */
[----:B------:R-:W-:Y:S01]  /*17f30*/  F2FP.BF16.F32.PACK_AB R135, R185, R186 ;  /* 0x000000bab987723e */ /* 0x000fe200000010ff */
[----:B------:R-:W-:Y:S06]  /*17f40*/  BAR.SYNC.DEFER_BLOCKING 0x0 ;  /* 0x0000000000007b1d */ /* 0x000fec0000010000 */
[----:B------:R0:W-:Y:S01]  /*17f50*/  STSM.16.M88.4 [R0], R132 ;  /* 0x0000008400007844 */ /* 0x0001e20000000200 */
[----:B------:R-:W-:Y:S01]  /*17f60*/  IMAD.MOV.U32 R181, RZ, RZ, R119 ;  /* 0x000000ffffb57224 */ /* 0x000fe200078e0077 */
[----:B------:R-:W-:Y:S01]  /*17f70*/  MOV R156, R118 ;  /* 0x00000076009c7202 */ /* 0x000fe20000000f00 */
[----:B------:R-:W-:-:S02]  /*17f80*/  IMAD.MOV.U32 R175, RZ, RZ, R117 ;  /* 0x000000ffffaf7224 */ /* 0x000fc400078e0075 */
[----:B------:R-:W-:Y:S01]  /*17f90*/  IMAD.MOV.U32 R174, RZ, RZ, R116 ;  /* 0x000000ffffae7224 */ /* 0x000fe200078e0074 */
[----:B------:R-:W-:Y:S01]  /*17fa0*/  BAR.SYNC.DEFER_BLOCKING 0x0 ;  /* 0x0000000000007b1d */ /* 0x000fe20000010000 */
[----:B------:R-:W-:Y:S01]  /*17fb0*/  @!P4 FMUL R191, R191, 16777216 ;  /* 0x4b800000bfbfc820 */ /* 0x000fe20000400000 */
[----:B------:R-:W-:Y:S01]  /*17fc0*/  @!P4 FMUL R192, R192, 16777216 ;  /* 0x4b800000c0c0c820 */ /* 0x000fe20000400000 */
[----:B------:R-:W-:Y:S01]  /*17fd0*/  @!P4 FMUL R193, R193, 16777216 ;  /* 0x4b800000c1c1c820 */ /* 0x000fe20000400000 */
[----:B------:R-:W-:Y:S01]  /*17fe0*/  @!P4 FMUL R194, R194, 16777216 ;  /* 0x4b800000c2c2c820 */ /* 0x000fe20000400000 */
[C---:B------:R-:W-:Y:S01]  /*17ff0*/  FMUL R191, R2.reuse, R191 ;  /* 0x000000bf02bf7220 */ /* 0x040fe20000400000 */
[C---:B------:R-:W-:Y:S01]  /*18000*/  FMUL R192, R2.reuse, R192 ;  /* 0x000000c002c07220 */ /* 0x040fe20000400000 */
[C---:B------:R-:W-:Y:S01]  /*18010*/  FMUL R193, R2.reuse, R193 ;  /* 0x000000c102c17220 */ /* 0x040fe20000400000 */
[----:B------:R-:W-:Y:S01]  /*18020*/  FMUL R194, R2, R194 ;  /* 0x000000c202c27220 */ /* 0x000fe20000400000 */
[----:B------:R-:W4:Y:S01]  /*18030*/  LDS.128 R116, [R22] ;  /* 0x0000000016747984 */ /* 0x000f220000000c00 */
[----:B------:R-:W-:Y:S01]  /*18040*/  IMAD.MOV.U32 R157, RZ, RZ, R111 ;  /* 0x000000ffff9d7224 */ /* 0x000fe200078e006f */
[----:B------:R-:W-:Y:S01]  /*18050*/  MOV R172, R109 ;  /* 0x0000006d00ac7202 */ /* 0x000fe20000000f00 */
[----:B------:R-:W-:Y:S01]  /*18060*/  IMAD.MOV.U32 R158, RZ, RZ, R110 ;  /* 0x000000ffff9e7224 */ /* 0x000fe200078e006e */
[----:B------:R-:W-:Y:S01]  /*18070*/  F2FP.BF16.F32.PACK_AB R109, R189, R190 ;  /* 0x000000bebd6d723e */ /* 0x000fe200000010ff */
[----:B------:R-:W-:Y:S01]  /*18080*/  IMAD.MOV.U32 R152, RZ, RZ, R108 ;  /* 0x000000ffff987224 */ /* 0x000fe200078e006c */
[----:B------:R-:W-:-:S02]  /*18090*/  F2FP.BF16.F32.PACK_AB R108, R187, R188 ;  /* 0x000000bcbb6c723e */ /* 0x000fc400000010ff */
[----:B------:R-:W-:Y:S02]  /*180a0*/  F2FP.BF16.F32.PACK_AB R110, R191, R192 ;  /* 0x000000c0bf6e723e */ /* 0x000fe400000010ff */
[----:B------:R-:W-:Y:S01]  /*180b0*/  F2FP.BF16.F32.PACK_AB R111, R193, R194 ;  /* 0x000000c2c16f723e */ /* 0x000fe200000010ff */
[----:B------:R-:W-:Y:S06]  /*180c0*/  BAR.SYNC.DEFER_BLOCKING 0x0 ;  /* 0x0000000000007b1d */ /* 0x000fec0000010000 */
[----:B------:R-:W-:Y:S02]  /*180d0*/  STSM.16.M88.4 [R0], R108 ;  /* 0x0000006c00007844 */ /* 0x000fe40000000200 */
[----:B------:R-:W-:Y:S01]  /*180e0*/  BAR.SYNC.DEFER_BLOCKING 0x0 ;  /* 0x0000000000007b1d */ /* 0x000fe20000010000 */
        /* <DEDUP_REMOVED lines=9> */
[----:B------:R-:W4:Y:S01]  /*18180*/  LDS.128 R112, [R22] ;  /* 0x0000000016707984 */ /* 0x000f220000000c00 */
[C---:B------:R-:W-:Y:S01]  /*18190*/  FMUL R202, R2.reuse, R202 ;  /* 0x000000ca02ca7220 */ /* 0x040fe20000400000 */
[C---:B------:R-:W-:Y:S01]  /*181a0*/  FMUL R69, R2.reuse, R138 ;  /* 0x0000008a02457220 */ /* 0x040fe20000400000 */
[----:B------:R-:W-:Y:S01]  /*181b0*/  FMUL R73, R2, R139 ;  /* 0x0000008b02497220 */ /* 0x000fe20000400000 */
        /* <DEDUP_REMOVED lines=19> */
[----:B------:R-:W4:Y:S01]  /*182f0*/  LDS.128 R108, [R22] ;  /* 0x00000000166c7984 */ /* 0x000f220000000c00 */
        /* <DEDUP_REMOVED lines=122> */
[----:B------:R-:W-:Y:S01]  /*18aa0*/  IMAD.MOV.U32 R159, RZ, RZ, R145 ;  /* 0x000000ffff9f7224 */ /* 0x000fe200078e0091 */
[----:B------:R-:W-:-:S02]  /*18ab0*/  MOV R179, R144 ;  /* 0x0000009000b37202 */ /* 0x000fc40000000f00 */
[----:B------:R-:W-:Y:S02]  /*18ac0*/  F2FP.BF16.F32.PACK_AB R144, R203, R204 ;  /* 0x000000cccb90723e */ /* 0x000fe400000010ff */
[----:B------:R-:W-:Y:S02]  /*18ad0*/  F2FP.BF16.F32.PACK_AB R145, R205, R206 ;  /* 0x000000cecd91723e */ /* 0x000fe400000010ff */
[----:B------:R-:W-:Y:S02]  /*18ae0*/  F2FP.BF16.F32.PACK_AB R146, R207, R208 ;  /* 0x000000d0cf92723e */ /* 0x000fe400000010ff */
[----:B------:R-:W-:Y:S01]  /*18af0*/  F2FP.BF16.F32.PACK_AB R147, R209, R210 ;  /* 0x000000d2d193723e */ /* 0x000fe200000010ff */
[----:B------:R-:W-:Y:S06]  /*18b00*/  BAR.SYNC.DEFER_BLOCKING 0x0 ;  /* 0x0000000000007b1d */ /* 0x000fec0000010000 */
[----:B------:R1:W-:Y:S02]  /*18b10*/  STSM.16.M88.4 [R0], R144 ;  /* 0x0000009000007844 */ /* 0x0003e40000000200 */
[----:B------:R-:W-:Y:S01]  /*18b20*/  BAR.SYNC.DEFER_BLOCKING 0x0 ;  /* 0x0000000000007b1d */ /* 0x000fe20000010000 */
[----:B------:R-:W-:Y:S01]  /*18b30*/  IMAD.MOV.U32 R164, RZ, RZ, R141 ;  /* 0x000000ffffa47224 */ /* 0x000fe200078e008d */
[----:B------:R-:W-:Y:S01]  /*18b40*/  F2FP.BF16.F32.PACK_AB R141, R213, R214 ;  /* 0x000000d6d58d723e */ /* 0x000fe200000010ff */
[----:B------:R-:W-:Y:S01]  /*18b50*/  IMAD.MOV.U32 R170, RZ, RZ, R140 ;  /* 0x000000ffffaa7224 */ /* 0x000fe200078e008c */
[----:B------:R-:W-:-:S02]  /*18b60*/  F2FP.BF16.F32.PACK_AB R140, R211, R212 ;  /* 0x000000d4d38c723e */ /* 0x000fc400000010ff */
[----:B------:R-:W4:Y:S01]  /*18b70*/  LDS.128 R136, [R22] ;  /* 0x0000000016887984 */ /* 0x000f220000000c00 */
[----:B------:R-:W-:Y:S02]  /*18b80*/  F2FP.BF16.F32.PACK_AB R142, R215, R216 ;  /* 0x000000d8d78e723e */ /* 0x000fe400000010ff */
[----:B------:R-:W-:Y:S01]  /*18b90*/  F2FP.BF16.F32.PACK_AB R143, R217, R218 ;  /* 0x000000dad98f723e */ /* 0x000fe200000010ff */
[----:B------:R-:W-:Y:S06]  /*18ba0*/  BAR.SYNC.DEFER_BLOCKING 0x0 ;  /* 0x0000000000007b1d */ /* 0x000fec0000010000 */
[----:B------:R-:W-:Y:S02]  /*18bb0*/  STSM.16.M88.4 [R0], R140 ;  /* 0x0000008c00007844 */ /* 0x000fe40000000200 */
[----:B------:R-:W-:Y:S01]  /*18bc0*/  BAR.SYNC.DEFER_BLOCKING 0x0 ;  /* 0x0000000000007b1d */ /* 0x000fe20000010000 */
[----:B0-----:R-:W-:-:S02]  /*18bd0*/  F2FP.BF16.F32.PACK_AB R132, R219, R220 ;  /* 0x000000dcdb84723e */ /* 0x001fc400000010ff */
[----:B------:R-:W-:-:S03]  /*18be0*/  F2FP.BF16.F32.PACK_AB R133, R221, R222 ;  /* 0x000000dedd85723e */ /* 0x000fc600000010ff */
[----:B------:R-:W0:Y:S01]  /*18bf0*/  LDS.128 R140, [R22] ;  /* 0x00000000168c7984 */ /* 0x000e220000000c00 */
[----:B------:R-:W-:Y:S02]  /*18c00*/  F2FP.BF16.F32.PACK_AB R134, R223, R224 ;  /* 0x000000e0df86723e */ /* 0x000fe400000010ff */
[----:B------:R-:W-:Y:S01]  /*18c10*/  F2FP.BF16.F32.PACK_AB R135, R225, R226 ;  /* 0x000000e2e187723e */ /* 0x000fe200000010ff */
[----:B------:R-:W-:Y:S06]  /*18c20*/  BAR.SYNC.DEFER_BLOCKING 0x0 ;  /* 0x0000000000007b1d */ /* 0x000fec0000010000 */
[----:B------:R-:W-:Y:S02]  /*18c30*/  STSM.16.M88.4 [R0], R132 ;  /* 0x0000008400007844 */ /* 0x000fe40000000200 */
[----:B------:R-:W-:Y:S01]  /*18c40*/  BAR.SYNC.DEFER_BLOCKING 0x0 ;  /* 0x0000000000007b1d */ /* 0x000fe20000010000 */
[----:B-1----:R-:W-:-:S02]  /*18c50*/  F2FP.BF16.F32.PACK_AB R144, R227, R228 ;  /* 0x000000e4e390723e */ /* 0x002fc400000010ff */
[----:B------:R-:W-:-:S03]  /*18c60*/  F2FP.BF16.F32.PACK_AB R145, R229, R230 ;  /* 0x000000e6e591723e */ /* 0x000fc600000010ff */
[----:B------:R-:W1:Y:S01]  /*18c70*/  LDS.128 R132, [R22] ;  /* 0x0000000016847984 */ /* 0x000e620000000c00 */
[----:B------:R-:W-:Y:S02]  /*18c80*/  F2FP.BF16.F32.PACK_AB R146, R231, R232 ;  /* 0x000000e8e792723e */ /* 0x000fe400000010ff */
[----:B------:R-:W-:Y:S01]  /*18c90*/  F2FP.BF16.F32.PACK_AB R147, R233, R234 ;  /* 0x000000eae993723e */ /* 0x000fe200000010ff */
[----:B------:R-:W-:Y:S06]  /*18ca0*/  BAR.SYNC.DEFER_BLOCKING 0x0 ;  /* 0x0000000000007b1d */ /* 0x000fec0000010000 */
[----:B------:R-:W-:Y:S02]  /*18cb0*/  STSM.16.M88.4 [R0], R144 ;  /* 0x0000009000007844 */ /* 0x000fe40000000200 */
[----:B------:R-:W-:Y:S01]  /*18cc0*/  BAR.SYNC.DEFER_BLOCKING 0x0 ;  /* 0x0000000000007b1d */ /* 0x000fe20000010000 */
[----:B------:R-:W-:Y:S01]  /*18cd0*/  IMAD.MOV.U32 R182, RZ, RZ, R149 ;  /* 0x000000ffffb67224 */ /* 0x000fe200078e0095 */
[----:B------:R-:W-:Y:S01]  /*18ce0*/  F2FP.BF16.F32.PACK_AB R149, R237, R238 ;  /* 0x000000eeed95723e */ /* 0x000fe200000010ff */
[----:B------:R-:W-:Y:S01]  /*18cf0*/  IMAD.MOV.U32 R178, RZ, RZ, R148 ;  /* 0x000000ffffb27224 */ /* 0x000fe200078e0094 */
[----:B------:R-:W-:-:S02]  /*18d00*/  F2FP.BF16.F32.PACK_AB R148, R235, R236 ;  /* 0x000000eceb94723e */ /* 0x000fc400000010ff */
[----:B------:R-:W1:Y:S01]  /*18d10*/  LDS.128 R144, [R22] ;  /* 0x0000000016907984 */ /* 0x000e620000000c00 */
[----:B------:R-:W-:Y:S02]  /*18d20*/  F2FP.BF16.F32.PACK_AB R150, R239, R240 ;  /* 0x000000f0ef96723e */ /* 0x000fe400000010ff */
[----:B------:R-:W-:Y:S01]  /*18d30*/  F2FP.BF16.F32.PACK_AB R151, R241, R242 ;  /* 0x000000f2f197723e */ /* 0x000fe200000010ff */
[----:B------:R-:W-:Y:S06]  /*18d40*/  BAR.SYNC.DEFER_BLOCKING 0x0 ;  /* 0x0000000000007b1d */ /* 0x000fec0000010000 */
[----:B------:R-:W-:Y:S02]  /*18d50*/  STSM.16.M88.4 [R0], R148 ;  /* 0x0000009400007844 */ /* 0x000fe40000000200 */
[----:B------:R-:W-:Y:S01]  /*18d60*/  BAR.SYNC.DEFER_BLOCKING 0x0 ;  /* 0x0000000000007b1d */ /* 0x000fe20000010000 */
[----:B------:R-:W-:-:S02]  /*18d70*/  F2FP.BF16.F32.PACK_AB R24, R246, R243 ;  /* 0x000000f3f618723e */ /* 0x000fc400000010ff */
[----:B------:R-:W-:-:S03]  /*18d80*/  F2FP.BF16.F32.PACK_AB R25, R244, R25 ;  /* 0x00000019f419723e */ /* 0x000fc600000010ff */
        /* <DEDUP_REMOVED lines=23> */
[----:B------:R-:W-:Y:S01]  /*18f00*/  MOV R180, R173 ;  /* 0x000000ad00b47202 */ /* 0x000fe20000000f00 */
[----:B------:R-:W-:-:S02]  /*18f10*/  IMAD.MOV.U32 R186, RZ, RZ, R182 ;  /* 0x000000ffffba7224 */ /* 0x000fc400078e00b6 */
[----:B------:R-:W-:Y:S01]  /*18f20*/  IMAD.MOV.U32 R173, RZ, RZ, R161 ;  /* 0x000000ffffad7224 */ /* 0x000fe200078e00a1 */
[----:B------:R-:W1:Y:S01]  /*18f30*/  LDS.128 R44, [R22] ;  /* 0x00000000162c7984 */ /* 0x000e620000000c00 */
[----:B------:R-:W-:Y:S01]  /*18f40*/  IMAD.MOV.U32 R183, RZ, RZ, R160 ;  /* 0x000000ffffb77224 */ /* 0x000fe200078e00a0 */
[----:B------:R-:W-:Y:S01]  /*18f50*/  MOV R160, R153 ;  /* 0x0000009900a07202 */ /* 0x000fe20000000f00 */
[----:B------:R-:W-:Y:S01]  /*18f60*/  IMAD.MOV.U32 R182, RZ, RZ, R155 ;  /* 0x000000ffffb67224 */ /* 0x000fe200078e009b */
[----:B------:R-:W-:Y:S01]  /*18f70*/  F2FP.BF16.F32.PACK_AB R152, R152, R250 ;  /* 0x000000fa9898723e */ /* 0x000fe200000010ff */
[----:B------:R-:W-:Y:S01]  /*18f80*/  IMAD.MOV.U32 R161, RZ, RZ, R154 ;  /* 0x000000ffffa17224 */ /* 0x000fe200078e009a */
[----:B------:R-:W-:Y:S02]  /*18f90*/  F2FP.BF16.F32.PACK_AB R153, R251, R248 ;  /* 0x000000f8fb99723e */ /* 0x000fe400000010ff */
[----:B------:R-:W-:Y:S02]  /*18fa0*/  F2FP.BF16.F32.PACK_AB R154, R54, R50 ;  /* 0x00000032369a723e */ /* 0x000fe400000010ff */
[----:B------:R-:W-:Y:S01]  /*18fb0*/  F2FP.BF16.F32.PACK_AB R155, R55, R51 ;  /* 0x00000033379b723e */ /* 0x000fe200000010ff */
[----:B------:R-:W-:Y:S01]  /*18fc0*/  BAR.SYNC.DEFER_BLOCKING 0x0 ;  /* 0x0000000000007b1d */ /* 0x000fe20000010000 */
[----:B------:R-:W-:-:S02]  /*18fd0*/  F2FP.BF16.F32.PACK_AB R60, R186, R60 ;  /* 0x0000003cba3c723e */ /* 0x000fc400000010ff */
[----:B------:R-:W-:Y:S02]  /*18fe0*/  F2FP.BF16.F32.PACK_AB R61, R6, R61 ;  /* 0x0000003d063d723e */ /* 0x000fe400000010ff */
[----:B------:R-:W-:Y:S02]  /*18ff0*/  F2FP.BF16.F32.PACK_AB R62, R62, R58 ;  /* 0x0000003a3e3e723e */ /* 0x000fe400000010ff */
[----:B------:R-:W-:Y:S01]  /*19000*/  F2FP.BF16.F32.PACK_AB R63, R63, R59 ;  /* 0x0000003b3f3f723e */ /* 0x000fe200000010ff */
[----:B------:R-:W-:Y:S01]  /*19010*/  IMAD.MOV.U32 R185, RZ, RZ, R181 ;  /* 0x000000ffffb97224 */ /* 0x000fe200078e00b5 */
[----:B------:R-:W-:Y:S01]  /*19020*/  F2FP.BF16.F32.PACK_AB R78, R78, R74 ;  /* 0x0000004a4e4e723e */ /* 0x000fe200000010ff */
[----:B------:R-:W-:Y:S01]  /*19030*/  IMAD.MOV.U32 R187, RZ, RZ, R184 ;  /* 0x000000ffffbb7224 */ /* 0x000fe200078e00b8 */
[----:B------:R-:W-:Y:S01]  /*19040*/  F2FP.BF16.F32.PACK_AB R79, R79, R75 ;  /* 0x0000004b4f4f723e */ /* 0x000fe200000010ff */
[----:B------:R-:W2:Y:S01]  /*19050*/  LDC.64 R50, c[0x0][0x270] ;  /* 0x00009c00ff327b82 */ /* 0x000ea20000000a00 */
[----:B------:R-:W-:Y:S01]  /*19060*/  STSM.16.M88.4 [R0], R152 ;  /* 0x0000009800007844 */ /* 0x000fe20000000200 */
[----:B------:R-:W-:-:S02]  /*19070*/  IMAD.MOV.U32 R181, RZ, RZ, R5 ;  /* 0x000000ffffb57224 */ /* 0x000fc400078e0005 */
[----:B------:R-:W-:-:S04]  /*19080*/  IMAD.MOV.U32 R188, RZ, RZ, R185 ;  /* 0x000000ffffbc7224 */ /* 0x000fc800078e00b9 */
[----:B------:R-:W-:Y:S01]  /*19090*/  BAR.SYNC.DEFER_BLOCKING 0x0 ;  /* 0x0000000000007b1d */ /* 0x000fe20000010000 */
[----:B------:R-:W-:Y:S01]  /*190a0*/  IMAD.MOV.U32 R186, RZ, RZ, R183 ;  /* 0x000000ffffba7224 */ /* 0x000fe200078e00b7 */
[----:B------:R-:W-:Y:S02]  /*190b0*/  F2FP.BF16.F32.PACK_AB R157, R187, R157 ;  /* 0x0000009dbb9d723e */ /* 0x000fe400000010ff */
[----:B------:R-:W-:Y:S02]  /*190c0*/  F2FP.BF16.F32.PACK_AB R94, R94, R90 ;  /* 0x0000005a5e5e723e */ /* 0x000fe400000010ff */
[----:B------:R-:W-:Y:S02]  /*190d0*/  F2FP.BF16.F32.PACK_AB R95, R95, R91 ;  /* 0x0000005b5f5f723e */ /* 0x000fe400000010ff */
[----:B------:R-:W3:Y:S01]  /*190e0*/  LDC R75, c[0x0][0x278] ;  /* 0x00009e00ff4b7b82 */ /* 0x000ee20000000800 */
[----:B------:R-:W-:Y:S01]  /*190f0*/  F2FP.BF16.F32.PACK_AB R102, R102, R98 ;  /* 0x000000626666723e */ /* 0x000fe200000010ff */
[----:B------:R-:W5:Y:S04]  /*19100*/  LDL.LU R5, [R1+0xa40] ;  /* 0x000a400001057983 */ /* 0x000f680000300800 */
[----:B------:R-:W1:Y:S02]  /*19110*/  LDS.128 R152, [R22] ;  /* 0x0000000016987984 */ /* 0x000e640000000c00 */
[----:B------:R-:W-:Y:S01]  /*19120*/  BAR.SYNC.DEFER_BLOCKING 0x0 ;  /* 0x0000000000007b1d */ /* 0x000fe20000010000 */
[----:B------:R-:W-:Y:S01]  /*19130*/  IMAD.MOV.U32 R184, RZ, RZ, R181 ;  /* 0x000000ffffb87224 */ /* 0x000fe200078e00b5 */
[----:B------:R-:W-:Y:S01]  /*19140*/  MOV R185, R182 ;  /* 0x000000b600b97202 */ /* 0x000fe20000000f00 */
[----:B------:R-:W-:Y:S01]  /*19150*/  IMAD.MOV.U32 R183, RZ, RZ, R179 ;  /* 0x000000ffffb77224 */ /* 0x000fe200078e00b3 */
[----:B------:R-:W-:-:S02]  /*19160*/  F2FP.BF16.F32.PACK_AB R156, R188, R156 ;  /* 0x0000009cbc9c723e */ /* 0x000fc400000010ff */
[----:B------:R-:W-:Y:S02]  /*19170*/  F2FP.BF16.F32.PACK_AB R103, R103, R99 ;  /* 0x000000636767723e */ /* 0x000fe400000010ff */
[----:B------:R-:W-:Y:S01]  /*19180*/  F2FP.BF16.F32.PACK_AB R30, R32, R33 ;  /* 0x00000021201e723e */ /* 0x000fe200000010ff */
[----:B------:R-:W4:Y:S04]  /*19190*/  LDL.LU R6, [R1+0xa3c] ;  /* 0x000a3c0001067983 */ /* 0x000f280000300800 */
[----:B------:R-:W-:Y:S01]  /*191a0*/  STSM.16.M88.4 [R0], R60 ;  /* 0x0000003c00007844 */ /* 0x000fe20000000200 */
[----:B------:R-:W-:Y:S01]  /*191b0*/  BAR.SYNC.DEFER_BLOCKING 0x0 ;  /* 0x0000000000007b1d */ /* 0x000fe20000010000 */
[----:B------:R-:W-:Y:S01]  /*191c0*/  IMAD.MOV.U32 R181, RZ, RZ, R165 ;  /* 0x000000ffffb57224 */ /* 0x000fe200078e00a5 */
[----:B------:R-:W-:Y:S01]  /*191d0*/  MOV R165, R166 ;  /* 0x000000a600a57202 */ /* 0x000fe20000000f00 */
[----:B------:R-:W-:-:S02]  /*191e0*/  IMAD.MOV.U32 R182, RZ, RZ, R164 ;  /* 0x000000ffffb67224 */ /* 0x000fc400078e00a4 */
[----:B------:R-:W-:Y:S01]  /*191f0*/  IMAD.MOV.U32 R166, RZ, RZ, R174 ;  /* 0x000000ffffa67224 */ /* 0x000fe200078e00ae */
[----:B------:R-:W-:Y:S01]  /*19200*/  MOV R174, R21 ;  /* 0x0000001500ae7202 */ /* 0x000fe20000000f00 */
[----:B------:R-:W-:Y:S02]  /*19210*/  IMAD.MOV.U32 R164, RZ, RZ, R175 ;  /* 0x000000ffffa47224 */ /* 0x000fe400078e00af */
[----:B------:R-:W-:Y:S02]  /*19220*/  IMAD.MOV.U32 R175, RZ, RZ, R7 ;  /* 0x000000ffffaf7224 */ /* 0x000fe400078e0007 */
[----:B------:R-:W-:Y:S01]  /*19230*/  IMAD.MOV.U32 R188, RZ, RZ, R186 ;  /* 0x000000ffffbc7224 */ /* 0x000fe200078e00ba */
[----:B------:R-:W5:Y:S04]  /*19240*/  LDL.LU R7, [R1+0xa38] ;  /* 0x000a380001077983 */ /* 0x000f680000300800 */
[----:B------:R-:W1:Y:S01]  /*19250*/  LDS.128 R60, [R22] ;  /* 0x00000000163c7984 */ /* 0x000e620000000c00 */
[----:B------:R-:W-:Y:S01]  /*19260*/  IMAD.MOV.U32 R187, RZ, RZ, R185 ;  /* 0x000000ffffbb7224 */ /* 0x000fe200078e00b9 */
[----:B------:R-:W-:Y:S01]  /*19270*/  MOV R185, R183 ;  /* 0x000000b700b97202 */ /* 0x000fe20000000f00 */
[----:B------:R-:W-:Y:S01]  /*19280*/  IMAD.MOV.U32 R186, RZ, RZ, R184 ;  /* 0x000000ffffba7224 */ /* 0x000fe200078e00b8 */
[----:B------:R-:W-:Y:S01]  /*19290*/  F2FP.BF16.F32.PACK_AB R76, R188, R76 ;  /* 0x0000004cbc4c723e */ /* 0x000fe200000010ff */
[----:B------:R-:W-:Y:S01]  /*192a0*/  IMAD.MOV.U32 R184, RZ, RZ, R182 ;  /* 0x000000ffffb87224 */ /* 0x000fe200078e00b6 */
[----:B------:R-:W-:Y:S01]  /*192b0*/  F2FP.BF16.F32.PACK_AB R164, R164, R165 ;  /* 0x000000a5a4a4723e */ /* 0x000fe200000010ff */
[----:B------:R-:W-:Y:S01]  /*192c0*/  IMAD.MOV.U32 R183, RZ, RZ, R181 ;  /* 0x000000ffffb77224 */ /* 0x000fe200078e00b5 */
[----:B------:R-:W-:Y:S01]  /*192d0*/  F2FP.BF16.F32.PACK_AB R31, R40, R41 ;  /* 0x00000029281f723e */ /* 0x000fe200000010ff */
[----:B------:R-:W-:Y:S01]  /*192e0*/  BAR.SYNC.DEFER_BLOCKING 0x0 ;  /* 0x0000000000007b1d */ /* 0x000fe20000010000 */
[----:B------:R-:W-:-:S02]  /*192f0*/  IMAD.MOV.U32 R181, RZ, RZ, R175 ;  /* 0x000000ffffb57224 */ /* 0x000fc400078e00af */
[----:B------:R-:W-:Y:S01]  /*19300*/  IMAD.MOV.U32 R182, RZ, RZ, R174 ;  /* 0x000000ffffb67224 */ /* 0x000fe200078e00ae */
[----:B------:R-:W-:Y:S01]  /*19310*/  MOV R174, R158 ;  /* 0x0000009e00ae7202 */ /* 0x000fe20000000f00 */
[----:B------:R-:W-:Y:S01]  /*19320*/  IMAD.MOV.U32 R175, RZ, RZ, R159 ;  /* 0x000000ffffaf7224 */ /* 0x000fe200078e009f */
[----:B------:R-:W-:Y:S02]  /*19330*/  F2FP.BF16.F32.PACK_AB R158, R70, R66 ;  /* 0x00000042469e723e */ /* 0x000fe400000010ff */
[----:B------:R-:W-:Y:S01]  /*19340*/  F2FP.BF16.F32.PACK_AB R159, R71, R67 ;  /* 0x00000043479f723e */ /* 0x000fe200000010ff */
[----:B------:R-:W-:Y:S01]  /*19350*/  IMAD.MOV.U32 R179, RZ, RZ, R172 ;  /* 0x000000ffffb37224 */ /* 0x000fe200078e00ac */
[----:B------:R-:W-:Y:S01]  /*19360*/  F2FP.BF16.F32.PACK_AB R77, R187, R77 ;  /* 0x0000004dbb4d723e */ /* 0x000fe200000010ff */
[----:B------:R-:W0:Y:S01]  /*19370*/  LDC.64 R70, c[0x0][0x228] ;  /* 0x00008a00ff467b82 */ /* 0x000e220000000a00 */
[----:B------:R-:W-:Y:S01]  /*19380*/  F2FP.BF16.F32.PACK_AB R58, R68, R69 ;  /* 0x00000045443a723e */ /* 0x000fe200000010ff */
[----:B------:R-:W4:Y:S04]  /*19390*/  LDL.LU R21, [R1+0xa34] ;  /* 0x000a340001157983 */ /* 0x000f280000300800 */
[----:B------:R-:W-:Y:S02]  /*193a0*/  STSM.16.M88.4 [R0], R156 ;  /* 0x0000009c00007844 */ /* 0x000fe40000000200 */
[----:B------:R-:W-:Y:S06]  /*193b0*/  BAR.SYNC.DEFER_BLOCKING 0x0 ;  /* 0x0000000000007b1d */ /* 0x000fec0000010000 */
[----:B------:R-:W1:Y:S02]  /*193c0*/  LDS.128 R156, [R22] ;  /* 0x00000000169c7984 */ /* 0x000e640000000c00 */
[----:B------:R-:W-:Y:S06]  /*193d0*/  BAR.SYNC.DEFER_BLOCKING 0x0 ;  /* 0x0000000000007b1d */ /* 0x000fec0000010000 */
[----:B------:R-:W-:Y:S02]  /*193e0*/  STSM.16.M88.4 [R0], R76 ;  /* 0x0000004c00007844 */ /* 0x000fe40000000200 */
[----:B------:R-:W-:Y:S01]  /*193f0*/  BAR.SYNC.DEFER_BLOCKING 0x0 ;  /* 0x0000000000007b1d */ /* 0x000fe20000010000 */
[----:B------:R-:W-:Y:S01]  /*19400*/  F2FP.BF16.F32.PACK_AB R160, R186, R160 ;  /* 0x000000a0baa0723e */ /* 0x000fe200000010ff */
[----:B------:R-:W-:Y:S01]  /*19410*/  IMAD.MOV.U32 R186, RZ, RZ, R184 ;  /* 0x000000ffffba7224 */ /* 0x000fe200078e00b8 */
[----:B------:R-:W-:Y:S01]  /*19420*/  F2FP.BF16.F32.PACK_AB R161, R185, R161 ;  /* 0x000000a1b9a1723e */ /* 0x000fe200000010ff */
[----:B------:R-:W-:Y:S01]  /*19430*/  IMAD.MOV.U32 R185, RZ, RZ, R183 ;  /* 0x000000ffffb97224 */ /* 0x000fe200078e00b7 */
[----:B------:R-:W-:Y:S01]  /*19440*/  MOV R183, R162 ;  /* 0x000000a200b77202 */ /* 0x000fe20000000f00 */
[----:B------:R-:W1:Y:S01]  /*19450*/  LDS.128 R76, [R22] ;  /* 0x00000000164c7984 */ /* 0x000e620000000c00 */
[----:B------:R-:W-:Y:S01]  /*19460*/  IMAD.MOV.U32 R184, RZ, RZ, R163 ;  /* 0x000000ffffb87224 */ /* 0x000fe200078e00a3 */
[----:B------:R-:W-:-:S02]  /*19470*/  F2FP.BF16.F32.PACK_AB R162, R86, R82 ;  /* 0x0000005256a2723e */ /* 0x000fc400000010ff */
[----:B------:R-:W-:Y:S01]  /*19480*/  F2FP.BF16.F32.PACK_AB R163, R87, R83 ;  /* 0x0000005357a3723e */ /* 0x000fe200000010ff */
[----:B------:R-:W-:Y:S06]  /*19490*/  BAR.SYNC.DEFER_BLOCKING 0x0 ;  /* 0x0000000000007b1d */ /* 0x000fec0000010000 */
[----:B------:R-:W-:Y:S02]  /*194a0*/  STSM.16.M88.4 [R0], R160 ;  /* 0x000000a000007844 */ /* 0x000fe40000000200 */
[----:B------:R-:W-:Y:S01]  /*194b0*/  BAR.SYNC.DEFER_BLOCKING 0x0 ;  /* 0x0000000000007b1d */ /* 0x000fe20000010000 */
[----:B------:R-:W-:-:S02]  /*194c0*/  F2FP.BF16.F32.PACK_AB R92, R186, R92 ;  /* 0x0000005cba5c723e */ /* 0x000fc400000010ff */
[----:B------:R-:W-:-:S03]  /*194d0*/  F2FP.BF16.F32.PACK_AB R93, R185, R93 ;  /* 0x0000005db95d723e */ /* 0x000fc600000010ff */
[----:B------:R-:W1:Y:S02]  /*194e0*/  LDS.128 R160, [R22] ;  /* 0x0000000016a07984 */ /* 0x000e640000000c00 */
[----:B------:R-:W-:Y:S06]  /*194f0*/  BAR.SYNC.DEFER_BLOCKING 0x0 ;  /* 0x0000000000007b1d */ /* 0x000fec0000010000 */
[----:B------:R-:W-:Y:S02]  /*19500*/  STSM.16.M88.4 [R0], R92 ;  /* 0x0000005c00007844 */ /* 0x000fe40000000200 */
[----:B------:R-:W-:Y:S01]  /*19510*/  BAR.SYNC.DEFER_BLOCKING 0x0 ;  /* 0x0000000000007b1d */ /* 0x000fe20000010000 */
[----:B------:R-:W-:-:S02]  /*19520*/  F2FP.BF16.F32.PACK_AB R100, R184, R100 ;  /* 0x00000064b864723e */ /* 0x000fc400000010ff */
[----:B------:R-:W-:-:S03]  /*19530*/  F2FP.BF16.F32.PACK_AB R101, R183, R101 ;  /* 0x00000065b765723e */ /* 0x000fc600000010ff */
[----:B------:R-:W1:Y:S02]  /*19540*/  LDS.128 R92, [R22] ;  /* 0x00000000165c7984 */ /* 0x000e640000000c00 */
[----:B------:R-:W-:Y:S06]  /*19550*/  BAR.SYNC.DEFER_BLOCKING 0x0 ;  /* 0x0000000000007b1d */ /* 0x000fec0000010000 */
[----:B------:R2:W-:Y:S02]  /*19560*/  STSM.16.M88.4 [R0], R100 ;  /* 0x0000006400007844 */ /* 0x0005e40000000200 */
[----:B------:R-:W-:Y:S01]  /*19570*/  BAR.SYNC.DEFER_BLOCKING 0x0 ;  /* 0x0000000000007b1d */ /* 0x000fe20000010000 */
[----:B------:R-:W-:-:S02]  /*19580*/  F2FP.BF16.F32.PACK_AB R165, R166, R167 ;  /* 0x000000a7a6a5723e */ /* 0x000fc400000010ff */
[----:B------:R-:W-:-:S03]  /*19590*/  F2FP.BF16.F32.PACK_AB R166, R3, R23 ;  /* 0x0000001703a6723e */ /* 0x000fc600000010ff */
[----:B------:R-:W1:Y:S01]  /*195a0*/  LDS.128 R32, [R22] ;  /* 0x0000000016207984 */ /* 0x000e620000000c00 */
        /* <DEDUP_REMOVED lines=10> */
[----:B--2---:R-:W-:-:S02]  /*19650*/  F2FP.BF16.F32.PACK_AB R100, R178, R177 ;  /* 0x000000b1b264723e */ /* 0x004fc400000010ff */
[----:B------:R-:W-:-:S03]  /*19660*/  F2FP.BF16.F32.PACK_AB R101, R176, R171 ;  /* 0x000000abb065723e */ /* 0x000fc600000010ff */
[----:B------:R-:W2:Y:S01]  /*19670*/  LDS.128 R28, [R22] ;  /* 0x00000000161c7984 */ /* 0x000ea20000000c00 */
[----:B------:R-:W-:Y:S02]  /*19680*/  F2FP.BF16.F32.PACK_AB R102, R48, R49 ;  /* 0x000000313066723e */ /* 0x000fe400000010ff */
[----:B------:R-:W-:Y:S01]  /*19690*/  F2FP.BF16.F32.PACK_AB R103, R52, R53 ;  /* 0x000000353467723e */ /* 0x000fe200000010ff */
[----:B------:R-:W-:Y:S06]  /*196a0*/  BAR.SYNC.DEFER_BLOCKING 0x0 ;  /* 0x0000000000007b1d */ /* 0x000fec0000010000 */
[----:B------:R-:W3:Y:S01]  /*196b0*/  S2R R176, SR_CTAID.X ;  /* 0x0000000000b07919 */ /* 0x000ee20000002500 */
[----:B------:R-:W0:Y:S01]  /*196c0*/  S2R R171, SR_TID.X ;  /* 0x0000000000ab7919 */ /* 0x000e220000002100 */
[----:B------:R-:W-:Y:S01]  /*196d0*/  STSM.16.M88.4 [R0], R100 ;  /* 0x0000006400007844 */ /* 0x000fe20000000200 */
[----:B------:R-:W-:Y:S06]  /*196e0*/  BAR.SYNC.DEFER_BLOCKING 0x0 ;  /* 0x0000000000007b1d */ /* 0x000fec0000010000 */
[----:B------:R-:W1:Y:S01]  /*196f0*/  S2R R83, SR_CTAID.Y ;  /* 0x0000000000537919 */ /* 0x000e620000002600 */
[----:B---3--:R-:W-:Y:S01]  /*19700*/  IMAD.SHL.U32 R176, R176, 0x80, RZ ;  /* 0x00000080b0b07824 */ /* 0x008fe200078e00ff */
[----:B------:R-:W3:Y:S04]  /*19710*/  LDS.128 R52, [R22] ;  /* 0x0000000016347984 */ /* 0x000ee80000000c00 */
[----:B0-----:R-:W-:Y:S01]  /*19720*/  LOP3.LUT R82, R176, 0x7f, R171, 0xf8, !PT ;  /* 0x0000007fb0527812 */ /* 0x001fe200078ef8ab */
[----:B------:R-:W-:Y:S01]  /*19730*/  IMAD.MOV.U32 R172, RZ, RZ, R20 ;  /* 0x000000ffffac7224 */ /* 0x000fe200078e0014 */
[----:B------:R-:W-:Y:S01]  /*19740*/  F2FP.BF16.F32.PACK_AB R48, R175, R174 ;  /* 0x000000aeaf30723e */ /* 0x000fe200000010ff */
[----:B------:R-:W3:Y:S02]  /*19750*/  LDL.LU R20, [R1+0xa30] ;  /* 0x000a300001147983 */ /* 0x000ee40000300800 */
[----:B------:R-:W-:Y:S01]  /*19760*/  IMAD R66, R82, R51, RZ ;  /* 0x0000003352427224 */ /* 0x000fe200078e02ff */
[----:B------:R-:W-:-:S02]  /*19770*/  F2FP.BF16.F32.PACK_AB R49, R173, R172 ;  /* 0x000000acad31723e */ /* 0x000fc400000010ff */
[----:B------:R-:W-:Y:S01]  /*19780*/  F2FP.BF16.F32.PACK_AB R51, R64, R65 ;  /* 0x000000414033723e */ /* 0x000fe200000010ff */
[----:B-1----:R-:W-:Y:S01]  /*19790*/  IMAD R23, R83, R50, RZ ;  /* 0x0000003253177224 */ /* 0x002fe200078e02ff */
[----:B------:R-:W-:Y:S01]  /*197a0*/  F2FP.BF16.F32.PACK_AB R50, R56, R57 ;  /* 0x000000393832723e */ /* 0x000fe200000010ff */
[----:B------:R-:W-:Y:S06]  /*197b0*/  BAR.SYNC.DEFER_BLOCKING 0x0 ;  /* 0x0000000000007b1d */ /* 0x000fec0000010000 */
[----:B------:R-:W-:Y:S02]  /*197c0*/  STSM.16.M88.4 [R0], R48 ;  /* 0x0000003000007844 */ /* 0x000fe40000000200 */
[----:B------:R-:W-:Y:S01]  /*197d0*/  BAR.SYNC.DEFER_BLOCKING 0x0 ;  /* 0x0000000000007b1d */ /* 0x000fe20000010000 */
[----:B------:R-:W-:-:S02]  /*197e0*/  IMAD.SHL.U32 R3, R23, 0x2, RZ ;  /* 0x0000000217037824 */ /* 0x000fc400078e00ff */
[----:B------:R-:W-:Y:S01]  /*197f0*/  IMAD.SHL.U32 R56, R66, 0x2, RZ ;  /* 0x0000000242387824 */ /* 0x000fe200078e00ff */
[----:B------:R-:W-:Y:S02]  /*19800*/  SHF.R.U32.HI R57, RZ, 0x7, R171 ;  /* 0x00000007ff397819 */ /* 0x000fe400000116ab */
[----:B------:R-:W0:Y:S02]  /*19810*/  LDS.128 R48, [R22] ;  /* 0x0000000016307984 */ /* 0x000e240000000c00 */
[----:B------:R-:W-:Y:S01]  /*19820*/  BAR.SYNC.DEFER_BLOCKING 0x0 ;  /* 0x0000000000007b1d */ /* 0x000fe20000010000 */
[----:B------:R-:W-:Y:S02]  /*19830*/  IADD3 R3, P3, P4, R56, R70, R3 ;  /* 0x0000004638037210 */ /* 0x000fe40007c7e003 */
[----:B------:R-:W-:Y:S02]  /*19840*/  SGXT.U32 R70, R57, 0x1 ;  /* 0x000000013946781a */ /* 0x000fe40000000000 */
[----:B------:R-:W-:-:S02]  /*19850*/  F2FP.BF16.F32.PACK_AB R56, R170, R169 ;  /* 0x000000a9aa38723e */ /* 0x000fc400000010ff */
[----:B------:R-:W-:Y:S02]  /*19860*/  F2FP.BF16.F32.PACK_AB R57, R168, R97 ;  /* 0x00000061a839723e */ /* 0x000fe400000010ff */
[----:B------:R-:W-:Y:S02]  /*19870*/  F2FP.BF16.F32.PACK_AB R59, R72, R73 ;  /* 0x00000049483b723e */ /* 0x000fe400000010ff */
[----:B------:R-:W-:Y:S02]  /*19880*/  F2FP.BF16.F32.PACK_AB R96, R96, R89 ;  /* 0x000000596060723e */ /* 0x000fe400000010ff */
[----:B------:R-:W-:Y:S02]  /*19890*/  F2FP.BF16.F32.PACK_AB R98, R80, R81 ;  /* 0x000000515062723e */ /* 0x000fe400000010ff */
[----:B------:R-:W-:Y:S01]  /*198a0*/  F2FP.BF16.F32.PACK_AB R99, R84, R2 ;  /* 0x000000025463723e */ /* 0x000fe200000010ff */
[----:B------:R-:W-:Y:S01]  /*198b0*/  IMAD R70, R70, R75, RZ ;  /* 0x0000004b46467224 */ /* 0x000fe200078e02ff */
[----:B------:R-:W3:Y:S04]  /*198c0*/  LDL.LU R170, [R1+0x204] ;  /* 0x0002040001aa7983 */ /* 0x000ee80000300800 */
[----:B------:R-:W-:Y:S01]  /*198d0*/  STSM.16.M88.4 [R0], R56 ;  /* 0x0000003800007844 */ /* 0x000fe20000000200 */
[----:B------:R-:W-:Y:S01]  /*198e0*/  BAR.SYNC.DEFER_BLOCKING 0x0 ;  /* 0x0000000000007b1d */ /* 0x000fe20000010000 */
[----:B------:R-:W-:Y:S01]  /*198f0*/  F2FP.BF16.F32.PACK_AB R97, R88, R85 ;  /* 0x000000555861723e */ /* 0x000fe200000010ff */
[----:B------:R-:W-:-:S02]  /*19900*/  IMAD R72, R75, 0x2, R70 ;  /* 0x000000024b487824 */ /* 0x000fc400078e0246 */
[----:B------:R-:W-:Y:S01]  /*19910*/  IMAD.HI R64, R23, 0x2, RZ ;  /* 0x0000000217407827 */ /* 0x000fe200078e02ff */
[----:B-----5:R-:W-:Y:S02]  /*19920*/  PRMT R80, R7, 0x7632, R80 ;  /* 0x0000763207507816 */ /* 0x020fe40000000050 */
[----:B------:R-:W-:Y:S01]  /*19930*/  PRMT R81, R14, 0x7632, R81 ;  /* 0x000076320e517816 */ /* 0x000fe20000000051 */
[----:B------:R-:W5:Y:S04]  /*19940*/  LDL.LU R169, [R1+0x200] ;  /* 0x0002000001a97983 */ /* 0x000f680000300800 */
[----:B------:R-:W1:Y:S01]  /*19950*/  LDS.128 R56, [R22] ;  /* 0x0000000016387984 */ /* 0x000e620000000c00 */
[----:B------:R-:W-:Y:S01]  /*19960*/  BAR.SYNC.DEFER_BLOCKING 0x0 ;  /* 0x0000000000007b1d */ /* 0x000fe20000010000 */
[----:B------:R-:W-:Y:S01]  /*19970*/  IMAD.HI R23, R66, 0x2, RZ ;  /* 0x0000000242177827 */ /* 0x000fe200078e02ff */
[----:B------:R-:W-:-:S04]  /*19980*/  LEA R74, R75, R72, 0x1 ;  /* 0x000000484b4a7211 */ /* 0x000fc800078e08ff */
[----:B------:R-:W-:Y:S01]  /*19990*/  IADD3.X R23, R23, R71, R64, P3, P4 ;  /* 0x0000004717177210 */ /* 0x000fe20001fe8440 */
[----:B------:R-:W-:Y:S01]  /*199a0*/  IMAD R2, R75, 0x2, R74 ;  /* 0x000000024b027824 */ /* 0x000fe200078e024a */
[-C--:B------:R-:W-:Y:S01]  /*199b0*/  LEA R64, P3, R70, R3.reuse, 0x1 ;  /* 0x0000000346407211 */ /* 0x080fe200078608ff */
[----:B------:R-:W5:Y:S01]  /*199c0*/  LDL.LU R168, [R1+0x20c] ;  /* 0x00020c0001a87983 */ /* 0x000f620000300800 */
[----:B------:R-:W-:-:S03]  /*199d0*/  LEA R68, P5, R74, R3, 0x1 ;  /* 0x000000034a447211 */ /* 0x000fc600078a08ff */
[----:B------:R2:W-:Y:S01]  /*199e0*/  STSM.16.M88.4 [R0], R96 ;  /* 0x0000006000007844 */ /* 0x0005e20000000200 */
[-C--:B------:R-:W-:Y:S01]  /*199f0*/  LEA.HI.X.SX32 R65, R70, R23.reuse, 0x1, P3 ;  /* 0x0000001746417211 */ /* 0x080fe200018f0eff */
[----:B------:R-:W-:Y:S01]  /*19a00*/  BAR.SYNC.DEFER_BLOCKING 0x0 ;  /* 0x0000000000007b1d */ /* 0x000fe20000010000 */
[----:B------:R-:W-:Y:S01]  /*19a10*/  LEA.HI.X.SX32 R69, R74, R23, 0x1, P5 ;  /* 0x000000174a457211 */ /* 0x000fe200028f0eff */
[----:B------:R-:W-:Y:S01]  /*19a20*/  IMAD R74, R75, 0x2, R2 ;  /* 0x000000024b4a7824 */ /* 0x000fe200078e0202 */
[-C--:B------:R-:W-:Y:S02]  /*19a30*/  LEA R66, P4, R72, R3.reuse, 0x1 ;  /* 0x0000000348427211 */ /* 0x080fe400078808ff */
[----:B------:R-:W-:Y:S02]  /*19a40*/  LEA R70, P3, R2, R3, 0x1 ;  /* 0x0000000302467211 */ /* 0x000fe400078608ff */
[-C--:B------:R-:W-:Y:S02]  /*19a50*/  LEA.HI.X.SX32 R67, R72, R23.reuse, 0x1, P4 ;  /* 0x0000001748437211 */ /* 0x080fe400020f0eff */
[----:B------:R-:W-:-:S02]  /*19a60*/  LEA.HI.X.SX32 R71, R2, R23, 0x1, P3 ;  /* 0x0000001702477211 */ /* 0x000fc400018f0eff */
[----:B------:R-:W-:Y:S01]  /*19a70*/  LEA R72, P3, R74, R3, 0x1 ;  /* 0x000000034a487211 */ /* 0x000fe200078608ff */
[----:B--2---:R-:W-:-:S03]  /*19a80*/  IMAD R0, R75, 0x2, R74 ;  /* 0x000000024b007824 */ /* 0x004fc600078e024a */
[----:B------:R-:W-:Y:S01]  /*19a90*/  LEA.HI.X.SX32 R73, R74, R23, 0x1, P3 ;  /* 0x000000174a497211 */ /* 0x000fe200018f0eff */
[----:B------:R-:W-:Y:S01]  /*19aa0*/  IMAD R2, R75, 0x2, R0 ;  /* 0x000000024b027824 */ /* 0x000fe200078e0200 */
[----:B------:R2:W-:Y:S04]  /*19ab0*/  STG.E.U16 desc[UR60][R64.64], R4 ;  /* 0x0000000440007986 */ /* 0x0005e8000c10153c */
[----:B------:R0:W-:Y:S01]  /*19ac0*/  STG.E.U16 desc[UR60][R66.64], R5 ;  /* 0x0000000542007986 */ /* 0x0001e2000c10153c */
[----:B--2---:R-:W-:Y:S02]  /*19ad0*/  PRMT R65, R4, 0x7632, R65 ;  /* 0x0000763204417816 */ /* 0x004fe40000000041 */
[----:B------:R-:W-:Y:S02]  /*19ae0*/  LEA R4, P3, R0, R3, 0x1 ;  /* 0x0000000300047211 */ /* 0x000fe400078608ff */
[----:B0-----:R-:W-:-:S02]  /*19af0*/  PRMT R67, R5, 0x7632, R67 ;  /* 0x0000763205437816 */ /* 0x001fc40000000043 */
[----:B------:R-:W-:Y:S01]  /*19b00*/  LEA.HI.X.SX32 R5, R0, R23, 0x1, P3 ;  /* 0x0000001700057211 */ /* 0x000fe200018f0eff */
[----:B----4-:R-:W-:Y:S01]  /*19b10*/  STG.E.U16 desc[UR60][R68.64], R6 ;  /* 0x0000000644007986 */ /* 0x010fe2000c10153c */
[C---:B------:R-:W-:Y:S02]  /*19b20*/  LEA R64, P3, R2.reuse, R3, 0x1 ;  /* 0x0000000302407211 */ /* 0x040fe400078608ff */
[C---:B------:R-:W-:Y:S01]  /*19b30*/  LEA R0, R75.reuse, R2, 0x1 ;  /* 0x000000024b007211 */ /* 0x040fe200078e08ff */
[----:B------:R-:W-:Y:S04]  /*19b40*/  STG.E.U16 desc[UR60][R70.64], R7 ;  /* 0x0000000746007986 */ /* 0x000fe8000c10153c */
[----:B------:R0:W-:Y:S04]  /*19b50*/  STG.E.U16 desc[UR60][R72.64], R65 ;  /* 0x0000004148007986 */ /* 0x0001e8000c10153c */
[----:B------:R2:W-:Y:S01]  /*19b60*/  STG.E.U16 desc[UR60][R4.64], R67 ;  /* 0x0000004304007986 */ /* 0x0005e2000c10153c */
[----:B0-----:R-:W-:Y:S01]  /*19b70*/  LEA.HI.X.SX32 R65, R2, R23, 0x1, P3 ;  /* 0x0000001702417211 */ /* 0x001fe200018f0eff */
[C---:B------:R-:W-:Y:S01]  /*19b80*/  IMAD R2, R75.reuse, 0x2, R0 ;  /* 0x000000024b027824 */ /* 0x040fe200078e0200 */
[C---:B------:R-:W-:Y:S01]  /*19b90*/  LEA R66, P3, R0.reuse, R3, 0x1 ;  /* 0x0000000300427211 */ /* 0x040fe200078608ff */
[----:B------:R-:W0:Y:S03]  /*19ba0*/  LDC R73, c[0x0][0x278] ;  /* 0x00009e00ff497b82 */ /* 0x000e260000000800 */
[----:B--2---:R-:W-:Y:S01]  /*19bb0*/  LEA.HI.X.SX32 R67, R0, R23, 0x1, P3 ;  /* 0x0000001700437211 */ /* 0x004fe200018f0eff */
[----:B------:R-:W-:Y:S01]  /*19bc0*/  IMAD R0, R75, 0x2, R2 ;  /* 0x000000024b007824 */ /* 0x000fe200078e0202 */
[----:B------:R-:W-:-:S02]  /*19bd0*/  PRMT R69, R6, 0x7632, R69 ;  /* 0x0000763206457816 */ /* 0x000fc40000000045 */
[-C--:B------:R-:W-:Y:S01]  /*19be0*/  LEA R6, P3, R2, R3.reuse, 0x1 ;  /* 0x0000000302067211 */ /* 0x080fe200078608ff */
[C---:B------:R-:W-:Y:S01]  /*19bf0*/  IMAD R74, R75.reuse, 0x2, R0 ;  /* 0x000000024b4a7824 */ /* 0x040fe200078e0200 */
[----:B------:R-:W-:Y:S01]  /*19c00*/  LEA R68, P4, R0, R3, 0x1 ;  /* 0x0000000300447211 */ /* 0x000fe200078808ff */
[----:B------:R2:W-:Y:S01]  /*19c10*/  STG.E.U16 desc[UR60][R64.64], R69 ;  /* 0x0000004540007986 */ /* 0x0005e2000c10153c */
[----:B------:R-:W-:Y:S02]  /*19c20*/  LEA.HI.X.SX32 R7, R2, R23, 0x1, P3 ;  /* 0x0000001702077211 */ /* 0x000fe400018f0eff */
[C---:B------:R-:W-:Y:S01]  /*19c30*/  LEA R70, P3, R74.reuse, R3, 0x1 ;  /* 0x000000034a467211 */ /* 0x040fe200078608ff */
[----:B------:R4:W-:Y:S03]  /*19c40*/  STG.E.U16 desc[UR60][R66.64], R80 ;  /* 0x0000005042007986 */ /* 0x0009e6000c10153c */
[-C--:B------:R-:W-:Y:S01]  /*19c50*/  LEA.HI.X.SX32 R71, R74, R23.reuse, 0x1, P3 ;  /* 0x000000174a477211 */ /* 0x080fe200018f0eff */
[----:B------:R-:W-:Y:S01]  /*19c60*/  IMAD R74, R75, 0x2, R74 ;  /* 0x000000024b4a7824 */ /* 0x000fe200078e024a */
[----:B--2---:R-:W2:Y:S01]  /*19c70*/  LDC R65, c[0x0][0x278] ;  /* 0x00009e00ff417b82 */ /* 0x004ea20000000800 */
[----:B------:R-:W-:Y:S01]  /*19c80*/  LEA.HI.X.SX32 R69, R0, R23, 0x1, P4 ;  /* 0x0000001700457211 */ /* 0x000fe200020f0eff */
[----:B------:R1:W-:Y:S02]  /*19c90*/  STG.E.U16 desc[UR60][R6.64], R12 ;  /* 0x0000000c06007986 */ /* 0x0003e4000c10153c */
[----:B------:R-:W-:-:S04]  /*19ca0*/  LEA R4, P3, R74, R3, 0x1 ;  /* 0x000000034a047211 */ /* 0x000fc800078608ff */
[----:B----4-:R-:W4:Y:S01]  /*19cb0*/  LDC R67, c[0x0][0x278] ;  /* 0x00009e00ff437b82 */ /* 0x010f220000000800 */
[----:B------:R0:W-:Y:S01]  /*19cc0*/  STG.E.U16 desc[UR60][R68.64], R13 ;  /* 0x0000000d44007986 */ /* 0x0001e2000c10153c */
[C---:B------:R-:W-:Y:S02]  /*19cd0*/  LEA R0, R75.reuse, R74, 0x1 ;  /* 0x0000004a4b007211 */ /* 0x040fe400078e08ff */
[----:B------:R-:W-:Y:S02]  /*19ce0*/  LEA.HI.X.SX32 R5, R74, R23, 0x1, P3 ;  /* 0x000000174a057211 */ /* 0x000fe400018f0eff */
[----:B-1----:R-:W-:Y:S01]  /*19cf0*/  LEA R6, P3, R0, R3, 0x1 ;  /* 0x0000000300067211 */ /* 0x002fe200078608ff */
[----:B------:R-:W-:Y:S01]  /*19d00*/  IMAD R2, R75, 0x2, R0 ;  /* 0x000000024b027824 */ /* 0x000fe200078e0200 */
[----:B0-----:R-:W0:Y:S01]  /*19d10*/  LDC R69, c[0x0][0x278] ;  /* 0x00009e00ff457b82 */ /* 0x001e220000000800 */
[----:B------:R-:W-:Y:S01]  /*19d20*/  PRMT R72, R12, 0x7632, R72 ;  /* 0x000076320c487816 */ /* 0x000fe20000000048 */
[----:B------:R1:W-:Y:S01]  /*19d30*/  STG.E.U16 desc[UR60][R70.64], R14 ;  /* 0x0000000e46007986 */ /* 0x0003e2000c10153c */
[----:B------:R-:W-:Y:S01]  /*19d40*/  LEA.HI.X.SX32 R7, R0, R23, 0x1, P3 ;  /* 0x0000001700077211 */ /* 0x000fe200018f0eff */
[----:B------:R-:W-:Y:S01]  /*19d50*/  IMAD R0, R73, 0x2, R2 ;  /* 0x0000000249007824 */ /* 0x000fe200078e0202 */
[----:B------:R-:W-:-:S02]  /*19d60*/  LEA R12, P3, R2, R3, 0x1 ;  /* 0x00000003020c7211 */ /* 0x000fc400078608ff */
[----:B------:R-:W-:Y:S01]  /*19d70*/  PRMT R80, R13, 0x7632, R80 ;  /* 0x000076320d507816 */ /* 0x000fe20000000050 */
[----:B------:R-:W3:Y:S01]  /*19d80*/  LDC R73, c[0x0][0x278] ;  /* 0x00009e00ff497b82 */ /* 0x000ee20000000800 */
[----:B------:R-:W-:Y:S01]  /*19d90*/  LEA.HI.X.SX32 R13, R2, R23, 0x1, P3 ;  /* 0x00000017020d7211 */ /* 0x000fe200018f0eff */
[----:B--2---:R-:W-:Y:S01]  /*19da0*/  IMAD R2, R65, 0x2, R0 ;  /* 0x0000000241027824 */ /* 0x004fe200078e0200 */
[----:B------:R-:W-:-:S05]  /*19db0*/  LEA R64, P3, R0, R3, 0x1 ;  /* 0x0000000300407211 */ /* 0x000fca00078608ff */
[----:B-1----:R-:W1:Y:S01]  /*19dc0*/  LDC R71, c[0x0][0x278] ;  /* 0x00009e00ff477b82 */ /* 0x002e620000000800 */
[----:B------:R-:W-:Y:S01]  /*19dd0*/  LEA.HI.X.SX32 R65, R0, R23, 0x1, P3 ;  /* 0x0000001700417211 */ /* 0x000fe200018f0eff */
[----:B----4-:R-:W-:Y:S01]  /*19de0*/  IMAD R0, R67, 0x2, R2 ;  /* 0x0000000243007824 */ /* 0x010fe200078e0202 */
[C---:B------:R-:W-:Y:S01]  /*19df0*/  LEA R66, P3, R2.reuse, R3, 0x1 ;  /* 0x0000000302427211 */ /* 0x040fe200078608ff */
[----:B------:R2:W-:Y:S01]  /*19e00*/  STG.E.U16 desc[UR60][R4.64], R15 ;  /* 0x0000000f04007986 */ /* 0x0005e2000c10153c */
[----:B------:R-:W-:Y:S02]  /*19e10*/  PRMT R68, R15, 0x7632, R68 ;  /* 0x000076320f447816 */ /* 0x000fe40000000044 */
[----:B------:R-:W-:Y:S02]  /*19e20*/  LEA.HI.X.SX32 R67, R2, R23, 0x1, P3 ;  /* 0x0000001702437211 */ /* 0x000fe400018f0eff */
[----:B0-----:R-:W-:Y:S02]  /*19e30*/  LEA R2, R69, R0, 0x1 ;  /* 0x0000000045027211 */ /* 0x001fe400078e08ff */
[----:B------:R-:W0:Y:S01]  /*19e40*/  LDC R69, c[0x0][0x278] ;  /* 0x00009e00ff457b82 */ /* 0x000e220000000800 */
[----:B------:R-:W-:Y:S07]  /*19e50*/  STG.E.U16 desc[UR60][R6.64], R72 ;  /* 0x0000004806007986 */ /* 0x000fee000c10153c */
[----:B--2---:R-:W2:Y:S01]  /*19e60*/  LDC R15, c[0x0][0x278] ;  /* 0x00009e00ff0f7b82 */ /* 0x004ea20000000800 */
[----:B------:R-:W-:Y:S04]  /*19e70*/  STG.E.U16 desc[UR60][R12.64], R80 ;  /* 0x000000500c007986 */ /* 0x000fe8000c10153c */
[----:B------:R4:W-:Y:S01]  /*19e80*/  STG.E.U16 desc[UR60][R64.64], R81 ;  /* 0x0000005140007986 */ /* 0x0009e2000c10153c */
[----:B------:R-:W-:Y:S01]  /*19e90*/  LEA R4, P3, R0, R3, 0x1 ;  /* 0x0000000300047211 */ /* 0x000fe200078608ff */
[----:B-1----:R-:W-:-:S02]  /*19ea0*/  IMAD R14, R71, 0x2, R2 ;  /* 0x00000002470e7824 */ /* 0x002fc400078e0202 */
[----:B------:R-:W1:Y:S01]  /*19eb0*/  LDC R71, c[0x0][0x278] ;  /* 0x00009e00ff477b82 */ /* 0x000e620000000800 */
[----:B------:R-:W-:-:S07]  /*19ec0*/  LEA.HI.X.SX32 R5, R0, R23, 0x1, P3 ;  /* 0x0000001700057211 */ /* 0x000fce00018f0eff */
[----:B----4-:R-:W4:Y:S01]  /*19ed0*/  LDC R65, c[0x0][0x278] ;  /* 0x00009e00ff417b82 */ /* 0x010f220000000800 */
[-C--:B------:R-:W-:Y:S01]  /*19ee0*/  LEA R12, P3, R14, R3.reuse, 0x1 ;  /* 0x000000030e0c7211 */ /* 0x080fe200078608ff */
[----:B---3--:R-:W-:Y:S01]  /*19ef0*/  IMAD R0, R73, 0x2, R14 ;  /* 0x0000000249007824 */ /* 0x008fe200078e020e */
[----:B------:R-:W-:Y:S01]  /*19f00*/  LEA R6, P4, R2, R3, 0x1 ;  /* 0x0000000302067211 */ /* 0x000fe200078808ff */
[----:B------:R3:W-:Y:S01]  /*19f10*/  STG.E.U16 desc[UR60][R66.64], R68 ;  /* 0x0000004442007986 */ /* 0x0007e2000c10153c */
[-C--:B------:R-:W-:Y:S02]  /*19f20*/  LEA.HI.X.SX32 R13, R14, R23.reuse, 0x1, P3 ;  /* 0x000000170e0d7211 */ /* 0x080fe400018f0eff */
[----:B------:R-:W-:Y:S01]  /*19f30*/  LEA.HI.X.SX32 R7, R2, R23, 0x1, P4 ;  /* 0x0000001702077211 */ /* 0x000fe200020f0eff */
[----:B--2---:R-:W-:Y:S01]  /*19f40*/  IMAD R2, R15, 0x2, R0 ;  /* 0x000000020f027824 */ /* 0x004fe200078e0200 */
[C---:B------:R-:W-:Y:S01]  /*19f50*/  LEA R14, P3, R0.reuse, R3, 0x1 ;  /* 0x00000003000e7211 */ /* 0x040fe200078608ff */
[----:B------:R-:W2:Y:S01]  /*19f60*/  LDC R73, c[0x0][0x278] ;  /* 0x00009e00ff497b82 */ /* 0x000ea20000000800 */
[----:B------:R0:W-:Y:S07]  /*19f70*/  STG.E.U16 desc[UR60][R4.64], R16 ;  /* 0x0000001004007986 */ /* 0x0001ee000c10153c */
[----:B---3--:R-:W3:Y:S01]  /*19f80*/  LDC R67, c[0x0][0x278] ;  /* 0x00009e00ff437b82 */ /* 0x008ee20000000800 */
[----:B------:R-:W-:Y:S01]  /*19f90*/  LEA.HI.X.SX32 R15, R0, R23, 0x1, P3 ;  /* 0x00000017000f7211 */ /* 0x000fe200018f0eff */
[----:B0-----:R-:W-:Y:S01]  /*19fa0*/  IMAD R0, R69, 0x2, R2 ;  /* 0x0000000245007824 */ /* 0x001fe200078e0202 */
[----:B------:R-:W-:-:S05]  /*19fb0*/  LEA R4, P3, R2, R3, 0x1 ;  /* 0x0000000302047211 */ /* 0x000fca00078608ff */
[----:B------:R-:W0:Y:S01]  /*19fc0*/  LDC R69, c[0x0][0x278] ;  /* 0x00009e00ff457b82 */ /* 0x000e220000000800 */
[----:B------:R1:W-:Y:S01]  /*19fd0*/  STG.E.U16 desc[UR60][R6.64], R17 ;  /* 0x0000001106007986 */ /* 0x0003e2000c10153c */
[----:B------:R-:W-:Y:S02]  /*19fe0*/  LEA.HI.X.SX32 R5, R2, R23, 0x1, P3 ;  /* 0x0000001702057211 */ /* 0x000fe400018f0eff */
[----:B----4-:R-:W-:Y:S01]  /*19ff0*/  LEA R2, R65, R0, 0x1 ;  /* 0x0000000041027211 */ /* 0x010fe200078e08ff */
[----:B------:R4:W-:Y:S03]  /*1a000*/  STG.E.U16 desc[UR60][R12.64], R18 ;  /* 0x000000120c007986 */ /* 0x0009e6000c10153c */
[----:B------:R-:W5:Y:S01]  /*1a010*/  LDC R65, c[0x0][0x278] ;  /* 0x00009e00ff417b82 */ /* 0x000f620000000800 */
[----:B-1----:R-:W-:Y:S02]  /*1a020*/  LEA R6, P3, R0, R3, 0x1 ;  /* 0x0000000300067211 */ /* 0x002fe400078608ff */
[----:B----4-:R-:W-:-:S02]  /*1a030*/  PRMT R13, R16, 0x7632, R13 ;  /* 0x00007632100d7816 */ /* 0x010fc4000000000d */
[----:B------:R-:W-:Y:S01]  /*1a040*/  LEA.HI.X.SX32 R7, R0, R23, 0x1, P3 ;  /* 0x0000001700077211 */ /* 0x000fe200018f0eff */
[----:B------:R-:W-:Y:S01]  /*1a050*/  IMAD R0, R71, 0x2, R2 ;  /* 0x0000000247007824 */ /* 0x000fe200078e0202 */
[----:B------:R-:W-:Y:S01]  /*1a060*/  LEA R12, P3, R2, R3, 0x1 ;  /* 0x00000003020c7211 */ /* 0x000fe200078608ff */
[----:B------:R1:W-:Y:S04]  /*1a070*/  STG.E.U16 desc[UR60][R14.64], R19 ;  /* 0x000000130e007986 */ /* 0x0003e8000c10153c */
[----:B------:R4:W-:Y:S01]  /*1a080*/  STG.E.U16 desc[UR60][R4.64], R13 ;  /* 0x0000000d04007986 */ /* 0x0009e2000c10153c */
[----:B------:R-:W-:Y:S02]  /*1a090*/  PRMT R64, R17, 0x7632, R64 ;  /* 0x0000763211407816 */ /* 0x000fe40000000040 */
[----:B------:R-:W-:-:S02]  /*1a0a0*/  PRMT R68, R19, 0x7632, R68 ;  /* 0x0000763213447816 */ /* 0x000fc40000000044 */
[----:B-1----:R-:W1:Y:S01]  /*1a0b0*/  LDC R19, c[0x0][0x278] ;  /* 0x00009e00ff137b82 */ /* 0x002e620000000800 */
[----:B----4-:R-:W-:Y:S01]  /*1a0c0*/  LEA.HI.X.SX32 R13, R2, R23, 0x1, P3 ;  /* 0x00000017020d7211 */ /* 0x010fe200018f0eff */
[----:B---3--:R-:W-:Y:S01]  /*1a0d0*/  IMAD R2, R67, 0x2, R0 ;  /* 0x0000000243027824 */ /* 0x008fe200078e0200 */
[----:B------:R-:W-:Y:S02]  /*1a0e0*/  LEA R16, P3, R0, R3, 0x1 ;  /* 0x0000000300107211 */ /* 0x000fe400078608ff */
[----:B------:R-:W-:-:S03]  /*1a0f0*/  PRMT R66, R18, 0x7632, R66 ;  /* 0x0000763212427816 */ /* 0x000fc60000000042 */
[----:B------:R-:W3:Y:S01]  /*1a100*/  LDC R67, c[0x0][0x278] ;  /* 0x00009e00ff437b82 */ /* 0x000ee20000000800 */
[----:B------:R-:W-:Y:S01]  /*1a110*/  LEA.HI.X.SX32 R17, R0, R23, 0x1, P3 ;  /* 0x0000001700117211 */ /* 0x000fe200018f0eff */
[----:B--2---:R-:W-:Y:S01]  /*1a120*/  IMAD R0, R73, 0x2, R2 ;  /* 0x0000000249007824 */ /* 0x004fe200078e0202 */
[----:B------:R-:W-:-:S03]  /*1a130*/  LEA R4, P3, R2, R3, 0x1 ;  /* 0x0000000302047211 */ /* 0x000fc600078608ff */
[----:B0-----:R-:W-:Y:S01]  /*1a140*/  IMAD R18, R69, 0x2, R0 ;  /* 0x0000000245127824 */ /* 0x001fe200078e0200 */
[----:B------:R0:W-:Y:S01]  /*1a150*/  STG.E.U16 desc[UR60][R6.64], R64 ;  /* 0x0000004006007986 */ /* 0x0001e2000c10153c */
[----:B------:R-:W-:Y:S01]  /*1a160*/  LEA.HI.X.SX32 R5, R2, R23, 0x1, P3 ;  /* 0x0000001702057211 */ /* 0x000fe200018f0eff */
[----:B------:R-:W2:Y:S01]  /*1a170*/  LDC R69, c[0x0][0x278] ;  /* 0x00009e00ff457b82 */ /* 0x000ea20000000800 */
[-C--:B------:R-:W-:Y:S02]  /*1a180*/  LEA R14, P4, R0, R3.reuse, 0x1 ;  /* 0x00000003000e7211 */ /* 0x080fe400078808ff */
[----:B0-----:R-:W-:-:S04]  /*1a190*/  LEA R6, P3, R18, R3, 0x1 ;  /* 0x0000000312067211 */ /* 0x001fc800078608ff */
[-C--:B------:R-:W-:Y:S02]  /*1a1a0*/  LEA.HI.X.SX32 R7, R18, R23.reuse, 0x1, P3 ;  /* 0x0000001712077211 */ /* 0x080fe400018f0eff */
[----:B-----5:R-:W-:Y:S02]  /*1a1b0*/  LEA R18, R65, R18, 0x1 ;  /* 0x0000001241127211 */ /* 0x020fe400078e08ff */
[----:B------:R-:W0:Y:S01]  /*1a1c0*/  LDC R65, c[0x0][0x278] ;  /* 0x00009e00ff417b82 */ /* 0x000e220000000800 */
[----:B------:R4:W-:Y:S01]  /*1a1d0*/  STG.E.U16 desc[UR60][R12.64], R66 ;  /* 0x000000420c007986 */ /* 0x0009e2000c10153c */
[----:B------:R-:W-:-:S03]  /*1a1e0*/  LEA.HI.X.SX32 R15, R0, R23, 0x1, P4 ;  /* 0x00000017000f7211 */ /* 0x000fc600020f0eff */
[----:B------:R5:W-:Y:S01]  /*1a1f0*/  STG.E.U16 desc[UR60][R16.64], R68 ;  /* 0x0000004410007986 */ /* 0x000be2000c10153c */
[----:B-1----:R-:W-:Y:S02]  /*1a200*/  IMAD R0, R19, 0x2, R18 ;  /* 0x0000000213007824 */ /* 0x002fe400078e0212 */
[----:B------:R-:W1:Y:S01]  /*1a210*/  LDC R19, c[0x0][0x278] ;  /* 0x00009e00ff137b82 */ /* 0x000e620000000800 */
[----:B------:R3:W-:Y:S01]  /*1a220*/  STG.E.U16 desc[UR60][R4.64], R104 ;  /* 0x0000006804007986 */ /* 0x0007e2000c10153c */
[----:B----4-:R-:W-:-:S06]  /*1a230*/  LEA R12, P3, R18, R3, 0x1 ;  /* 0x00000003120c7211 */ /* 0x010fcc00078608ff */
[----:B-----5:R-:W4:Y:S01]  /*1a240*/  LDC R17, c[0x0][0x278] ;  /* 0x00009e00ff117b82 */ /* 0x020f220000000800 */
[----:B------:R-:W-:Y:S01]  /*1a250*/  LEA.HI.X.SX32 R13, R18, R23, 0x1, P3 ;  /* 0x00000017120d7211 */ /* 0x000fe200018f0eff */
[----:B---3--:R-:W-:Y:S01]  /*1a260*/  IMAD R2, R67, 0x2, R0 ;  /* 0x0000000243027824 */ /* 0x008fe200078e0200 */
[C---:B------:R-:W-:Y:S01]  /*1a270*/  LEA R4, P3, R0.reuse, R3, 0x1 ;  /* 0x0000000300047211 */ /* 0x040fe200078608ff */
[----:B------:R3:W-:Y:S04]  /*1a280*/  STG.E.U16 desc[UR60][R14.64], R105 ;  /* 0x000000690e007986 */ /* 0x0007e8000c10153c */
[----:B------:R-:W5:Y:S01]  /*1a290*/  LDC R67, c[0x0][0x278] ;  /* 0x00009e00ff437b82 */ /* 0x000f620000000800 */
[----:B------:R3:W-:Y:S01]  /*1a2a0*/  STG.E.U16 desc[UR60][R6.64], R106 ;  /* 0x0000006a06007986 */ /* 0x0007e2000c10153c */
[----:B------:R-:W-:Y:S01]  /*1a2b0*/  LEA.HI.X.SX32 R5, R0, R23, 0x1, P3 ;  /* 0x0000001700057211 */ /* 0x000fe200018f0eff */
[----:B--2---:R-:W-:-:S02]  /*1a2c0*/  IMAD R0, R69, 0x2, R2 ;  /* 0x0000000245007824 */ /* 0x004fc400078e0202 */
[----:B------:R-:W-:Y:S03]  /*1a2d0*/  STG.E.U16 desc[UR60][R12.64], R107 ;  /* 0x0000006b0c007986 */ /* 0x000fe6000c10153c */
[----:B------:R-:W2:Y:S01]  /*1a2e0*/  LDC R69, c[0x0][0x278] ;  /* 0x00009e00ff457b82 */ /* 0x000ea20000000800 */
[----:B---3--:R-:W-:Y:S02]  /*1a2f0*/  PRMT R15, R104, 0x7632, R15 ;  /* 0x00007632680f7816 */ /* 0x008fe4000000000f */
[----:B------:R-:W-:-:S04]  /*1a300*/  LEA R6, P3, R2, R3, 0x1 ;  /* 0x0000000302067211 */ /* 0x000fc800078608ff */
[----:B------:R-:W-:Y:S02]  /*1a310*/  LEA.HI.X.SX32 R7, R2, R23, 0x1, P3 ;  /* 0x0000001702077211 */ /* 0x000fe400018f0eff */
[C---:B------:R-:W-:Y:S02]  /*1a320*/  LEA R14, P3, R0.reuse, R3, 0x1 ;  /* 0x00000003000e7211 */ /* 0x040fe400078608ff */
[----:B0-----:R-:W-:Y:S01]  /*1a330*/  LEA R2, R65, R0, 0x1 ;  /* 0x0000000041027211 */ /* 0x001fe200078e08ff */
[----:B------:R0:W-:Y:S01]  /*1a340*/  STG.E.U16 desc[UR60][R4.64], R15 ;  /* 0x0000000f04007986 */ /* 0x0001e2000c10153c */
[----:B------:R-:W3:Y:S01]  /*1a350*/  LDC R65, c[0x0][0x278] ;  /* 0x00009e00ff417b82 */ /* 0x000ee20000000800 */
[----:B------:R-:W-:Y:S02]  /*1a360*/  PRMT R64, R105, 0x7632, R64 ;  /* 0x0000763269407816 */ /* 0x000fe40000000040 */
[----:B0-----:R-:W-:Y:S01]  /*1a370*/  LEA.HI.X.SX32 R15, R0, R23, 0x1, P3 ;  /* 0x00000017000f7211 */ /* 0x001fe200018f0eff */
[----:B----4-:R-:W-:Y:S01]  /*1a380*/  IMAD R0, R17, 0x2, R2 ;  /* 0x0000000211007824 */ /* 0x010fe200078e0202 */
[----:B------:R-:W-:-:S04]  /*1a390*/  LEA R16, P3, R2, R3, 0x1 ;  /* 0x0000000302107211 */ /* 0x000fc800078608ff */
[----:B------:R-:W-:Y:S01]  /*1a3a0*/  LEA.HI.X.SX32 R17, R2, R23, 0x1, P3 ;  /* 0x0000001702117211 */ /* 0x000fe200018f0eff */
[----:B-1----:R-:W-:Y:S01]  /*1a3b0*/  IMAD R2, R19, 0x2, R0 ;  /* 0x0000000213027824 */ /* 0x002fe200078e0200 */
[C---:B------:R-:W-:Y:S01]  /*1a3c0*/  LEA R4, P3, R0.reuse, R3, 0x1 ;  /* 0x0000000300047211 */ /* 0x040fe200078608ff */
[----:B------:R-:W0:Y:S02]  /*1a3d0*/  LDC R19, c[0x0][0x278] ;  /* 0x00009e00ff137b82 */ /* 0x000e240000000800 */
[----:B-----5:R-:W-:Y:S01]  /*1a3e0*/  IMAD R18, R67, 0x2, R2 ;  /* 0x0000000243127824 */ /* 0x020fe200078e0202 */
[----:B------:R1:W-:Y:S01]  /*1a3f0*/  STG.E.U16 desc[UR60][R6.64], R64 ;  /* 0x0000004006007986 */ /* 0x0003e2000c10153c */
[----:B------:R-:W-:-:S04]  /*1a400*/  LEA.HI.X.SX32 R5, R0, R23, 0x1, P3 ;  /* 0x0000001700057211 */ /* 0x000fc800018f0eff */
[----:B------:R-:W4:Y:S01]  /*1a410*/  LDC R67, c[0x0][0x278] ;  /* 0x00009e00ff437b82 */ /* 0x000f220000000800 */
[----:B------:R-:W-:Y:S02]  /*1a420*/  PRMT R66, R106, 0x7632, R66 ;  /* 0x000076326a427816 */ /* 0x000fe40000000042 */
[C---:B-1----:R-:W-:Y:S02]  /*1a430*/  LEA R6, P3, R18.reuse, R3, 0x1 ;  /* 0x0000000312067211 */ /* 0x042fe400078608ff */
[----:B------:R-:W-:Y:S02]  /*1a440*/  PRMT R68, R107, 0x7632, R68 ;  /* 0x000076326b447816 */ /* 0x000fe40000000044 */
[----:B------:R-:W-:Y:S02]  /*1a450*/  LEA.HI.X.SX32 R7, R18, R23, 0x1, P3 ;  /* 0x0000001712077211 */ /* 0x000fe400018f0eff */
[----:B--2---:R-:W-:Y:S02]  /*1a460*/  LEA R18, R69, R18, 0x1 ;  /* 0x0000001245127211 */ /* 0x004fe400078e08ff */
[----:B------:R-:W1:Y:S01]  /*1a470*/  LDC R69, c[0x0][0x278] ;  /* 0x00009e00ff457b82 */ /* 0x000e620000000800 */
[----:B------:R2:W-:Y:S01]  /*1a480*/  STG.E.U16 desc[UR60][R14.64], R66 ;  /* 0x000000420e007986 */ /* 0x0005e2000c10153c */
[----:B------:R-:W-:-:S03]  /*1a490*/  LEA R12, P4, R2, R3, 0x1 ;  /* 0x00000003020c7211 */ /* 0x000fc600078808ff */
[----:B------:R5:W-:Y:S01]  /*1a4a0*/  STG.E.U16 desc[UR60][R16.64], R68 ;  /* 0x0000004410007986 */ /* 0x000be2000c10153c */
[----:B---3--:R-:W-:Y:S02]  /*1a4b0*/  IMAD R0, R65, 0x2, R18 ;  /* 0x0000000241007824 */ /* 0x008fe400078e0212 */
[----:B------:R-:W3:Y:S01]  /*1a4c0*/  LDC R65, c[0x0][0x278] ;  /* 0x00009e00ff417b82 */ /* 0x000ee20000000800 */
[----:B------:R-:W-:Y:S02]  /*1a4d0*/  LEA.HI.X.SX32 R13, R2, R23, 0x1, P4 ;  /* 0x00000017020d7211 */ /* 0x000fe400020f0eff */
[----:B--2---:R-:W-:-:S05]  /*1a4e0*/  LEA R14, P3, R18, R3, 0x1 ;  /* 0x00000003120e7211 */ /* 0x004fca00078608ff */
[----:B-----5:R-:W2:Y:S01]  /*1a4f0*/  LDC R17, c[0x0][0x278] ;  /* 0x00009e00ff117b82 */ /* 0x020ea20000000800 */
[----:B------:R5:W-:Y:S01]  /*1a500*/  STG.E.U16 desc[UR60][R4.64], R8 ;  /* 0x0000000804007986 */ /* 0x000be2000c10153c */
[----:B------:R-:W-:Y:S01]  /*1a510*/  LEA.HI.X.SX32 R15, R18, R23, 0x1, P3 ;  /* 0x00000017120f7211 */ /* 0x000fe200018f0eff */
[----:B0-----:R-:W-:Y:S02]  /*1a520*/  IMAD R2, R19, 0x2, R0 ;  /* 0x0000000213027824 */ /* 0x001fe400078e0200 */
[----:B------:R0:W-:Y:S03]  /*1a530*/  STG.E.U16 desc[UR60][R12.64], R9 ;  /* 0x000000090c007986 */ /* 0x0001e6000c10153c */
[----:B------:R-:W3:Y:S01]  /*1a540*/  LDC R19, c[0x0][0x278] ;  /* 0x00009e00ff137b82 */ /* 0x000ee20000000800 */
[----:B------:R0:W-:Y:S01]  /*1a550*/  STG.E.U16 desc[UR60][R6.64], R10 ;  /* 0x0000000a06007986 */ /* 0x0001e2000c10153c */
[----:B-----5:R-:W-:-:S04]  /*1a560*/  LEA R4, P3, R0, R3, 0x1 ;  /* 0x0000000300047211 */ /* 0x020fc800078608ff */
[----:B------:R-:W-:Y:S01]  /*1a570*/  LEA.HI.X.SX32 R5, R0, R23, 0x1, P3 ;  /* 0x0000001700057211 */ /* 0x000fe200018f0eff */
[----:B----4-:R-:W-:Y:S01]  /*1a580*/  IMAD R0, R67, 0x2, R2 ;  /* 0x0000000243007824 */ /* 0x010fe200078e0202 */
[----:B0-----:R-:W-:Y:S01]  /*1a590*/  PRMT R13, R8, 0x7632, R13 ;  /* 0x00007632080d7816 */ /* 0x001fe2000000000d */
[----:B------:R-:W0:Y:S01]  /*1a5a0*/  LDC R67, c[0x0][0x278] ;  /* 0x00009e00ff437b82 */ /* 0x000e220000000800 */
[----:B------:R-:W-:-:S04]  /*1a5b0*/  LEA R6, P3, R2, R3, 0x1 ;  /* 0x0000000302067211 */ /* 0x000fc800078608ff */
[----:B------:R-:W-:Y:S02]  /*1a5c0*/  LEA.HI.X.SX32 R7, R2, R23, 0x1, P3 ;  /* 0x0000001702077211 */ /* 0x000fe400018f0eff */
[C---:B------:R-:W-:Y:S02]  /*1a5d0*/  LEA R8, P3, R0.reuse, R3, 0x1 ;  /* 0x0000000300087211 */ /* 0x040fe400078608ff */
[----:B-1----:R-:W-:Y:S01]  /*1a5e0*/  LEA R2, R69, R0, 0x1 ;  /* 0x0000000045027211 */ /* 0x002fe200078e08ff */
[----:B------:R1:W-:Y:S01]  /*1a5f0*/  STG.E.U16 desc[UR60][R14.64], R11 ;  /* 0x0000000b0e007986 */ /* 0x0003e2000c10153c */
[----:B------:R-:W-:Y:S02]  /*1a600*/  PRMT R16, R9, 0x7632, R16 ;  /* 0x0000763209107816 */ /* 0x000fe40000000010 */
[----:B------:R-:W-:Y:S01]  /*1a610*/  LEA.HI.X.SX32 R9, R0, R23, 0x1, P3 ;  /* 0x0000001700097211 */ /* 0x000fe200018f0eff */
[----:B--2---:R-:W-:Y:S01]  /*1a620*/  IMAD R0, R17, 0x2, R2 ;  /* 0x0000000211007824 */ /* 0x004fe200078e0202 */
[C---:B------:R-:W-:Y:S01]  /*1a630*/  LEA R12, P3, R2.reuse, R3, 0x1 ;  /* 0x00000003020c7211 */ /* 0x040fe200078608ff */
[----:B------:R2:W-:Y:S01]  /*1a640*/  STG.E.U16 desc[UR60][R4.64], R13 ;  /* 0x0000000d04007986 */ /* 0x0005e2000c10153c */
[----:B------:R-:W4:Y:S08]  /*1a650*/  LDC R17, c[0x0][0x278] ;  /* 0x00009e00ff117b82 */ /* 0x000f300000000800 */
[----:B-1----:R-:W1:Y:S01]  /*1a660*/  LDC R15, c[0x0][0x278] ;  /* 0x00009e00ff0f7b82 */ /* 0x002e620000000800 */
[----:B--2---:R-:W-:Y:S01]  /*1a670*/  LEA.HI.X.SX32 R13, R2, R23, 0x1, P3 ;  /* 0x00000017020d7211 */ /* 0x004fe200018f0eff */
[----:B---3--:R-:W-:Y:S01]  /*1a680*/  IMAD R2, R65, 0x2, R0 ;  /* 0x0000000241027824 */ /* 0x008fe200078e0200 */
[----:B------:R-:W-:-:S03]  /*1a690*/  LEA R4, P3, R0, R3, 0x1 ;  /* 0x0000000300047211 */ /* 0x000fc600078608ff */
[----:B------:R-:W-:Y:S01]  /*1a6a0*/  IMAD R14, R19, 0x2, R2 ;  /* 0x00000002130e7824 */ /* 0x000fe200078e0202 */
[----:B------:R2:W-:Y:S01]  /*1a6b0*/  STG.E.U16 desc[UR60][R6.64], R16 ;  /* 0x0000001006007986 */ /* 0x0005e2000c10153c */
[----:B------:R-:W3:Y:S01]  /*1a6c0*/  LDC R19, c[0x0][0x278] ;  /* 0x00009e00ff137b82 */ /* 0x000ee20000000800 */
[----:B------:R-:W-:Y:S02]  /*1a6d0*/  LEA.HI.X.SX32 R5, R0, R23, 0x1, P3 ;  /* 0x0000001700057211 */ /* 0x000fe400018f0eff */
[----:B------:R-:W-:Y:S02]  /*1a6e0*/  PRMT R64, R10, 0x7632, R64 ;  /* 0x000076320a407816 */ /* 0x000fe40000000040 */
[----:B------:R-:W-:-:S03]  /*1a6f0*/  PRMT R18, R11, 0x7632, R18 ;  /* 0x000076320b127816 */ /* 0x000fc60000000012 */
[----:B------:R-:W5:Y:S01]  /*1a700*/  LDC R65, c[0x0][0x278] ;  /* 0x00009e00ff417b82 */ /* 0x000f620000000800 */
[C---:B--2---:R-:W-:Y:S01]  /*1a710*/  LEA R6, P3, R14.reuse, R3, 0x1 ;  /* 0x000000030e067211 */ /* 0x044fe200078608ff */
[----:B------:R2:W-:Y:S03]  /*1a720*/  STG.E.U16 desc[UR60][R8.64], R64 ;  /* 0x0000004008007986 */ /* 0x0005e6000c10153c */
[----:B------:R-:W-:Y:S01]  /*1a730*/  LEA.HI.X.SX32 R7, R14, R23, 0x1, P3 ;  /* 0x000000170e077211 */ /* 0x000fe200018f0eff */
[----:B------:R4:W-:Y:S01]  /*1a740*/  STG.E.U16 desc[UR60][R12.64], R18 ;  /* 0x000000120c007986 */ /* 0x0009e2000c10153c */
[----:B0-----:R-:W-:Y:S02]  /*1a750*/  LEA R14, R67, R14, 0x1 ;  /* 0x0000000e430e7211 */ /* 0x001fe400078e08ff */
[----:B------:R-:W-:-:S03]  /*1a760*/  LEA R10, P4, R2, R3, 0x1 ;  /* 0x00000003020a7211 */ /* 0x000fc600078808ff */
[----:B-1----:R-:W-:Y:S01]  /*1a770*/  IMAD R0, R15, 0x2, R14 ;  /* 0x000000020f007824 */ /* 0x002fe200078e020e */
[----:B--2---:R-:W-:Y:S01]  /*1a780*/  LEA R8, P3, R14, R3, 0x1 ;  /* 0x000000030e087211 */ /* 0x004fe200078608ff */
[----:B------:R-:W0:Y:S01]  /*1a790*/  LDC R15, c[0x0][0x278] ;  /* 0x00009e00ff0f7b82 */ /* 0x000e220000000800 */
[----:B------:R-:W-:-:S07]  /*1a7a0*/  LEA.HI.X.SX32 R11, R2, R23, 0x1, P4 ;  /* 0x00000017020b7211 */ /* 0x000fce00020f0eff */
[----:B----4-:R-:W1:Y:S01]  /*1a7b0*/  LDC R13, c[0x0][0x278] ;  /* 0x00009e00ff0d7b82 */ /* 0x010e620000000800 */
[----:B------:R2:W-:Y:S01]  /*1a7c0*/  STG.E.U16 desc[UR60][R4.64], R128 ;  /* 0x0000008004007986 */ /* 0x0005e2000c10153c */
[----:B------:R-:W-:Y:S01]  /*1a7d0*/  LEA.HI.X.SX32 R9, R14, R23, 0x1, P3 ;  /* 0x000000170e097211 */ /* 0x000fe200018f0eff */
[----:B------:R-:W-:Y:S02]  /*1a7e0*/  IMAD R2, R17, 0x2, R0 ;  /* 0x0000000211027824 */ /* 0x000fe400078e0200 */
[----:B------:R4:W-:Y:S03]  /*1a7f0*/  STG.E.U16 desc[UR60][R10.64], R129 ;  /* 0x000000810a007986 */ /* 0x0009e6000c10153c */
[----:B------:R-:W0:Y:S01]  /*1a800*/  LDC R17, c[0x0][0x278] ;  /* 0x00009e00ff117b82 */ /* 0x000e220000000800 */
[----:B------:R5:W-:Y:S01]  /*1a810*/  STG.E.U16 desc[UR60][R6.64], R130 ;  /* 0x0000008206007986 */ /* 0x000be2000c10153c */
[----:B--2---:R-:W-:-:S04]  /*1a820*/  LEA R4, P3, R0, R3, 0x1 ;  /* 0x0000000300047211 */ /* 0x004fc800078608ff */
[----:B------:R-:W-:Y:S01]  /*1a830*/  LEA.HI.X.SX32 R5, R0, R23, 0x1, P3 ;  /* 0x0000001700057211 */ /* 0x000fe200018f0eff */
[----:B---3--:R-:W-:Y:S01]  /*1a840*/  IMAD R0, R19, 0x2, R2 ;  /* 0x0000000213007824 */ /* 0x008fe200078e0202 */
[----:B----4-:R-:W-:Y:S01]  /*1a850*/  PRMT R11, R128, 0x7632, R11 ;  /* 0x00007632800b7816 */ /* 0x010fe2000000000b */
[----:B------:R-:W2:Y:S01]  /*1a860*/  LDC R19, c[0x0][0x278] ;  /* 0x00009e00ff137b82 */ /* 0x000ea20000000800 */
[C---:B-----5:R-:W-:Y:S01]  /*1a870*/  LEA R6, P3, R2.reuse, R3, 0x1 ;  /* 0x0000000302067211 */ /* 0x060fe200078608ff */
[----:B------:R-:W-:Y:S03]  /*1a880*/  STG.E.U16 desc[UR60][R8.64], R131 ;  /* 0x0000008308007986 */ /* 0x000fe6000c10153c */
[----:B------:R-:W-:Y:S02]  /*1a890*/  LEA.HI.X.SX32 R7, R2, R23, 0x1, P3 ;  /* 0x0000001702077211 */ /* 0x000fe400018f0eff */
[----:B------:R-:W-:-:S02]  /*1a8a0*/  LEA R10, P3, R0, R3, 0x1 ;  /* 0x00000003000a7211 */ /* 0x000fc400078608ff */
[----:B------:R-:W-:Y:S01]  /*1a8b0*/  LEA R2, R65, R0, 0x1 ;  /* 0x0000000041027211 */ /* 0x000fe200078e08ff */
[----:B------:R3:W-:Y:S01]  /*1a8c0*/  STG.E.U16 desc[UR60][R4.64], R11 ;  /* 0x0000000b04007986 */ /* 0x0007e2000c10153c */
[----:B------:R-:W4:Y:S01]  /*1a8d0*/  LDC R65, c[0x0][0x278] ;  /* 0x00009e00ff417b82 */ /* 0x000f220000000800 */
[----:B------:R-:W-:Y:S02]  /*1a8e0*/  PRMT R16, R129, 0x7632, R16 ;  /* 0x0000763281107816 */ /* 0x000fe40000000010 */
[----:B---3--:R-:W-:Y:S01]  /*1a8f0*/  LEA.HI.X.SX32 R11, R0, R23, 0x1, P3 ;  /* 0x00000017000b7211 */ /* 0x008fe200018f0eff */
[----:B-1----:R-:W-:Y:S01]  /*1a900*/  IMAD R0, R13, 0x2, R2 ;  /* 0x000000020d007824 */ /* 0x002fe200078e0202 */
[----:B------:R-:W-:-:S04]  /*1a910*/  LEA R12, P3, R2, R3, 0x1 ;  /* 0x00000003020c7211 */ /* 0x000fc800078608ff */
[----:B------:R-:W-:Y:S01]  /*1a920*/  LEA.HI.X.SX32 R13, R2, R23, 0x1, P3 ;  /* 0x00000017020d7211 */ /* 0x000fe200018f0eff */
[----:B0-----:R-:W-:Y:S01]  /*1a930*/  IMAD R2, R15, 0x2, R0 ;  /* 0x000000020f027824 */ /* 0x001fe200078e0200 */
[C---:B------:R-:W-:Y:S01]  /*1a940*/  LEA R4, P3, R0.reuse, R3, 0x1 ;  /* 0x0000000300047211 */ /* 0x040fe200078608ff */
[----:B------:R-:W0:Y:S02]  /*1a950*/  LDC R15, c[0x0][0x278] ;  /* 0x00009e00ff0f7b82 */ /* 0x000e240000000800 */
[----:B------:R-:W-:Y:S01]  /*1a960*/  IMAD R14, R17, 0x2, R2 ;  /* 0x00000002110e7824 */ /* 0x000fe200078e0202 */
[----:B------:R1:W-:Y:S01]  /*1a970*/  STG.E.U16 desc[UR60][R6.64], R16 ;  /* 0x0000001006007986 */ /* 0x0003e2000c10153c */
[----:B------:R-:W-:-:S04]  /*1a980*/  LEA.HI.X.SX32 R5, R0, R23, 0x1, P3 ;  /* 0x0000001700057211 */ /* 0x000fc800018f0eff */
[----:B------:R-:W3:Y:S01]  /*1a990*/  LDC R17, c[0x0][0x278] ;  /* 0x00009e00ff117b82 */ /* 0x000ee20000000800 */
        /* <DEDUP_REMOVED lines=9> */
[----:B----4-:R-:W-:Y:S02]  /*1aa30*/  IMAD R0, R65, 0x2, R14 ;  /* 0x0000000241007824 */ /* 0x010fe400078e020e */
[----:B------:R-:W4:Y:S01]  /*1aa40*/  LDC R65, c[0x0][0x278] ;  /* 0x00009e00ff417b82 */ /* 0x000f220000000800 */
[----:B------:R-:W-:Y:S02]  /*1aa50*/  LEA.HI.X.SX32 R9, R2, R23, 0x1, P4 ;  /* 0x0000001702097211 */ /* 0x000fe400020f0eff */
[----:B--2---:R-:W-:-:S05]  /*1aa60*/  LEA R10, P3, R14, R3, 0x1 ;  /* 0x000000030e0a7211 */ /* 0x004fca00078608ff */
[----:B-----5:R-:W2:Y:S01]  /*1aa70*/  LDC R13, c[0x0][0x278] ;  /* 0x00009e00ff0d7b82 */ /* 0x020ea20000000800 */
[----:B------:R5:W-:Y:S01]  /*1aa80*/  STG.E.U16 desc[UR60][R4.64], R124 ;  /* 0x0000007c04007986 */ /* 0x000be2000c10153c */
[----:B------:R-:W-:Y:S01]  /*1aa90*/  LEA.HI.X.SX32 R11, R14, R23, 0x1, P3 ;  /* 0x000000170e0b7211 */ /* 0x000fe200018f0eff */
[----:B0-----:R-:W-:Y:S02]  /*1aaa0*/  IMAD R2, R15, 0x2, R0 ;  /* 0x000000020f027824 */ /* 0x001fe400078e0200 */
[----:B------:R0:W-:Y:S03]  /*1aab0*/  STG.E.U16 desc[UR60][R8.64], R125 ;  /* 0x0000007d08007986 */ /* 0x0001e6000c10153c */
[----:B------:R-:W4:Y:S01]  /*1aac0*/  LDC R15, c[0x0][0x278] ;  /* 0x00009e00ff0f7b82 */ /* 0x000f220000000800 */
[----:B------:R0:W-:Y:S01]  /*1aad0*/  STG.E.U16 desc[UR60][R6.64], R126 ;  /* 0x0000007e06007986 */ /* 0x0001e2000c10153c */
[----:B-----5:R-:W-:-:S04]  /*1aae0*/  LEA R4, P3, R0, R3, 0x1 ;  /* 0x0000000300047211 */ /* 0x020fc800078608ff */
[----:B------:R-:W-:Y:S01]  /*1aaf0*/  LEA.HI.X.SX32 R5, R0, R23, 0x1, P3 ;  /* 0x0000001700057211 */ /* 0x000fe200018f0eff */
[----:B---3--:R-:W-:Y:S01]  /*1ab00*/  IMAD R0, R17, 0x2, R2 ;  /* 0x0000000211007824 */ /* 0x008fe200078e0202 */
[----:B0-----:R-:W-:Y:S01]  /*1ab10*/  PRMT R9, R124, 0x7632, R9 ;  /* 0x000076327c097816 */ /* 0x001fe20000000009 */
[----:B------:R-:W0:Y:S01]  /*1ab20*/  LDC R17, c[0x0][0x278] ;  /* 0x00009e00ff117b82 */ /* 0x000e220000000800 */
[C---:B------:R-:W-:Y:S01]  /*1ab30*/  LEA R6, P3, R2.reuse, R3, 0x1 ;  /* 0x0000000302067211 */ /* 0x040fe200078608ff */
[----:B------:R-:W-:Y:S03]  /*1ab40*/  STG.E.U16 desc[UR60][R10.64], R127 ;  /* 0x0000007f0a007986 */ /* 0x000fe6000c10153c */
[----:B------:R-:W-:Y:S02]  /*1ab50*/  LEA.HI.X.SX32 R7, R2, R23, 0x1, P3 ;  /* 0x0000001702077211 */ /* 0x000fe400018f0eff */
[----:B------:R-:W-:-:S02]  /*1ab60*/  LEA R8, P3, R0, R3, 0x1 ;  /* 0x0000000300087211 */ /* 0x000fc400078608ff */
[----:B-1----:R-:W-:Y:S01]  /*1ab70*/  LEA R2, R19, R0, 0x1 ;  /* 0x0000000013027211 */ /* 0x002fe200078e08ff */
[----:B------:R1:W-:Y:S01]  /*1ab80*/  STG.E.U16 desc[UR60][R4.64], R9 ;  /* 0x0000000904007986 */ /* 0x0003e2000c10153c */
[----:B------:R-:W3:Y:S01]  /*1ab90*/  LDC R19, c[0x0][0x278] ;  /* 0x00009e00ff137b82 */ /* 0x000ee20000000800 */
[----:B------:R-:W-:Y:S02]  /*1aba0*/  PRMT R16, R125, 0x7632, R16 ;  /* 0x000076327d107816 */ /* 0x000fe40000000010 */
[----:B-1----:R-:W-:Y:S01]  /*1abb0*/  LEA.HI.X.SX32 R9, R0, R23, 0x1, P3 ;  /* 0x0000001700097211 */ /* 0x002fe200018f0eff */
[----:B--2---:R-:W-:Y:S01]  /*1abc0*/  IMAD R0, R13, 0x2, R2 ;  /* 0x000000020d007824 */ /* 0x004fe200078e0202 */
[----:B------:R-:W-:-:S04]  /*1abd0*/  LEA R12, P3, R2, R3, 0x1 ;  /* 0x00000003020c7211 */ /* 0x000fc800078608ff */
[----:B------:R-:W-:Y:S01]  /*1abe0*/  LEA.HI.X.SX32 R13, R2, R23, 0x1, P3 ;  /* 0x00000017020d7211 */ /* 0x000fe200018f0eff */
[----:B----4-:R-:W-:Y:S01]  /*1abf0*/  IMAD R2, R65, 0x2, R0 ;  /* 0x0000000241027824 */ /* 0x010fe200078e0200 */
[C---:B------:R-:W-:Y:S01]  /*1ac00*/  LEA R4, P3, R0.reuse, R3, 0x1 ;  /* 0x0000000300047211 */ /* 0x040fe200078608ff */
[----:B------:R-:W1:Y:S02]  /*1ac10*/  LDC R65, c[0x0][0x278] ;  /* 0x00009e00ff417b82 */ /* 0x000e640000000800 */
[----:B------:R-:W-:Y:S01]  /*1ac20*/  IMAD R14, R15, 0x2, R2 ;  /* 0x000000020f0e7824 */ /* 0x000fe200078e0202 */
[----:B------:R2:W-:Y:S01]  /*1ac30*/  STG.E.U16 desc[UR60][R6.64], R16 ;  /* 0x0000001006007986 */ /* 0x0005e2000c10153c */
[----:B------:R-:W-:-:S04]  /*1ac40*/  LEA.HI.X.SX32 R5, R0, R23, 0x1, P3 ;  /* 0x0000001700057211 */ /* 0x000fc800018f0eff */
[----:B------:R-:W4:Y:S01]  /*1ac50*/  LDC R15, c[0x0][0x278] ;  /* 0x00009e00ff0f7b82 */ /* 0x000f220000000800 */
[----:B------:R-:W-:Y:S02]  /*1ac60*/  PRMT R18, R126, 0x7632, R18 ;  /* 0x000076327e127816 */ /* 0x000fe40000000012 */
[C---:B--2---:R-:W-:Y:S02]  /*1ac70*/  LEA R6, P3, R14.reuse, R3, 0x1 ;  /* 0x000000030e067211 */ /* 0x044fe400078608ff */
[----:B------:R-:W-:Y:S02]  /*1ac80*/  PRMT R64, R127, 0x7632, R64 ;  /* 0x000076327f407816 */ /* 0x000fe40000000040 */
[----:B------:R-:W-:Y:S02]  /*1ac90*/  LEA.HI.X.SX32 R7, R14, R23, 0x1, P3 ;  /* 0x000000170e077211 */ /* 0x000fe400018f0eff */
[----:B0-----:R-:W-:Y:S02]  /*1aca0*/  LEA R14, R17, R14, 0x1 ;  /* 0x0000000e110e7211 */ /* 0x001fe400078e08ff */
[----:B------:R-:W0:Y:S01]  /*1acb0*/  LDC R17, c[0x0][0x278] ;  /* 0x00009e00ff117b82 */ /* 0x000e220000000800 */
        /* <DEDUP_REMOVED lines=10> */
[----:B-1----:R-:W-:Y:S02]  /*1ad60*/  IMAD R2, R65, 0x2, R0 ;  /* 0x0000000241027824 */ /* 0x002fe400078e0200 */
[----:B------:R1:W-:Y:S03]  /*1ad70*/  STG.E.U16 desc[UR60][R10.64], R121 ;  /* 0x000000790a007986 */ /* 0x0003e6000c10153c */
[----:B------:R-:W3:Y:S01]  /*1ad80*/  LDC R65, c[0x0][0x278] ;  /* 0x00009e00ff417b82 */ /* 0x000ee20000000800 */
[----:B------:R1:W-:Y:S01]  /*1ad90*/  STG.E.U16 desc[UR60][R6.64], R122 ;  /* 0x0000007a06007986 */ /* 0x0003e2000c10153c */
[----:B-----5:R-:W-:-:S04]  /*1ada0*/  LEA R4, P3, R0, R3, 0x1 ;  /* 0x0000000300047211 */ /* 0x020fc800078608ff */
[----:B------:R-:W-:Y:S01]  /*1adb0*/  LEA.HI.X.SX32 R5, R0, R23, 0x1, P3 ;  /* 0x0000001700057211 */ /* 0x000fe200018f0eff */
[----:B----4-:R-:W-:Y:S01]  /*1adc0*/  IMAD R0, R15, 0x2, R2 ;  /* 0x000000020f007824 */ /* 0x010fe200078e0202 */
[----:B-1----:R-:W-:Y:S01]  /*1add0*/  PRMT R11, R120, 0x7632, R11 ;  /* 0x00007632780b7816 */ /* 0x002fe2000000000b */
[----:B------:R-:W1:Y:S01]  /*1ade0*/  LDC R15, c[0x0][0x278] ;  /* 0x00009e00ff0f7b82 */ /* 0x000e620000000800 */
[C---:B------:R-:W-:Y:S01]  /*1adf0*/  LEA R6, P3, R2.reuse, R3, 0x1 ;  /* 0x0000000302067211 */ /* 0x040fe200078608ff */
[----:B------:R-:W-:Y:S03]  /*1ae00*/  STG.E.U16 desc[UR60][R8.64], R123 ;  /* 0x0000007b08007986 */ /* 0x000fe6000c10153c */
[----:B------:R-:W-:Y:S02]  /*1ae10*/  LEA.HI.X.SX32 R7, R2, R23, 0x1, P3 ;  /* 0x0000001702077211 */ /* 0x000fe400018f0eff */
[----:B------:R-:W-:-:S02]  /*1ae20*/  LEA R10, P3, R0, R3, 0x1 ;  /* 0x00000003000a7211 */ /* 0x000fc400078608ff */
[----:B0-----:R-:W-:Y:S01]  /*1ae30*/  LEA R2, R17, R0, 0x1 ;  /* 0x0000000011027211 */ /* 0x001fe200078e08ff */
[----:B------:R0:W-:Y:S01]  /*1ae40*/  STG.E.U16 desc[UR60][R4.64], R11 ;  /* 0x0000000b04007986 */ /* 0x0001e2000c10153c */
[----:B------:R-:W4:Y:S01]  /*1ae50*/  LDC R17, c[0x0][0x278] ;  /* 0x00009e00ff117b82 */ /* 0x000f220000000800 */
[----:B------:R-:W-:Y:S02]  /*1ae60*/  PRMT R16, R121, 0x7632, R16 ;  /* 0x0000763279107816 */ /* 0x000fe40000000010 */
[----:B0-----:R-:W-:Y:S01]  /*1ae70*/  LEA.HI.X.SX32 R11, R0, R23, 0x1, P3 ;  /* 0x00000017000b7211 */ /* 0x001fe200018f0eff */
[----:B--2---:R-:W-:Y:S01]  /*1ae80*/  IMAD R0, R13, 0x2, R2 ;  /* 0x000000020d007824 */ /* 0x004fe200078e0202 */
[----:B------:R-:W-:-:S04]  /*1ae90*/  LEA R12, P3, R2, R3, 0x1 ;  /* 0x00000003020c7211 */ /* 0x000fc800078608ff */
[----:B------:R-:W-:Y:S01]  /*1aea0*/  LEA.HI.X.SX32 R13, R2, R23, 0x1, P3 ;  /* 0x00000017020d7211 */ /* 0x000fe200018f0eff */
[----:B---3--:R-:W-:Y:S01]  /*1aeb0*/  IMAD R2, R19, 0x2, R0 ;  /* 0x0000000213027824 */ /* 0x008fe200078e0200 */
[C---:B------:R-:W-:Y:S01]  /*1aec0*/  LEA R4, P3, R0.reuse, R3, 0x1 ;  /* 0x0000000300047211 */ /* 0x040fe200078608ff */
[----:B------:R-:W0:Y:S02]  /*1aed0*/  LDC R19, c[0x0][0x278] ;  /* 0x00009e00ff137b82 */ /* 0x000e240000000800 */
[----:B------:R-:W-:Y:S01]  /*1aee0*/  IMAD R14, R65, 0x2, R2 ;  /* 0x00000002410e7824 */ /* 0x000fe200078e0202 */
[----:B------:R2:W-:Y:S01]  /*1aef0*/  STG.E.U16 desc[UR60][R6.64], R16 ;  /* 0x0000001006007986 */ /* 0x0005e2000c10153c */
[----:B------:R-:W-:-:S04]  /*1af00*/  LEA.HI.X.SX32 R5, R0, R23, 0x1, P3 ;  /* 0x0000001700057211 */ /* 0x000fc800018f0eff */
[----:B------:R-:W3:Y:S01]  /*1af10*/  LDC R65, c[0x0][0x278] ;  /* 0x00009e00ff417b82 */ /* 0x000ee20000000800 */
[----:B------:R-:W-:Y:S02]  /*1af20*/  PRMT R18, R122, 0x7632, R18 ;  /* 0x000076327a127816 */ /* 0x000fe40000000012 */
[C---:B--2---:R-:W-:Y:S02]  /*1af30*/  LEA R6, P3, R14.reuse, R3, 0x1 ;  /* 0x000000030e067211 */ /* 0x044fe400078608ff */
[----:B------:R-:W-:Y:S02]  /*1af40*/  PRMT R64, R123, 0x7632, R64 ;  /* 0x000076327b407816 */ /* 0x000fe40000000040 */
[----:B------:R-:W-:Y:S02]  /*1af50*/  LEA.HI.X.SX32 R7, R14, R23, 0x1, P3 ;  /* 0x000000170e077211 */ /* 0x000fe400018f0eff */
[----:B-1----:R-:W-:Y:S02]  /*1af60*/  LEA R14, R15, R14, 0x1 ;  /* 0x0000000e0f0e7211 */ /* 0x002fe400078e08ff */
        /* <DEDUP_REMOVED lines=364> */
[----:B------:R-:W-:Y:S03]  /*1c630*/  STG.E.U16 desc[UR60][R8.64], R25 ;  /* 0x0000001908007986 */ /* 0x000fe6000c10153c */
[----:B------:R-:W0:Y:S01]  /*1c640*/  LDC R19, c[0x0][0x278] ;  /* 0x00009e00ff137b82 */ /* 0x000e220000000800 */
[----:B------:R1:W-:Y:S01]  /*1c650*/  STG.E.U16 desc[UR60][R6.64], R26 ;  /* 0x0000001a06007986 */ /* 0x0003e2000c10153c */
[----:B-----5:R-:W-:-:S04]  /*1c660*/  LEA R4, P3, R0, R3, 0x1 ;  /* 0x0000000300047211 */ /* 0x020fc800078608ff */
[----:B------:R-:W-:Y:S01]  /*1c670*/  LEA.HI.X.SX32 R5, R0, R23, 0x1, P3 ;  /* 0x0000001700057211 */ /* 0x000fe200018f0eff */
[----:B---3--:R-:W-:Y:S01]  /*1c680*/  IMAD R0, R65, 0x2, R2 ;  /* 0x0000000241007824 */ /* 0x008fe200078e0202 */
[----:B-1----:R-:W-:Y:S02]  /*1c690*/  LEA R6, P3, R2, R3, 0x1 ;  /* 0x0000000302067211 */ /* 0x002fe400078608ff */
[----:B------:R-:W-:Y:S02]  /*1c6a0*/  PRMT R9, R24, 0x7632, R9 ;  /* 0x0000763218097816 */ /* 0x000fe40000000009 */
[----:B------:R-:W-:Y:S02]  /*1c6b0*/  PRMT R16, R25, 0x7632, R16 ;  /* 0x0000763219107816 */ /* 0x000fe40000000010 */
[----:B------:R-:W-:Y:S01]  /*1c6c0*/  LEA.HI.X.SX32 R7, R2, R23, 0x1, P3 ;  /* 0x0000001702077211 */ /* 0x000fe200018f0eff */
[----:B------:R-:W1:Y:S01]  /*1c6d0*/  LDC R25, c[0x0][0x278] ;  /* 0x00009e00ff197b82 */ /* 0x000e620000000800 */
[----:B------:R-:W-:Y:S01]  /*1c6e0*/  LEA R8, P3, R0, R3, 0x1 ;  /* 0x0000000300087211 */ /* 0x000fe200078608ff */
[----:B------:R-:W-:Y:S01]  /*1c6f0*/  STG.E.U16 desc[UR60][R10.64], R27 ;  /* 0x0000001b0a007986 */ /* 0x000fe2000c10153c */
[----:B------:R-:W-:-:S03]  /*1c700*/  LEA R2, R15, R0, 0x1 ;  /* 0x000000000f027211 */ /* 0x000fc600078e08ff */
[----:B------:R3:W-:Y:S02]  /*1c710*/  STG.E.U16 desc[UR60][R4.64], R9 ;  /* 0x0000000904007986 */ /* 0x0007e4000c10153c */
[----:B------:R-:W5:Y:S01]  /*1c720*/  LDC R15, c[0x0][0x278] ;  /* 0x00009e00ff0f7b82 */ /* 0x000f620000000800 */
[----:B---3--:R-:W-:Y:S01]  /*1c730*/  LEA.HI.X.SX32 R9, R0, R23, 0x1, P3 ;  /* 0x0000001700097211 */ /* 0x008fe200018f0eff */
[----:B--2---:R-:W-:Y:S01]  /*1c740*/  IMAD R0, R13, 0x2, R2 ;  /* 0x000000020d007824 */ /* 0x004fe200078e0202 */
[----:B------:R-:W-:-:S04]  /*1c750*/  LEA R12, P3, R2, R3, 0x1 ;  /* 0x00000003020c7211 */ /* 0x000fc800078608ff */
[----:B------:R-:W-:Y:S01]  /*1c760*/  LEA.HI.X.SX32 R13, R2, R23, 0x1, P3 ;  /* 0x00000017020d7211 */ /* 0x000fe200018f0eff */
[----:B----4-:R-:W-:Y:S01]  /*1c770*/  IMAD R2, R17, 0x2, R0 ;  /* 0x0000000211027824 */ /* 0x010fe200078e0200 */
[C---:B------:R-:W-:Y:S01]  /*1c780*/  LEA R4, P3, R0.reuse, R3, 0x1 ;  /* 0x0000000300047211 */ /* 0x040fe200078608ff */
[----:B------:R-:W2:Y:S02]  /*1c790*/  LDC R17, c[0x0][0x278] ;  /* 0x00009e00ff117b82 */ /* 0x000ea40000000800 */
[----:B0-----:R-:W-:Y:S01]  /*1c7a0*/  IMAD R14, R19, 0x2, R2 ;  /* 0x00000002130e7824 */ /* 0x001fe200078e0202 */
[----:B------:R0:W-:Y:S01]  /*1c7b0*/  STG.E.U16 desc[UR60][R6.64], R16 ;  /* 0x0000001006007986 */ /* 0x0001e2000c10153c */
[----:B------:R-:W-:-:S04]  /*1c7c0*/  LEA.HI.X.SX32 R5, R0, R23, 0x1, P3 ;  /* 0x0000001700057211 */ /* 0x000fc800018f0eff */
[----:B------:R-:W3:Y:S01]  /*1c7d0*/  LDC R19, c[0x0][0x278] ;  /* 0x00009e00ff137b82 */ /* 0x000ee20000000800 */
[----:B------:R-:W-:Y:S02]  /*1c7e0*/  PRMT R18, R26, 0x7632, R18 ;  /* 0x000076321a127816 */ /* 0x000fe40000000012 */
[C---:B0-----:R-:W-:Y:S02]  /*1c7f0*/  LEA R6, P3, R14.reuse, R3, 0x1 ;  /* 0x000000030e067211 */ /* 0x041fe400078608ff */
[----:B------:R-:W-:Y:S02]  /*1c800*/  PRMT R24, R27, 0x7632, R24 ;  /* 0x000076321b187816 */ /* 0x000fe40000000018 */
[----:B------:R-:W-:Y:S01]  /*1c810*/  LEA.HI.X.SX32 R7, R14, R23, 0x1, P3 ;  /* 0x000000170e077211 */ /* 0x000fe200018f0eff */
[----:B------:R0:W-:Y:S01]  /*1c820*/  STG.E.U16 desc[UR60][R8.64], R18 ;  /* 0x0000001208007986 */ /* 0x0001e2000c10153c */
[----:B-1----:R-:W-:Y:S01]  /*1c830*/  LEA R14, R25, R14, 0x1 ;  /* 0x0000000e190e7211 */ /* 0x002fe200078e08ff */
[----:B------:R-:W1:Y:S02]  /*1c840*/  LDC R27, c[0x0][0x278] ;  /* 0x00009e00ff1b7b82 */ /* 0x000e640000000800 */
[----:B------:R4:W-:Y:S06]  /*1c850*/  STG.E.U16 desc[UR60][R12.64], R24 ;  /* 0x000000180c007986 */ /* 0x0009ec000c10153c */
[----:B------:R-:W1:Y:S01]  /*1c860*/  LDC R25, c[0x0][0x278] ;  /* 0x00009e00ff197b82 */ /* 0x000e620000000800 */
[-C--:B------:R-:W-:Y:S01]  /*1c870*/  LEA R10, P4, R2, R3.reuse, 0x1 ;  /* 0x00000003020a7211 */ /* 0x080fe200078808ff */
[----:B-----5:R-:W-:Y:S01]  /*1c880*/  IMAD R0, R15, 0x2, R14 ;  /* 0x000000020f007824 */ /* 0x020fe200078e020e */
[----:B0-----:R-:W-:-:S05]  /*1c890*/  LEA R8, P3, R14, R3, 0x1 ;  /* 0x000000030e087211 */ /* 0x001fca00078608ff */
[----:B----4-:R-:W0:Y:S01]  /*1c8a0*/  LDC R13, c[0x0][0x278] ;  /* 0x00009e00ff0d7b82 */ /* 0x010e220000000800 */
[-C--:B------:R-:W-:Y:S01]  /*1c8b0*/  LEA.HI.X.SX32 R11, R2, R23.reuse, 0x1, P4 ;  /* 0x00000017020b7211 */ /* 0x080fe200020f0eff */
[----:B------:R4:W-:Y:S01]  /*1c8c0*/  STG.E.U16 desc[UR60][R4.64], R36 ;  /* 0x0000002404007986 */ /* 0x0009e2000c10153c */
[----:B------:R-:W-:Y:S01]  /*1c8d0*/  LEA.HI.X.SX32 R9, R14, R23, 0x1, P3 ;  /* 0x000000170e097211 */ /* 0x000fe200018f0eff */
[----:B--2---:R-:W-:-:S04]  /*1c8e0*/  IMAD R2, R17, 0x2, R0 ;  /* 0x0000000211027824 */ /* 0x004fc800078e0200 */
[----:B------:R-:W2:Y:S01]  /*1c8f0*/  LDC R15, c[0x0][0x278] ;  /* 0x00009e00ff0f7b82 */ /* 0x000ea20000000800 */
[----:B------:R5:W-:Y:S01]  /*1c900*/  STG.E.U16 desc[UR60][R10.64], R37 ;  /* 0x000000250a007986 */ /* 0x000be2000c10153c */
[----:B----4-:R-:W-:-:S06]  /*1c910*/  LEA R4, P3, R0, R3, 0x1 ;  /* 0x0000000300047211 */ /* 0x010fcc00078608ff */
[----:B------:R-:W4:Y:S01]  /*1c920*/  LDC R17, c[0x0][0x278] ;  /* 0x00009e00ff117b82 */ /* 0x000f220000000800 */
[----:B------:R1:W-:Y:S01]  /*1c930*/  STG.E.U16 desc[UR60][R6.64], R38 ;  /* 0x0000002606007986 */ /* 0x0003e2000c10153c */
[----:B------:R-:W-:Y:S01]  /*1c940*/  LEA.HI.X.SX32 R5, R0, R23, 0x1, P3 ;  /* 0x0000001700057211 */ /* 0x000fe200018f0eff */
[----:B---3--:R-:W-:Y:S01]  /*1c950*/  IMAD R0, R19, 0x2, R2 ;  /* 0x0000000213007824 */ /* 0x008fe200078e0202 */
[----:B-----5:R-:W-:Y:S01]  /*1c960*/  PRMT R11, R36, 0x7632, R11 ;  /* 0x00007632240b7816 */ /* 0x020fe2000000000b */
[----:B------:R-:W-:Y:S03]  /*1c970*/  STG.E.U16 desc[UR60][R8.64], R39 ;  /* 0x0000002708007986 */ /* 0x000fe6000c10153c */
[----:B------:R-:W3:Y:S01]  /*1c980*/  LDC R19, c[0x0][0x278] ;  /* 0x00009e00ff137b82 */ /* 0x000ee20000000800 */
[----:B-1----:R-:W-:-:S04]  /*1c990*/  LEA R6, P3, R2, R3, 0x1 ;  /* 0x0000000302067211 */ /* 0x002fc800078608ff */
[----:B------:R-:W-:Y:S02]  /*1c9a0*/  LEA.HI.X.SX32 R7, R2, R23, 0x1, P3 ;  /* 0x0000001702077211 */ /* 0x000fe400018f0eff */
[C---:B------:R-:W-:Y:S02]  /*1c9b0*/  LEA R10, P3, R0.reuse, R3, 0x1 ;  /* 0x00000003000a7211 */ /* 0x040fe400078608ff */
[----:B------:R-:W-:Y:S01]  /*1c9c0*/  LEA R2, R25, R0, 0x1 ;  /* 0x0000000019027211 */ /* 0x000fe200078e08ff */
[----:B------:R1:W-:Y:S01]  /*1c9d0*/  STG.E.U16 desc[UR60][R4.64], R11 ;  /* 0x0000000b04007986 */ /* 0x0003e2000c10153c */
[----:B------:R-:W5:Y:S01]  /*1c9e0*/  LDC R25, c[0x0][0x278] ;  /* 0x00009e00ff197b82 */ /* 0x000f620000000800 */
[----:B------:R-:W-:Y:S02]  /*1c9f0*/  PRMT R16, R37, 0x7632, R16 ;  /* 0x0000763225107816 */ /* 0x000fe40000000010 */
[----:B-1----:R-:W-:Y:S01]  /*1ca00*/  LEA.HI.X.SX32 R11, R0, R23, 0x1, P3 ;  /* 0x00000017000b7211 */ /* 0x002fe200018f0eff */
[----:B0-----:R-:W-:Y:S01]  /*1ca10*/  IMAD R0, R13, 0x2, R2 ;  /* 0x000000020d007824 */ /* 0x001fe200078e0202 */
[----:B------:R-:W-:-:S04]  /*1ca20*/  LEA R12, P3, R2, R3, 0x1 ;  /* 0x00000003020c7211 */ /* 0x000fc800078608ff */
[----:B------:R-:W-:Y:S01]  /*1ca30*/  LEA.HI.X.SX32 R13, R2, R23, 0x1, P3 ;  /* 0x00000017020d7211 */ /* 0x000fe200018f0eff */
[----:B--2---:R-:W-:Y:S01]  /*1ca40*/  IMAD R2, R15, 0x2, R0 ;  /* 0x000000020f027824 */ /* 0x004fe200078e0200 */
[C---:B------:R-:W-:Y:S01]  /*1ca50*/  LEA R4, P3, R0.reuse, R3, 0x1 ;  /* 0x0000000300047211 */ /* 0x040fe200078608ff */
[----:B------:R-:W0:Y:S02]  /*1ca60*/  LDC R15, c[0x0][0x278] ;  /* 0x00009e00ff0f7b82 */ /* 0x000e240000000800 */
[----:B----4-:R-:W-:Y:S01]  /*1ca70*/  IMAD R14, R17, 0x2, R2 ;  /* 0x00000002110e7824 */ /* 0x010fe200078e0202 */
[----:B------:R1:W-:Y:S01]  /*1ca80*/  STG.E.U16 desc[UR60][R6.64], R16 ;  /* 0x0000001006007986 */ /* 0x0003e2000c10153c */
[----:B------:R-:W-:-:S04]  /*1ca90*/  LEA.HI.X.SX32 R5, R0, R23, 0x1, P3 ;  /* 0x0000001700057211 */ /* 0x000fc800018f0eff */
[----:B------:R-:W2:Y:S01]  /*1caa0*/  LDC R17, c[0x0][0x278] ;  /* 0x00009e00ff117b82 */ /* 0x000ea20000000800 */
[----:B------:R-:W-:Y:S02]  /*1cab0*/  PRMT R18, R38, 0x7632, R18 ;  /* 0x0000763226127816 */ /* 0x000fe40000000012 */
[C---:B-1----:R-:W-:Y:S02]  /*1cac0*/  LEA R6, P3, R14.reuse, R3, 0x1 ;  /* 0x000000030e067211 */ /* 0x042fe400078608ff */
[----:B------:R-:W-:Y:S02]  /*1cad0*/  PRMT R24, R39, 0x7632, R24 ;  /* 0x0000763227187816 */ /* 0x000fe40000000018 */
[----:B------:R-:W-:Y:S02]  /*1cae0*/  LEA.HI.X.SX32 R7, R14, R23, 0x1, P3 ;  /* 0x000000170e077211 */ /* 0x000fe400018f0eff */
[----:B---3--:R-:W-:Y:S02]  /*1caf0*/  LEA R14, R19, R14, 0x1 ;  /* 0x0000000e130e7211 */ /* 0x008fe400078e08ff */
[----:B------:R-:W1:Y:S01]  /*1cb00*/  LDC R19, c[0x0][0x278] ;  /* 0x00009e00ff137b82 */ /* 0x000e620000000800 */
[----:B------:R3:W-:Y:S01]  /*1cb10*/  STG.E.U16 desc[UR60][R10.64], R18 ;  /* 0x000000120a007986 */ /* 0x0007e2000c10153c */
[----:B------:R-:W-:-:S03]  /*1cb20*/  LEA R8, P4, R2, R3, 0x1 ;  /* 0x0000000302087211 */ /* 0x000fc600078808ff */
[----:B------:R4:W-:Y:S01]  /*1cb30*/  STG.E.U16 desc[UR60][R12.64], R24 ;  /* 0x000000180c007986 */ /* 0x0009e2000c10153c */
[----:B-----5:R-:W-:Y:S02]  /*1cb40*/  IMAD R0, R25, 0x2, R14 ;  /* 0x0000000219007824 */ /* 0x020fe400078e020e */
[----:B------:R-:W5:Y:S01]  /*1cb50*/  LDC R25, c[0x0][0x278] ;  /* 0x00009e00ff197b82 */ /* 0x000f620000000800 */
[----:B------:R-:W-:Y:S02]  /*1cb60*/  LEA.HI.X.SX32 R9, R2, R23, 0x1, P4 ;  /* 0x0000001702097211 */ /* 0x000fe400020f0eff */
[----:B---3--:R-:W-:-:S05]  /*1cb70*/  LEA R10, P3, R14, R3, 0x1 ;  /* 0x000000030e0a7211 */ /* 0x008fca00078608ff */
[----:B----4-:R-:W3:Y:S01]  /*1cb80*/  LDC R13, c[0x0][0x278] ;  /* 0x00009e00ff0d7b82 */ /* 0x010ee20000000800 */
[----:B------:R4:W-:Y:S01]  /*1cb90*/  STG.E.U16 desc[UR60][R4.64], R44 ;  /* 0x0000002c04007986 */ /* 0x0009e2000c10153c */
[----:B------:R-:W-:Y:S01]  /*1cba0*/  LEA.HI.X.SX32 R11, R14, R23, 0x1, P3 ;  /* 0x000000170e0b7211 */ /* 0x000fe200018f0eff */
[----:B0-----:R-:W-:Y:S02]  /*1cbb0*/  IMAD R2, R15, 0x2, R0 ;  /* 0x000000020f027824 */ /* 0x001fe400078e0200 */
[----:B------:R0:W-:Y:S03]  /*1cbc0*/  STG.E.U16 desc[UR60][R8.64], R45 ;  /* 0x0000002d08007986 */ /* 0x0001e6000c10153c */
[----:B------:R-:W5:Y:S01]  /*1cbd0*/  LDC R15, c[0x0][0x278] ;  /* 0x00009e00ff0f7b82 */ /* 0x000f620000000800 */
[----:B------:R0:W-:Y:S01]  /*1cbe0*/  STG.E.U16 desc[UR60][R6.64], R46 ;  /* 0x0000002e06007986 */ /* 0x0001e2000c10153c */
[----:B----4-:R-:W-:-:S04]  /*1cbf0*/  LEA R4, P3, R0, R3, 0x1 ;  /* 0x0000000300047211 */ /* 0x010fc800078608ff */
[----:B------:R-:W-:Y:S01]  /*1cc00*/  LEA.HI.X.SX32 R5, R0, R23, 0x1, P3 ;  /* 0x0000001700057211 */ /* 0x000fe200018f0eff */
[----:B--2---:R-:W-:Y:S01]  /*1cc10*/  IMAD R0, R17, 0x2, R2 ;  /* 0x0000000211007824 */ /* 0x004fe200078e0202 */
        /* <DEDUP_REMOVED lines=8> */
[----:B------:R-:W2:Y:S01]  /*1cca0*/  LDC R19, c[0x0][0x278] ;  /* 0x00009e00ff137b82 */ /* 0x000ea20000000800 */
[----:B------:R-:W-:Y:S02]  /*1ccb0*/  PRMT R16, R45, 0x7632, R16 ;  /* 0x000076322d107816 */ /* 0x000fe40000000010 */
[----:B-1----:R-:W-:Y:S01]  /*1ccc0*/  LEA.HI.X.SX32 R9, R0, R23, 0x1, P3 ;  /* 0x0000001700097211 */ /* 0x002fe200018f0eff */
[----:B---3--:R-:W-:Y:S01]  /*1ccd0*/  IMAD R0, R13, 0x2, R2 ;  /* 0x000000020d007824 */ /* 0x008fe200078e0202 */
[----:B------:R-:W-:-:S04]  /*1cce0*/  LEA R12, P3, R2, R3, 0x1 ;  /* 0x00000003020c7211 */ /* 0x000fc800078608ff */
[----:B------:R-:W-:Y:S01]  /*1ccf0*/  LEA.HI.X.SX32 R13, R2, R23, 0x1, P3 ;  /* 0x00000017020d7211 */ /* 0x000fe200018f0eff */
[----:B-----5:R-:W-:Y:S01]  /*1cd00*/  IMAD R2, R25, 0x2, R0 ;  /* 0x0000000219027824 */ /* 0x020fe200078e0200 */
[C---:B------:R-:W-:Y:S01]  /*1cd10*/  LEA R4, P3, R0.reuse, R3, 0x1 ;  /* 0x0000000300047211 */ /* 0x040fe200078608ff */
[----:B------:R-:W1:Y:S02]  /*1cd20*/  LDC R25, c[0x0][0x278] ;  /* 0x00009e00ff197b82 */ /* 0x000e640000000800 */
[----:B------:R-:W-:Y:S01]  /*1cd30*/  IMAD R14, R15, 0x2, R2 ;  /* 0x000000020f0e7824 */ /* 0x000fe200078e0202 */
[----:B------:R3:W-:Y:S01]  /*1cd40*/  STG.E.U16 desc[UR60][R6.64], R16 ;  /* 0x0000001006007986 */ /* 0x0007e2000c10153c */
[----:B------:R-:W-:-:S04]  /*1cd50*/  LEA.HI.X.SX32 R5, R0, R23, 0x1, P3 ;  /* 0x0000001700057211 */ /* 0x000fc800018f0eff */
[----:B------:R-:W4:Y:S01]  /*1cd60*/  LDC R15, c[0x0][0x278] ;  /* 0x00009e00ff0f7b82 */ /* 0x000f220000000800 */
[----:B------:R-:W-:Y:S02]  /*1cd70*/  PRMT R18, R46, 0x7632, R18 ;  /* 0x000076322e127816 */ /* 0x000fe40000000012 */
[C---:B---3--:R-:W-:Y:S02]  /*1cd80*/  LEA R6, P3, R14.reuse, R3, 0x1 ;  /* 0x000000030e067211 */ /* 0x048fe400078608ff */
[----:B------:R-:W-:Y:S02]  /*1cd90*/  PRMT R24, R47, 0x7632, R24 ;  /* 0x000076322f187816 */ /* 0x000fe40000000018 */
[----:B------:R-:W-:Y:S02]  /*1cda0*/  LEA.HI.X.SX32 R7, R14, R23, 0x1, P3 ;  /* 0x000000170e077211 */ /* 0x000fe400018f0eff */
[----:B0-----:R-:W-:Y:S02]  /*1cdb0*/  LEA R14, R17, R14, 0x1 ;  /* 0x0000000e110e7211 */ /* 0x001fe400078e08ff */
[----:B------:R-:W0:Y:S01]  /*1cdc0*/  LDC R17, c[0x0][0x278] ;  /* 0x00009e00ff117b82 */ /* 0x000e220000000800 */
[----:B------:R3:W-:Y:S01]  /*1cdd0*/  STG.E.U16 desc[UR60][R8.64], R18 ;  /* 0x0000001208007986 */ /* 0x0007e2000c10153c */
[----:B------:R-:W-:-:S03]  /*1cde0*/  LEA R10, P4, R2, R3, 0x1 ;  /* 0x00000003020a7211 */ /* 0x000fc600078808ff */
[----:B------:R5:W-:Y:S01]  /*1cdf0*/  STG.E.U16 desc[UR60][R12.64], R24 ;  /* 0x000000180c007986 */ /* 0x000be2000c10153c */
[----:B--2---:R-:W-:Y:S02]  /*1ce00*/  IMAD R0, R19, 0x2, R14 ;  /* 0x0000000213007824 */ /* 0x004fe400078e020e */
[----:B------:R-:W2:Y:S01]  /*1ce10*/  LDC R19, c[0x0][0x278] ;  /* 0x00009e00ff137b82 */ /* 0x000ea20000000800 */
[----:B------:R-:W-:Y:S02]  /*1ce20*/  LEA.HI.X.SX32 R11, R2, R23, 0x1, P4 ;  /* 0x00000017020b7211 */ /* 0x000fe400020f0eff */
[----:B---3--:R-:W-:-:S05]  /*1ce30*/  LEA R8, P3, R14, R3, 0x1 ;  /* 0x000000030e087211 */ /* 0x008fca00078608ff */
[----:B-----5:R-:W3:Y:S01]  /*1ce40*/  LDC R13, c[0x0][0x278] ;  /* 0x00009e00ff0d7b82 */ /* 0x020ee20000000800 */
[----:B------:R5:W-:Y:S01]  /*1ce50*/  STG.E.U16 desc[UR60][R4.64], R152 ;  /* 0x0000009804007986 */ /* 0x000be2000c10153c */
[----:B------:R-:W-:Y:S01]  /*1ce60*/  LEA.HI.X.SX32 R9, R14, R23, 0x1, P3 ;  /* 0x000000170e097211 */ /* 0x000fe200018f0eff */
[----:B-1----:R-:W-:Y:S02]  /*1ce70*/  IMAD R2, R25, 0x2, R0 ;  /* 0x0000000219027824 */ /* 0x002fe400078e0200 */
[----:B------:R1:W-:Y:S03]  /*1ce80*/  STG.E.U16 desc[UR60][R10.64], R153 ;  /* 0x000000990a007986 */ /* 0x0003e6000c10153c */
[----:B------:R-:W2:Y:S01]  /*1ce90*/  LDC R25, c[0x0][0x278] ;  /* 0x00009e00ff197b82 */ /* 0x000ea20000000800 */
        /* <DEDUP_REMOVED lines=15> */
[----:B---3--:R-:W-:Y:S01]  /*1cf90*/  IMAD R0, R13, 0x2, R2 ;  /* 0x000000020d007824 */ /* 0x008fe200078e0202 */
[----:B------:R-:W-:-:S04]  /*1cfa0*/  LEA R12, P3, R2, R3, 0x1 ;  /* 0x00000003020c7211 */ /* 0x000fc800078608ff */
[----:B------:R-:W-:Y:S01]  /*1cfb0*/  LEA.HI.X.SX32 R13, R2, R23, 0x1, P3 ;  /* 0x00000017020d7211 */ /* 0x000fe200018f0eff */
[----:B--2---:R-:W-:Y:S01]  /*1cfc0*/  IMAD R2, R19, 0x2, R0 ;  /* 0x0000000213027824 */ /* 0x004fe200078e0200 */
        /* <DEDUP_REMOVED lines=349> */
[----:B------:R-:W-:-:S03]  /*1e5a0*/  LEA R12, P3, R2, R3, 0x1 ;  /* 0x00000003020c7211 */ /* 0x000fc600078608ff */
[----:B------:R-:W0:Y:S01]  /*1e5b0*/  LDC R29, c[0x0][0x278] ;  /* 0x00009e00ff1d7b82 */ /* 0x000e220000000800 */
[----:B------:R-:W-:Y:S01]  /*1e5c0*/  LEA.HI.X.SX32 R13, R2, R23, 0x1, P3 ;  /* 0x00000017020d7211 */ /* 0x000fe200018f0eff */
[----:B---3--:R-:W-:Y:S01]  /*1e5d0*/  IMAD R2, R19, 0x2, R0 ;  /* 0x0000000213027824 */ /* 0x008fe200078e0200 */
[----:B------:R-:W-:-:S05]  /*1e5e0*/  LEA R4, P3, R0, R3, 0x1 ;  /* 0x0000000300047211 */ /* 0x000fca00078608ff */
[----:B------:R-:W2:Y:S01]  /*1e5f0*/  LDC R19, c[0x0][0x278] ;  /* 0x00009e00ff137b82 */ /* 0x000ea20000000800 */
[----:B------:R-:W-:Y:S01]  /*1e600*/  IMAD R14, R25, 0x2, R2 ;  /* 0x00000002190e7824 */ /* 0x000fe200078e0202 */
[----:B------:R3:W-:Y:S01]  /*1e610*/  STG.E.U16 desc[UR60][R6.64], R16 ;  /* 0x0000001006007986 */ /* 0x0007e2000c10153c */
[----:B------:R-:W-:-:S05]  /*1e620*/  LEA.HI.X.SX32 R5, R0, R23, 0x1, P3 ;  /* 0x0000001700057211 */ /* 0x000fca00018f0eff */
[----:B------:R-:W5:Y:S01]  /*1e630*/  LDC R25, c[0x0][0x278] ;  /* 0x00009e00ff197b82 */ /* 0x000f620000000800 */
[----:B------:R-:W-:Y:S02]  /*1e640*/  PRMT R18, R30, 0x7632, R18 ;  /* 0x000076321e127816 */ /* 0x000fe40000000012 */
[C---:B---3--:R-:W-:Y:S02]  /*1e650*/  LEA R6, P3, R14.reuse, R3, 0x1 ;  /* 0x000000030e067211 */ /* 0x048fe400078608ff */
        /* <DEDUP_REMOVED lines=8> */
[----:B----4-:R-:W-:Y:S01]  /*1e6e0*/  IMAD R0, R17, 0x2, R14 ;  /* 0x0000000211007824 */ /* 0x010fe200078e020e */
[----:B---3--:R-:W-:-:S05]  /*1e6f0*/  LEA R10, P3, R14, R3, 0x1 ;  /* 0x000000030e0a7211 */ /* 0x008fca00078608ff */
[----:B0-----:R-:W0:Y:S01]  /*1e700*/  LDC R13, c[0x0][0x278] ;  /* 0x00009e00ff0d7b82 */ /* 0x001e220000000800 */
[-C--:B------:R-:W-:Y:S01]  /*1e710*/  LEA.HI.X.SX32 R9, R2, R23.reuse, 0x1, P4 ;  /* 0x0000001702097211 */ /* 0x080fe200020f0eff */
[----:B------:R3:W-:Y:S01]  /*1e720*/  STG.E.U16 desc[UR60][R4.64], R52 ;  /* 0x0000003404007986 */ /* 0x0007e2000c10153c */
[----:B------:R-:W-:Y:S01]  /*1e730*/  LEA.HI.X.SX32 R11, R14, R23, 0x1, P3 ;  /* 0x000000170e0b7211 */ /* 0x000fe200018f0eff */
[----:B--2---:R-:W-:-:S04]  /*1e740*/  IMAD R2, R19, 0x2, R0 ;  /* 0x0000000213027824 */ /* 0x004fc800078e0200 */
[----:B------:R-:W2:Y:S01]  /*1e750*/  LDC R17, c[0x0][0x278] ;  /* 0x00009e00ff117b82 */ /* 0x000ea20000000800 */
[----:B------:R4:W-:Y:S01]  /*1e760*/  STG.E.U16 desc[UR60][R8.64], R53 ;  /* 0x0000003508007986 */ /* 0x0009e2000c10153c */
[----:B---3--:R-:W-:-:S06]  /*1e770*/  LEA R4, P3, R0, R3, 0x1 ;  /* 0x0000000300047211 */ /* 0x008fcc00078608ff */
[----:B------:R-:W3:Y:S01]  /*1e780*/  LDC R19, c[0x0][0x278] ;  /* 0x00009e00ff137b82 */ /* 0x000ee20000000800 */
[----:B------:R1:W-:Y:S01]  /*1e790*/  STG.E.U16 desc[UR60][R6.64], R54 ;  /* 0x0000003606007986 */ /* 0x0003e2000c10153c */
[----:B------:R-:W-:Y:S01]  /*1e7a0*/  LEA.HI.X.SX32 R5, R0, R23, 0x1, P3 ;  /* 0x0000001700057211 */ /* 0x000fe200018f0eff */
[----:B-----5:R-:W-:Y:S01]  /*1e7b0*/  IMAD R0, R25, 0x2, R2 ;  /* 0x0000000219007824 */ /* 0x020fe200078e0202 */
[----:B----4-:R-:W-:Y:S01]  /*1e7c0*/  PRMT R9, R52, 0x7632, R9 ;  /* 0x0000763234097816 */ /* 0x010fe20000000009 */
[----:B------:R-:W-:Y:S03]  /*1e7d0*/  STG.E.U16 desc[UR60][R10.64], R55 ;  /* 0x000000370a007986 */ /* 0x000fe6000c10153c */
[----:B------:R-:W4:Y:S01]  /*1e7e0*/  LDC R25, c[0x0][0x278] ;  /* 0x00009e00ff197b82 */ /* 0x000f220000000800 */
        /* <DEDUP_REMOVED lines=14> */
[----:B---3--:R-:W-:Y:S01]  /*1e8d0*/  IMAD R14, R19, 0x2, R2 ;  /* 0x00000002130e7824 */ /* 0x008fe200078e0202 */
[----:B------:R1:W-:Y:S01]  /*1e8e0*/  STG.E.U16 desc[UR60][R6.64], R16 ;  /* 0x0000001006007986 */ /* 0x0003e2000c10153c */
[----:B------:R-:W-:-:S04]  /*1e8f0*/  LEA.HI.X.SX32 R5, R0, R23, 0x1, P3 ;  /* 0x0000001700057211 */ /* 0x000fc800018f0eff */
[----:B------:R-:W2:Y:S01]  /*1e900*/  LDC R19, c[0x0][0x278] ;  /* 0x00009e00ff137b82 */ /* 0x000ea20000000800 */
[----:B------:R-:W-:Y:S02]  /*1e910*/  PRMT R18, R54, 0x7632, R18 ;  /* 0x0000763236127816 */ /* 0x000fe40000000012 */
[C---:B-1----:R-:W-:Y:S02]  /*1e920*/  LEA R6, P3, R14.reuse, R3, 0x1 ;  /* 0x000000030e067211 */ /* 0x042fe400078608ff */
[----:B------:R-:W-:Y:S02]  /*1e930*/  PRMT R24, R55, 0x7632, R24 ;  /* 0x0000763237187816 */ /* 0x000fe40000000018 */
[----:B------:R-:W-:Y:S02]  /*1e940*/  LEA.HI.X.SX32 R7, R14, R23, 0x1, P3 ;  /* 0x000000170e077211 */ /* 0x000fe400018f0eff */
[----:B----4-:R-:W-:Y:S02]  /*1e950*/  LEA R14, R25, R14, 0x1 ;  /* 0x0000000e190e7211 */ /* 0x010fe400078e08ff */
[----:B------:R-:W1:Y:S01]  /*1e960*/  LDC R25, c[0x0][0x278] ;  /* 0x00009e00ff197b82 */ /* 0x000e620000000800 */
[----:B------:R3:W-:Y:S04]  /*1e970*/  STG.E.U16 desc[UR60][R8.64], R18 ;  /* 0x0000001208007986 */ /* 0x0007e8000c10153c */
[----:B------:R4:W-:Y:S01]  /*1e980*/  STG.E.U16 desc[UR60][R12.64], R24 ;  /* 0x000000180c007986 */ /* 0x0009e2000c10153c */
[----:B------:R-:W-:Y:S01]  /*1e990*/  LEA R10, P4, R2, R3, 0x1 ;  /* 0x00000003020a7211 */ /* 0x000fe200078808ff */
[----:B-----5:R-:W-:-:S02]  /*1e9a0*/  IMAD R0, R15, 0x2, R14 ;  /* 0x000000020f007824 */ /* 0x020fc400078e020e */
        /* <DEDUP_REMOVED lines=25> */
[----:B------:R-:W-:-:S03]  /*1eb40*/  LEA R12, P3, R2, R3, 0x1 ;  /* 0x00000003020c7211 */ /* 0x000fc600078608ff */
[----:B-----5:R-:W-:Y:S02]  /*1eb50*/  IMAD R14, R15, 0x2, R0 ;  /* 0x000000020f0e7824 */ /* 0x020fe400078e0200 */
[----:B------:R-:W1:Y:S01]  /*1eb60*/  LDC R15, c[0x0][0x278] ;  /* 0x00009e00ff0f7b82 */ /* 0x000e620000000800 */
[----:B------:R-:W-:Y:S01]  /*1eb70*/  LEA.HI.X.SX32 R13, R2, R23, 0x1, P3 ;  /* 0x00000017020d7211 */ /* 0x000fe200018f0eff */
[----:B------:R-:W-:Y:S01]  /*1eb80*/  IMAD R2, R17, 0x2, R14 ;  /* 0x0000000211027824 */ /* 0x000fe200078e020e */
[----:B------:R-:W-:Y:S01]  /*1eb90*/  LEA R8, P4, R0, R3, 0x1 ;  /* 0x0000000300087211 */ /* 0x000fe200078808ff */
[----:B------:R3:W-:Y:S01]  /*1eba0*/  STG.E.U16 desc[UR60][R6.64], R16 ;  /* 0x0000001006007986 */ /* 0x0007e2000c10153c */
[----:B------:R-:W-:Y:S02]  /*1ebb0*/  PRMT R18, R50, 0x7632, R18 ;  /* 0x0000763232127816 */ /* 0x000fe40000000012 */
[----:B------:R-:W-:Y:S02]  /*1ebc0*/  LEA.HI.X.SX32 R9, R0, R23, 0x1, P4 ;  /* 0x0000001700097211 */ /* 0x000fe400020f0eff */
[----:B------:R-:W-:Y:S01]  /*1ebd0*/  PRMT R24, R51, 0x7632, R24 ;  /* 0x0000763233187816 */ /* 0x000fe20000000018 */
[----:B------:R-:W-:Y:S01]  /*1ebe0*/  STG.E.U16 desc[UR60][R10.64], R18 ;  /* 0x000000120a007986 */ /* 0x000fe2000c10153c */
[----:B------:R-:W-:-:S02]  /*1ebf0*/  LEA R4, P3, R14, R3, 0x1 ;  /* 0x000000030e047211 */ /* 0x000fc400078608ff */
[C---:B---3--:R-:W-:Y:S01]  /*1ec00*/  LEA R6, P4, R2.reuse, R3, 0x1 ;  /* 0x0000000302067211 */ /* 0x048fe200078808ff */
[----:B------:R3:W-:Y:S03]  /*1ec10*/  STG.E.U16 desc[UR60][R12.64], R24 ;  /* 0x000000180c007986 */ /* 0x0007e6000c10153c */
[-C--:B------:R-:W-:Y:S02]  /*1ec20*/  LEA.HI.X.SX32 R7, R2, R23.reuse, 0x1, P4 ;  /* 0x0000001702077211 */ /* 0x080fe400020f0eff */
[----:B0-----:R-:W-:Y:S02]  /*1ec30*/  LEA R2, R19, R2, 0x1 ;  /* 0x0000000213027211 */ /* 0x001fe400078e08ff */
[----:B------:R-:W-:Y:S01]  /*1ec40*/  LEA.HI.X.SX32 R5, R14, R23, 0x1, P3 ;  /* 0x000000170e057211 */ /* 0x000fe200018f0eff */
[----:B---3--:R-:W0:Y:S01]  /*1ec50*/  LDC R13, c[0x0][0x278] ;  /* 0x00009e00ff0d7b82 */ /* 0x008e220000000800 */
[C---:B------:R-:W-:Y:S01]  /*1ec60*/  LEA R10, P3, R2.reuse, R3, 0x1 ;  /* 0x00000003020a7211 */ /* 0x040fe200078608ff */
[----:B--2---:R-:W-:Y:S01]  /*1ec70*/  IMAD R0, R25, 0x2, R2 ;  /* 0x0000000219007824 */ /* 0x004fe200078e0202 */
[----:B------:R-:W-:Y:S02]  /*1ec80*/  STG.E.U16 desc[UR60][R8.64], R56 ;  /* 0x0000003808007986 */ /* 0x000fe4000c10153c */
[----:B------:R-:W-:-:S02]  /*1ec90*/  LEA.HI.X.SX32 R11, R2, R23, 0x1, P3 ;  /* 0x00000017020b7211 */ /* 0x000fc400018f0eff */
[----:B------:R-:W2:Y:S01]  /*1eca0*/  LDS.128 R16, [R22] ;  /* 0x0000000016107984 */ /* 0x000ea20000000c00 */
[----:B------:R-:W3:Y:S01]  /*1ecb0*/  LDC R25, c[0x0][0x278] ;  /* 0x00009e00ff197b82 */ /* 0x000ee20000000800 */
[----:B-1----:R-:W-:Y:S02]  /*1ecc0*/  IMAD R2, R15, 0x2, R0 ;  /* 0x000000020f027824 */ /* 0x002fe400078e0200 */
[----:B------:R1:W-:Y:S05]  /*1ecd0*/  STG.E.U16 desc[UR60][R4.64], R57 ;  /* 0x0000003904007986 */ /* 0x0003ea000c10153c */
[----:B------:R-:W4:Y:S01]  /*1ece0*/  LDC R15, c[0x0][0x278] ;  /* 0x00009e00ff0f7b82 */ /* 0x000f220000000800 */
[----:B------:R5:W-:Y:S01]  /*1ecf0*/  STG.E.U16 desc[UR60][R6.64], R58 ;  /* 0x0000003a06007986 */ /* 0x000be2000c10153c */
[----:B-1----:R-:W-:-:S04]  /*1ed00*/  LEA R4, P3, R0, R3, 0x1 ;  /* 0x0000000300047211 */ /* 0x002fc800078608ff */
[----:B------:R-:W-:Y:S01]  /*1ed10*/  LEA.HI.X.SX32 R5, R0, R23, 0x1, P3 ;  /* 0x0000001700057211 */ /* 0x000fe200018f0eff */
[----:B------:R-:W-:Y:S01]  /*1ed20*/  IMAD R0, R27, 0x2, R2 ;  /* 0x000000021b007824 */ /* 0x000fe200078e0202 */
[----:B-----5:R-:W-:Y:S01]  /*1ed30*/  LEA R6, P3, R2, R3, 0x1 ;  /* 0x0000000302067211 */ /* 0x020fe200078608ff */
[----:B------:R-:W1:Y:S01]  /*1ed40*/  LDC R27, c[0x0][0x278] ;  /* 0x00009e00ff1b7b82 */ /* 0x000e620000000800 */
[----:B------:R-:W-:Y:S02]  /*1ed50*/  PRMT R9, R56, 0x7632, R9 ;  /* 0x0000763238097816 */ /* 0x000fe40000000009 */
[----:B------:R-:W-:Y:S02]  /*1ed60*/  LEA.HI.X.SX32 R7, R2, R23, 0x1, P3 ;  /* 0x0000001702077211 */ /* 0x000fe400018f0eff */
[----:B------:R-:W-:Y:S02]  /*1ed70*/  LEA R8, P3, R0, R3, 0x1 ;  /* 0x0000000300087211 */ /* 0x000fe400078608ff */
[----:B------:R-:W-:Y:S01]  /*1ed80*/  LEA R2, R29, R0, 0x1 ;  /* 0x000000001d027211 */ /* 0x000fe200078e08ff */
[----:B------:R-:W-:Y:S01]  /*1ed90*/  STG.E.U16 desc[UR60][R10.64], R59 ;  /* 0x0000003b0a007986 */ /* 0x000fe2000c10153c */
[----:B------:R-:W5:Y:S03]  /*1eda0*/  LDC R29, c[0x0][0x278] ;  /* 0x00009e00ff1d7b82 */ /* 0x000f660000000800 */
[----:B------:R2:W-:Y:S01]  /*1edb0*/  STG.E.U16 desc[UR60][R4.64], R9 ;  /* 0x0000000904007986 */ /* 0x0005e2000c10153c */
[----:B------:R-:W-:-:S02]  /*1edc0*/  PRMT R14, R57, 0x7632, R14 ;  /* 0x00007632390e7816 */ /* 0x000fc4000000000e */
[----:B--2---:R-:W-:Y:S01]  /*1edd0*/  LEA.HI.X.SX32 R9, R0, R23, 0x1, P3 ;  /* 0x0000001700097211 */ /* 0x004fe200018f0eff */
[----:B0-----:R-:W-:Y:S01]  /*1ede0*/  IMAD R0, R13, 0x2, R2 ;  /* 0x000000020d007824 */ /* 0x001fe200078e0202 */
[----:B------:R-:W-:-:S04]  /*1edf0*/  LEA R12, P3, R2, R3, 0x1 ;  /* 0x00000003020c7211 */ /* 0x000fc800078608ff */
[----:B------:R-:W-:Y:S01]  /*1ee00*/  LEA.HI.X.SX32 R13, R2, R23, 0x1, P3 ;  /* 0x00000017020d7211 */ /* 0x000fe200018f0eff */
[----:B---3--:R-:W-:Y:S01]  /*1ee10*/  IMAD R2, R25, 0x2, R0 ;  /* 0x0000000219027824 */ /* 0x008fe200078e0200 */
[----:B------:R-:W-:Y:S01]  /*1ee20*/  LEA R4, P3, R0, R3, 0x1 ;  /* 0x0000000300047211 */ /* 0x000fe200078608ff */
[----:B------:R-:W0:Y:S01]  /*1ee30*/  LDC R25, c[0x0][0x278] ;  /* 0x00009e00ff197b82 */ /* 0x000e220000000800 */
[----:B------:R-:W-:Y:S02]  /*1ee40*/  PRMT R24, R58, 0x7632, R24 ;  /* 0x000076323a187816 */ /* 0x000fe40000000018 */
[----:B------:R-:W-:Y:S01]  /*1ee50*/  LEA.HI.X.SX32 R5, R0, R23, 0x1, P3 ;  /* 0x0000001700057211 */ /* 0x000fe200018f0eff */
[----:B----4-:R-:W-:Y:S01]  /*1ee60*/  IMAD R0, R15, 0x2, R2 ;  /* 0x000000020f007824 */ /* 0x010fe200078e0202 */
[----:B------:R2:W-:Y:S03]  /*1ee70*/  STG.E.U16 desc[UR60][R6.64], R14 ;  /* 0x0000000e06007986 */ /* 0x0005e6000c10153c */
[----:B------:R-:W3:Y:S01]  /*1ee80*/  LDC R15, c[0x0][0x278] ;  /* 0x00009e00ff0f7b82 */ /* 0x000ee20000000800 */
[----:B------:R4:W-:Y:S01]  /*1ee90*/  STG.E.U16 desc[UR60][R8.64], R24 ;  /* 0x0000001808007986 */ /* 0x0009e2000c10153c */
[----:B--2---:R-:W-:-:S04]  /*1eea0*/  LEA R6, P3, R2, R3, 0x1 ;  /* 0x0000000302067211 */ /* 0x004fc800078608ff */
[----:B------:R-:W-:Y:S02]  /*1eeb0*/  LEA.HI.X.SX32 R7, R2, R23, 0x1, P3 ;  /* 0x0000001702077211 */ /* 0x000fe400018f0eff */
[C---:B----4-:R-:W-:Y:S02]  /*1eec0*/  LEA R8, P4, R0.reuse, R3, 0x1 ;  /* 0x0000000300087211 */ /* 0x050fe400078808ff */
[----:B-1----:R-:W-:Y:S02]  /*1eed0*/  LEA R2, R27, R0, 0x1 ;  /* 0x000000001b027211 */ /* 0x002fe400078e08ff */
[----:B------:R-:W-:Y:S02]  /*1eee0*/  LEA.HI.X.SX32 R9, R0, R23, 0x1, P4 ;  /* 0x0000001700097211 */ /* 0x000fe400020f0eff */
[----:B------:R-:W-:Y:S01]  /*1eef0*/  LEA R10, P3, R2, R3, 0x1 ;  /* 0x00000003020a7211 */ /* 0x000fe200078608ff */
[----:B-----5:R-:W-:Y:S01]  /*1ef00*/  IMAD R0, R29, 0x2, R2 ;  /* 0x000000021d007824 */ /* 0x020fe200078e0202 */
[----:B------:R-:W-:-:S02]  /*1ef10*/  PRMT R26, R59, 0x7632, R26 ;  /* 0x000076323b1a7816 */ /* 0x000fc4000000001a */
[----:B------:R-:W-:Y:S01]  /*1ef20*/  LEA.HI.X.SX32 R11, R2, R23, 0x1, P3 ;  /* 0x00000017020b7211 */ /* 0x000fe200018f0eff */
[----:B------:R-:W-:Y:S02]  /*1ef30*/  IMAD R2, R31, 0x2, R0 ;  /* 0x000000021f027824 */ /* 0x000fe400078e0200 */
[----:B------:R1:W-:Y:S02]  /*1ef40*/  STG.E.U16 desc[UR60][R12.64], R26 ;  /* 0x0000001a0c007986 */ /* 0x0003e4000c10153c */
[----:B0-----:R-:W-:Y:S02]  /*1ef50*/  IMAD R14, R25, 0x2, R2 ;  /* 0x00000002190e7824 */ /* 0x001fe400078e0202 */
[----:B------:R0:W-:Y:S01]  /*1ef60*/  STG.E.U16 desc[UR60][R4.64], R16 ;  /* 0x0000001004007986 */ /* 0x0001e2000c10153c */
[----:B-1----:R-:W-:-:S03]  /*1ef70*/  LEA R12, P3, R0, R3, 0x1 ;  /* 0x00000003000c7211 */ /* 0x002fc600078608ff */
[----:B------:R1:W-:Y:S01]  /*1ef80*/  STG.E.U16 desc[UR60][R6.64], R17 ;  /* 0x0000001106007986 */ /* 0x0003e2000c10153c */
[----:B------:R-:W-:-:S03]  /*1ef90*/  LEA.HI.X.SX32 R13, R0, R23, 0x1, P3 ;  /* 0x00000017000d7211 */ /* 0x000fc600018f0eff */
[----:B------:R3:W-:Y:S01]  /*1efa0*/  STG.E.U16 desc[UR60][R8.64], R18 ;  /* 0x0000001208007986 */ /* 0x0007e2000c10153c */
[----:B0-----:R-:W-:-:S04]  /*1efb0*/  LEA R4, P3, R2, R3, 0x1 ;  /* 0x0000000302047211 */ /* 0x001fc800078608ff */
[----:B------:R-:W-:Y:S02]  /*1efc0*/  LEA.HI.X.SX32 R5, R2, R23, 0x1, P3 ;  /* 0x0000001702057211 */ /* 0x000fe400018f0eff */
[-C--:B------:R-:W-:Y:S02]  /*1efd0*/  LEA R2, P3, R14, R3.reuse, 0x1 ;  /* 0x000000030e027211 */ /* 0x080fe400078608ff */
[----:B-1----:R-:W-:Y:S02]  /*1efe0*/  PRMT R7, R16, 0x7632, R7 ;  /* 0x0000763210077816 */ /* 0x002fe40000000007 */
[----:B---3--:R-:W-:Y:S01]  /*1eff0*/  LEA R8, R15, R14, 0x1 ;  /* 0x0000000e0f087211 */ /* 0x008fe200078e08ff */
[----:B------:R-:W-:Y:S01]  /*1f000*/  STG.E.U16 desc[UR60][R10.64], R19 ;  /* 0x000000130a007986 */ /* 0x000fe2000c10153c */
[----:B------:R-:W-:Y:S02]  /*1f010*/  PRMT R22, R17, 0x7632, R22 ;  /* 0x0000763211167816 */ /* 0x000fe40000000016 */
[----:B------:R-:W-:Y:S01]  /*1f020*/  LEA R6, P4, R8, R3, 0x1 ;  /* 0x0000000308067211 */ /* 0x000fe200078808ff */
[----:B------:R0:W-:Y:S01]  /*1f030*/  STG.E.U16 desc[UR60][R12.64], R7 ;  /* 0x000000070c007986 */ /* 0x0001e2000c10153c */
[----:B------:R-:W-:-:S02]  /*1f040*/  PRMT R24, R18, 0x7632, R24 ;  /* 0x0000763212187816 */ /* 0x000fc40000000018 */
[-C--:B------:R-:W-:Y:S02]  /*1f050*/  LEA.HI.X.SX32 R3, R14, R23.reuse, 0x1, P3 ;  /* 0x000000170e037211 */ /* 0x080fe400018f0eff */
[----:B------:R-:W-:Y:S01]  /*1f060*/  PRMT R16, R19, 0x7632, R16 ;  /* 0x0000763213107816 */ /* 0x000fe20000000010 */
[----:B------:R1:W-:Y:S01]  /*1f070*/  STG.E.U16 desc[UR60][R4.64], R22 ;  /* 0x0000001604007986 */ /* 0x0003e2000c10153c */
[----:B0-----:R-:W-:-:S03]  /*1f080*/  LEA.HI.X.SX32 R7, R8, R23, 0x1, P4 ;  /* 0x0000001708077211 */ /* 0x001fc600020f0eff */
[----:B------:R1:W-:Y:S04]  /*1f090*/  STG.E.U16 desc[UR60][R2.64], R24 ;  /* 0x0000001802007986 */ /* 0x0003e8000c10153c */
[----:B------:R1:W-:Y:S01]  /*1f0a0*/  STG.E.U16 desc[UR60][R6.64], R16 ;  /* 0x0000001006007986 */ /* 0x0003e2000c10153c */
[----:B------:R-:W-:Y:S02]  /*1f0b0*/  FSEL R0, R170, -INF , P1 ;  /* 0xff800000aa007808 */ /* 0x000fe40000800000 */
[----:B------:R-:W-:-:S03]  /*1f0c0*/  FSEL R9, R169, -INF , P2 ;  /* 0xff800000a9097808 */ /* 0x000fc60001000000 */
[----:B------:R-:W-:Y:S02]  /*1f0d0*/  FFMA R8, R0, 0.69314718246459960938, R21 ;  /* 0x3f31721800087823 */ /* 0x000fe40000000015 */
[----:B------:R-:W-:Y:S01]  /*1f0e0*/  FFMA R9, R9, 0.69314718246459960938, R20 ;  /* 0x3f31721809097823 */ /* 0x000fe20000000014 */
[----:B------:R-:W-:Y:S01]  /*1f0f0*/  BAR.SYNC.DEFER_BLOCKING 0x0 ;  /* 0x0000000000007b1d */ /* 0x000fe20000010000 */
[----:B------:R-:W-:-:S07]  /*1f100*/  LOP3.LUT P0, RZ, R171, 0x80, RZ, 0xc0, !PT ;  /* 0x00000080abff7812 */ /* 0x000fce000780c0ff */
[----:B------:R-:W0:Y:S01]  /*1f110*/  LDC R0, c[0x0][0x27c] ;  /* 0x00009f00ff007b82 */ /* 0x000e220000000800 */
[----:B------:R1:W-:Y:S07]  /*1f120*/  STS.64 [R168], R8 ;  /* 0x00000008a8007388 */ /* 0x0003ee0000000a00 */
[----:B------:R-:W-:Y:S06]  /*1f130*/  BAR.SYNC.DEFER_BLOCKING 0x0 ;  /* 0x0000000000007b1d */ /* 0x000fec0000010000 */
[----:B------:R-:W-:Y:S05]  /*1f140*/  @P0 EXIT ;  /* 0x000000000000094d */ /* 0x000fea0003800000 */
[----:B-1----:R-:W2:Y:S01]  /*1f150*/  LDL.LU R168, [R1+0x208] ;  /* 0x0002080001a87983 */ /* 0x002ea20000300800 */
[----:B------:R-:W1:Y:S01]  /*1f160*/  LDC.64 R6, c[0x0][0x230] ;  /* 0x00008c00ff067b82 */ /* 0x000e620000000a00 */
[----:B0-----:R-:W-:Y:S02]  /*1f170*/  IMAD R0, R83, R0, RZ ;  /* 0x0000000053007224 */ /* 0x001fe400078e02ff */
[----:B------:R-:W-:Y:S02]  /*1f180*/  IMAD.SHL.U32 R2, R82, 0x4, RZ ;  /* 0x0000000452027824 */ /* 0x000fe400078e00ff */
[C---:B------:R-:W-:Y:S02]  /*1f190*/  IMAD.SHL.U32 R3, R0.reuse, 0x4, RZ ;  /* 0x0000000400037824 */ /* 0x040fe400078e00ff */
[----:B------:R-:W-:-:S04]  /*1f1a0*/  IMAD.HI R0, R0, 0x4, RZ ;  /* 0x0000000400007827 */ /* 0x000fc800078e02ff */
[----:B------:R-:W-:Y:S01]  /*1f1b0*/  IMAD.HI R4, R82, 0x4, RZ ;  /* 0x0000000452047827 */ /* 0x000fe200078e02ff */
[----:B-1----:R-:W-:-:S04]  /*1f1c0*/  IADD3 R2, P0, P1, R2, R6, R3 ;  /* 0x0000000602027210 */ /* 0x002fc8000791e003 */
[----:B------:R-:W-:Y:S01]  /*1f1d0*/  IADD3.X R3, R4, R7, R0, P0, P1 ;  /* 0x0000000704037210 */ /* 0x000fe200007e2400 */
[----:B--2---:R-:W0:Y:S04]  /*1f1e0*/  LDS R5, [R168] ;  /* 0x00000000a8057984 */ /* 0x004e280000000800 */
[----:B0-----:R-:W-:Y:S01]  /*1f1f0*/  STG.E desc[UR60][R2.64], R5 ;  /* 0x0000000502007986 */ /* 0x001fe2000c10193c */
[----:B------:R-:W-:Y:S05]  /*1f200*/  EXIT ;  /* 0x000000000000794d */ /* 0x000fea0003800000 */
.L_x_2:
[----:B------:R-:W-:-:S00]  /*1f210*/  BRA `(.L_x_2) ;  /* 0xfffffffc00fc7947 */ /* 0x000fc0000383ffff */
[----:B------:R-:W-:-:S00]  /*1f220*/  NOP ;  /* 0x0000000000007918 */ /* 0x000fc00000000000 */
        /* <DEDUP_REMOVED lines=13> */
.L_x_3:


//--------------------- .nv.global.init           --------------------------
	.section	.nv.global.init,"aw",@progbits
.nv.global.init:
	.type		_$_str,@object
	.size		_$_str,(.L_0 - _$_str)
_$_str:
        /*0000*/ 	.byte	0x5f, 0x5f, 0x43, 0x55, 0x44, 0x41, 0x5f, 0x46, 0x54, 0x5a, 0x00
.L_0:


//--------------------- .nv.shared.attn_fwd       --------------------------
	.section	.nv.shared.attn_fwd,"aw",@nobits
	.sectionflags	@""
	.align	16
	.zero		1024


//--------------------- .nv.shared.reserved.0     --------------------------
	.section	.nv.shared.reserved.0,"aw",@nobits
	.weak		__nv_reservedSMEM_offset_0_alias
	.size		__nv_reservedSMEM_offset_0_alias, 0, 0
	.other		__nv_reservedSMEM_offset_0_alias,@"STO_CUDA_RESERVED_SHARED STV_DEFAULT"
__nv_reservedSMEM_offset_0_alias:
	.zero		0


//--------------------- .nv.constant0.attn_fwd    --------------------------
	.section	.nv.constant0.attn_fwd,"a",@progbits
	.sectionflags	@""
	.align	4
.nv.constant0.attn_fwd:
	.zero		664


//--------------------- SYMBOLS --------------------------

	.type		.nv.reservedSmem.offset0,@object
	.size		.nv.reservedSmem.offset0,0x4
